//
// Generated by NVIDIA NVVM Compiler
//
// Compiler Build ID: CL-36424714
// Cuda compilation tools, release 13.0, V13.0.88
// Based on NVVM 20.0.0
//

.version 9.0
.target sm_100
.address_size 64

	// .globl	_Z30find_passwords_optimized_multiPKhS0_iPyiy
.extern .func  (.param .b32 func_retval0) vprintf
(
	.param .b64 vprintf_param_0,
	.param .b64 vprintf_param_1
)
;
.const .align 8 .u64 total_passwords = 56800235584;
.const .align 1 .b8 d_target_salt[17];
.const .align 1 .b8 d_target_hash[32];
.const .align 4 .b8 K[256] = {152, 47, 138, 66, 145, 68, 55, 113, 207, 251, 192, 181, 165, 219, 181, 233, 91, 194, 86, 57, 241, 17, 241, 89, 164, 130, 63, 146, 213, 94, 28, 171, 152, 170, 7, 216, 1, 91, 131, 18, 190, 133, 49, 36, 195, 125, 12, 85, 116, 93, 190, 114, 254, 177, 222, 128, 167, 6, 220, 155, 116, 241, 155, 193, 193, 105, 155, 228, 134, 71, 190, 239, 198, 157, 193, 15, 204, 161, 12, 36, 111, 44, 233, 45, 170, 132, 116, 74, 220, 169, 176, 92, 218, 136, 249, 118, 82, 81, 62, 152, 109, 198, 49, 168, 200, 39, 3, 176, 199, 127, 89, 191, 243, 11, 224, 198, 71, 145, 167, 213, 81, 99, 202, 6, 103, 41, 41, 20, 133, 10, 183, 39, 56, 33, 27, 46, 252, 109, 44, 77, 19, 13, 56, 83, 84, 115, 10, 101, 187, 10, 106, 118, 46, 201, 194, 129, 133, 44, 114, 146, 161, 232, 191, 162, 75, 102, 26, 168, 112, 139, 75, 194, 163, 81, 108, 199, 25, 232, 146, 209, 36, 6, 153, 214, 133, 53, 14, 244, 112, 160, 106, 16, 22, 193, 164, 25, 8, 108, 55, 30, 76, 119, 72, 39, 181, 188, 176, 52, 179, 12, 28, 57, 74, 170, 216, 78, 79, 202, 156, 91, 243, 111, 46, 104, 238, 130, 143, 116, 111, 99, 165, 120, 20, 120, 200, 132, 8, 2, 199, 140, 250, 255, 190, 144, 235, 108, 80, 164, 247, 163, 249, 190, 242, 120, 113, 198};
.global .align 4 .b8 hash_table[16384];
.global .align 4 .b8 bloom_filter[4096];
.const .align 1 .b8 charset[63] = {97, 98, 99, 100, 101, 102, 103, 104, 105, 106, 107, 108, 109, 110, 111, 112, 113, 114, 115, 116, 117, 118, 119, 120, 121, 122, 65, 66, 67, 68, 69, 70, 71, 72, 73, 74, 75, 76, 77, 78, 79, 80, 81, 82, 83, 84, 85, 86, 87, 88, 89, 90, 48, 49, 50, 51, 52, 53, 54, 55, 56, 57};
// _ZZ30find_passwords_optimized_multiPKhS0_iPyiyE11quick_check has been demoted
.global .align 1 .b8 $str[80] = {27, 91, 49, 109, 27, 91, 51, 50, 109, 70, 111, 117, 110, 100, 58, 32, 37, 115, 32, 40, 105, 100, 120, 58, 32, 37, 108, 108, 100, 41, 10, 27, 91, 48, 109, 72, 97, 115, 104, 58, 32, 37, 46, 50, 120, 37, 46, 50, 120, 37, 46, 50, 120, 46, 46, 46, 32, 83, 97, 108, 116, 58, 32, 37, 48, 50, 120, 37, 48, 50, 120, 37, 48, 50, 120, 46, 46, 46, 10};

.visible .entry _Z30find_passwords_optimized_multiPKhS0_iPyiy(
	.param .u64 .ptr .align 1 _Z30find_passwords_optimized_multiPKhS0_iPyiy_param_0,
	.param .u64 .ptr .align 1 _Z30find_passwords_optimized_multiPKhS0_iPyiy_param_1,
	.param .u32 _Z30find_passwords_optimized_multiPKhS0_iPyiy_param_2,
	.param .u64 .ptr .align 1 _Z30find_passwords_optimized_multiPKhS0_iPyiy_param_3,
	.param .u32 _Z30find_passwords_optimized_multiPKhS0_iPyiy_param_4,
	.param .u64 _Z30find_passwords_optimized_multiPKhS0_iPyiy_param_5
)
{
	.local .align 8 .b8 	__local_depot0[200];
	.reg .b64 	%SP;
	.reg .b64 	%SPL;
	.reg .pred 	%p<156>;
	.reg .b16 	%rs<535>;
	.reg .b32 	%r<9998>;
	.reg .b64 	%rd<177>;
	// demoted variable
	.shared .align 8 .b8 _ZZ30find_passwords_optimized_multiPKhS0_iPyiyE11quick_check[2048];
	mov.u64 	%SPL, __local_depot0;
	cvta.local.u64 	%SP, %SPL;
	ld.param.u64 	%rd40, [_Z30find_passwords_optimized_multiPKhS0_iPyiy_param_1];
	ld.param.u32 	%r145, [_Z30find_passwords_optimized_multiPKhS0_iPyiy_param_2];
	cvta.to.global.u64 	%rd1, %rd40;
	add.u64 	%rd2, %SPL, 8;
	mov.u32 	%r147, %tid.x;
	cvt.u64.u32 	%rd3, %r147;
	setp.ge.u32 	%p1, %r147, %r145;
	@%p1 bra 	$L__BB0_2;
	cvt.u32.u64 	%r148, %rd3;
	shl.b32 	%r149, %r148, 5;
	cvt.u64.u32 	%rd43, %r149;
	add.s64 	%rd44, %rd1, %rd43;
	ld.global.nc.u64 	%rd45, [%rd44];
	shl.b32 	%r150, %r148, 3;
	mov.u32 	%r151, _ZZ30find_passwords_optimized_multiPKhS0_iPyiyE11quick_check;
	add.s32 	%r152, %r151, %r150;
	st.shared.u64 	[%r152], %rd45;
$L__BB0_2:
	ld.param.u32 	%r9904, [_Z30find_passwords_optimized_multiPKhS0_iPyiy_param_4];
	bar.sync 	0;
	setp.lt.s32 	%p2, %r9904, 1;
	@%p2 bra 	$L__BB0_171;
	mov.b32 	%r9906, 0;
	mov.u32 	%r154, %ntid.x;
	mov.u32 	%r155, %nctaid.x;
	mul.lo.s32 	%r156, %r154, %r155;
	mov.u32 	%r158, %ctaid.x;
	mul.lo.s32 	%r159, %r158, %r154;
	cvt.u64.u32 	%rd47, %r159;
	add.s64 	%rd49, %rd47, %rd3;
	mov.u64 	%rd52, charset;
	add.u64 	%rd59, %SP, 0;
$L__BB0_4:
	ld.param.u64 	%rd166, [_Z30find_passwords_optimized_multiPKhS0_iPyiy_param_5];
	mul.lo.s32 	%r157, %r156, %r9906;
	cvt.u64.u32 	%rd46, %r157;
	add.s64 	%rd50, %rd49, %rd166;
	add.s64 	%rd4, %rd50, %rd46;
	setp.gt.u64 	%p3, %rd4, 56800235583;
	@%p3 bra 	$L__BB0_171;
	shr.u64 	%rd53, %rd4, 1;
	mul.hi.u64 	%rd54, %rd53, -8925843906633654007;
	shr.u64 	%rd55, %rd54, 4;
	mul.lo.s64 	%rd56, %rd55, 62;
	sub.s64 	%rd57, %rd4, %rd56;
	add.s64 	%rd58, %rd52, %rd57;
	ld.const.u8 	%rs34, [%rd58];
	cvta.to.local.u64 	%rd60, %rd59;
	st.local.u8 	[%rd60], %rs34;
	cvt.u32.u64 	%r170, %rd55;
	shr.u32 	%r171, %r170, 1;
	mul.hi.u32 	%r172, %r171, -2078209981;
	shr.u32 	%r173, %r172, 4;
	mul.lo.s32 	%r174, %r173, 62;
	sub.s32 	%r175, %r170, %r174;
	cvt.u64.u32 	%rd61, %r175;
	add.s64 	%rd62, %rd52, %rd61;
	ld.const.u8 	%rs35, [%rd62];
	st.local.u8 	[%rd60+1], %rs35;
	mul.hi.u64 	%rd63, %rd4, 2457006494729263899;
	shr.u64 	%rd64, %rd63, 9;
	cvt.u32.u64 	%r176, %rd64;
	shr.u32 	%r177, %r176, 1;
	mul.hi.u32 	%r178, %r177, -2078209981;
	shr.u32 	%r179, %r178, 4;
	mul.lo.s32 	%r180, %r179, 62;
	sub.s32 	%r181, %r176, %r180;
	cvt.u64.u32 	%rd65, %r181;
	add.s64 	%rd66, %rd52, %rd65;
	ld.const.u8 	%rs36, [%rd66];
	st.local.u8 	[%rd60+2], %rs36;
	shr.u64 	%rd67, %rd4, 3;
	mul.hi.u64 	%rd68, %rd67, 2536264768752788541;
	shr.u64 	%rd69, %rd68, 12;
	cvt.u32.u64 	%r182, %rd69;
	shr.u32 	%r183, %r182, 1;
	mul.hi.u32 	%r184, %r183, -2078209981;
	shr.u32 	%r185, %r184, 4;
	mul.lo.s32 	%r186, %r185, 62;
	sub.s32 	%r187, %r182, %r186;
	cvt.u64.u32 	%rd70, %r187;
	add.s64 	%rd71, %rd52, %rd70;
	ld.const.u8 	%rs37, [%rd71];
	st.local.u8 	[%rd60+3], %rs37;
	mul.hi.u64 	%rd72, %rd4, 5236159522586402149;
	shr.u64 	%rd73, %rd72, 22;
	cvt.u16.u64 	%rs38, %rd73;
	shr.u16 	%rs39, %rs38, 1;
	mul.hi.u16 	%rs40, %rs39, 16913;
	shr.u16 	%rs41, %rs40, 3;
	mul.lo.s16 	%rs42, %rs41, 62;
	sub.s16 	%rs43, %rs38, %rs42;
	cvt.u64.u16 	%rd74, %rs43;
	add.s64 	%rd75, %rd52, %rd74;
	ld.const.u8 	%rs44, [%rd75];
	st.local.u8 	[%rd60+4], %rs44;
	mul.hi.u64 	%rd76, %rd4, 2702533947141368851;
	shr.u64 	%rd77, %rd76, 27;
	add.s64 	%rd78, %rd52, %rd77;
	ld.const.u8 	%rs45, [%rd78];
	st.local.u8 	[%rd60+5], %rs45;
	mov.b16 	%rs46, 0;
	st.local.u8 	[%rd60+6], %rs46;
	mov.b64 	%rd167, 0;
	st.local.u64 	[%rd2+144], %rd167;
	mov.b32 	%r9972, -1150833019;
	mov.b32 	%r9973, 1779033703;
	st.local.v2.u32 	[%rd2], {%r9973, %r9972};
	mov.b32 	%r9970, -1521486534;
	mov.b32 	%r9971, 1013904242;
	st.local.v2.u32 	[%rd2+8], {%r9971, %r9970};
	mov.b32 	%r9968, -1694144372;
	mov.b32 	%r9969, 1359893119;
	st.local.v2.u32 	[%rd2+16], {%r9969, %r9968};
	mov.b32 	%r9966, 1541459225;
	mov.b32 	%r9967, 528734635;
	st.local.v2.u32 	[%rd2+24], {%r9967, %r9966};
	mov.b32 	%r9957, 0;
$L__BB0_6:
	cvta.to.local.u64 	%rd80, %rd59;
	add.s64 	%rd81, %rd80, %rd167;
	ld.local.u8 	%rs47, [%rd81];
	add.s32 	%r188, %r9957, 1;
	st.local.u32 	[%rd2+140], %r188;
	cvt.u64.u32 	%rd82, %r9957;
	add.s64 	%rd83, %rd2, %rd82;
	st.local.u8 	[%rd83+76], %rs47;
	ld.local.u32 	%r9957, [%rd2+140];
	setp.ne.s32 	%p4, %r9957, 64;
	@%p4 bra 	$L__BB0_8;
	ld.local.u32 	%r190, [%rd2+76];
	bfe.u32 	%r191, %r190, 0, 8;
	bfe.u32 	%r192, %r190, 8, 8;
	bfe.u32 	%r193, %r190, 16, 8;
	cvt.u16.u32 	%rs48, %r193;
	shl.b32 	%r194, %r191, 24;
	shl.b32 	%r195, %r192, 16;
	and.b32  	%r196, %r195, 16711680;
	or.b32  	%r197, %r196, %r194;
	and.b16  	%rs49, %rs48, 255;
	mul.wide.u16 	%r198, %rs49, 256;
	or.b32  	%r199, %r197, %r198;
	bfe.u32 	%r200, %r190, 24, 8;
	or.b32  	%r201, %r199, %r200;
	ld.local.v2.b32 	{%r202, %r203}, [%rd2+80];
	bfe.u32 	%r204, %r203, 16, 8;
	cvt.u16.u32 	%rs50, %r204;
	bfe.u32 	%r205, %r203, 8, 8;
	bfe.u32 	%r206, %r203, 0, 8;
	bfe.u32 	%r207, %r202, 16, 8;
	cvt.u16.u32 	%rs51, %r207;
	bfe.u32 	%r208, %r202, 8, 8;
	bfe.u32 	%r209, %r202, 0, 8;
	shl.b32 	%r210, %r209, 24;
	shl.b32 	%r211, %r208, 16;
	and.b32  	%r212, %r211, 16711680;
	or.b32  	%r213, %r212, %r210;
	and.b16  	%rs52, %rs51, 255;
	mul.wide.u16 	%r214, %rs52, 256;
	or.b32  	%r215, %r213, %r214;
	bfe.u32 	%r216, %r202, 24, 8;
	or.b32  	%r217, %r215, %r216;
	shl.b32 	%r218, %r206, 24;
	shl.b32 	%r219, %r205, 16;
	and.b32  	%r220, %r219, 16711680;
	or.b32  	%r221, %r220, %r218;
	and.b16  	%rs53, %rs50, 255;
	mul.wide.u16 	%r222, %rs53, 256;
	or.b32  	%r223, %r221, %r222;
	bfe.u32 	%r224, %r203, 24, 8;
	or.b32  	%r225, %r223, %r224;
	ld.local.v2.b32 	{%r226, %r227}, [%rd2+88];
	bfe.u32 	%r228, %r227, 16, 8;
	cvt.u16.u32 	%rs54, %r228;
	bfe.u32 	%r229, %r227, 8, 8;
	bfe.u32 	%r230, %r227, 0, 8;
	bfe.u32 	%r231, %r226, 16, 8;
	cvt.u16.u32 	%rs55, %r231;
	bfe.u32 	%r232, %r226, 8, 8;
	bfe.u32 	%r233, %r226, 0, 8;
	shl.b32 	%r234, %r233, 24;
	shl.b32 	%r235, %r232, 16;
	and.b32  	%r236, %r235, 16711680;
	or.b32  	%r237, %r236, %r234;
	and.b16  	%rs56, %rs55, 255;
	mul.wide.u16 	%r238, %rs56, 256;
	or.b32  	%r239, %r237, %r238;
	bfe.u32 	%r240, %r226, 24, 8;
	or.b32  	%r241, %r239, %r240;
	shl.b32 	%r242, %r230, 24;
	shl.b32 	%r243, %r229, 16;
	and.b32  	%r244, %r243, 16711680;
	or.b32  	%r245, %r244, %r242;
	and.b16  	%rs57, %rs54, 255;
	mul.wide.u16 	%r246, %rs57, 256;
	or.b32  	%r247, %r245, %r246;
	bfe.u32 	%r248, %r227, 24, 8;
	or.b32  	%r249, %r247, %r248;
	ld.local.v2.b32 	{%r250, %r251}, [%rd2+96];
	bfe.u32 	%r252, %r251, 16, 8;
	cvt.u16.u32 	%rs58, %r252;
	bfe.u32 	%r253, %r251, 8, 8;
	bfe.u32 	%r254, %r251, 0, 8;
	bfe.u32 	%r255, %r250, 16, 8;
	cvt.u16.u32 	%rs59, %r255;
	bfe.u32 	%r256, %r250, 8, 8;
	bfe.u32 	%r257, %r250, 0, 8;
	shl.b32 	%r258, %r257, 24;
	shl.b32 	%r259, %r256, 16;
	and.b32  	%r260, %r259, 16711680;
	or.b32  	%r261, %r260, %r258;
	and.b16  	%rs60, %rs59, 255;
	mul.wide.u16 	%r262, %rs60, 256;
	or.b32  	%r263, %r261, %r262;
	bfe.u32 	%r264, %r250, 24, 8;
	or.b32  	%r265, %r263, %r264;
	shl.b32 	%r266, %r254, 24;
	shl.b32 	%r267, %r253, 16;
	and.b32  	%r268, %r267, 16711680;
	or.b32  	%r269, %r268, %r266;
	and.b16  	%rs61, %rs58, 255;
	mul.wide.u16 	%r270, %rs61, 256;
	or.b32  	%r271, %r269, %r270;
	bfe.u32 	%r272, %r251, 24, 8;
	or.b32  	%r273, %r271, %r272;
	ld.local.v2.b32 	{%r274, %r275}, [%rd2+104];
	bfe.u32 	%r276, %r275, 16, 8;
	cvt.u16.u32 	%rs62, %r276;
	bfe.u32 	%r277, %r275, 8, 8;
	bfe.u32 	%r278, %r275, 0, 8;
	bfe.u32 	%r279, %r274, 16, 8;
	cvt.u16.u32 	%rs63, %r279;
	bfe.u32 	%r280, %r274, 8, 8;
	bfe.u32 	%r281, %r274, 0, 8;
	shl.b32 	%r282, %r281, 24;
	shl.b32 	%r283, %r280, 16;
	and.b32  	%r284, %r283, 16711680;
	or.b32  	%r285, %r284, %r282;
	and.b16  	%rs64, %rs63, 255;
	mul.wide.u16 	%r286, %rs64, 256;
	or.b32  	%r287, %r285, %r286;
	bfe.u32 	%r288, %r274, 24, 8;
	or.b32  	%r289, %r287, %r288;
	shl.b32 	%r290, %r278, 24;
	shl.b32 	%r291, %r277, 16;
	and.b32  	%r292, %r291, 16711680;
	or.b32  	%r293, %r292, %r290;
	and.b16  	%rs65, %rs62, 255;
	mul.wide.u16 	%r294, %rs65, 256;
	or.b32  	%r295, %r293, %r294;
	bfe.u32 	%r296, %r275, 24, 8;
	or.b32  	%r297, %r295, %r296;
	ld.local.v2.b32 	{%r298, %r299}, [%rd2+112];
	bfe.u32 	%r300, %r299, 16, 8;
	cvt.u16.u32 	%rs66, %r300;
	bfe.u32 	%r301, %r299, 8, 8;
	bfe.u32 	%r302, %r299, 0, 8;
	bfe.u32 	%r303, %r298, 16, 8;
	cvt.u16.u32 	%rs67, %r303;
	bfe.u32 	%r304, %r298, 8, 8;
	bfe.u32 	%r305, %r298, 0, 8;
	shl.b32 	%r306, %r305, 24;
	shl.b32 	%r307, %r304, 16;
	and.b32  	%r308, %r307, 16711680;
	or.b32  	%r309, %r308, %r306;
	and.b16  	%rs68, %rs67, 255;
	mul.wide.u16 	%r310, %rs68, 256;
	or.b32  	%r311, %r309, %r310;
	bfe.u32 	%r312, %r298, 24, 8;
	or.b32  	%r313, %r311, %r312;
	shl.b32 	%r314, %r302, 24;
	shl.b32 	%r315, %r301, 16;
	and.b32  	%r316, %r315, 16711680;
	or.b32  	%r317, %r316, %r314;
	and.b16  	%rs69, %rs66, 255;
	mul.wide.u16 	%r318, %rs69, 256;
	or.b32  	%r319, %r317, %r318;
	bfe.u32 	%r320, %r299, 24, 8;
	or.b32  	%r321, %r319, %r320;
	ld.local.v2.b32 	{%r322, %r323}, [%rd2+120];
	bfe.u32 	%r324, %r323, 16, 8;
	cvt.u16.u32 	%rs70, %r324;
	bfe.u32 	%r325, %r323, 8, 8;
	bfe.u32 	%r326, %r323, 0, 8;
	bfe.u32 	%r327, %r322, 16, 8;
	cvt.u16.u32 	%rs71, %r327;
	bfe.u32 	%r328, %r322, 8, 8;
	bfe.u32 	%r329, %r322, 0, 8;
	shl.b32 	%r330, %r329, 24;
	shl.b32 	%r331, %r328, 16;
	and.b32  	%r332, %r331, 16711680;
	or.b32  	%r333, %r332, %r330;
	and.b16  	%rs72, %rs71, 255;
	mul.wide.u16 	%r334, %rs72, 256;
	or.b32  	%r335, %r333, %r334;
	bfe.u32 	%r336, %r322, 24, 8;
	or.b32  	%r337, %r335, %r336;
	shl.b32 	%r338, %r326, 24;
	shl.b32 	%r339, %r325, 16;
	and.b32  	%r340, %r339, 16711680;
	or.b32  	%r341, %r340, %r338;
	and.b16  	%rs73, %rs70, 255;
	mul.wide.u16 	%r342, %rs73, 256;
	or.b32  	%r343, %r341, %r342;
	bfe.u32 	%r344, %r323, 24, 8;
	or.b32  	%r345, %r343, %r344;
	ld.local.v2.b32 	{%r346, %r347}, [%rd2+128];
	bfe.u32 	%r348, %r347, 16, 8;
	cvt.u16.u32 	%rs74, %r348;
	bfe.u32 	%r349, %r347, 8, 8;
	bfe.u32 	%r350, %r347, 0, 8;
	bfe.u32 	%r351, %r346, 16, 8;
	cvt.u16.u32 	%rs75, %r351;
	bfe.u32 	%r352, %r346, 8, 8;
	bfe.u32 	%r353, %r346, 0, 8;
	shl.b32 	%r354, %r353, 24;
	shl.b32 	%r355, %r352, 16;
	and.b32  	%r356, %r355, 16711680;
	or.b32  	%r357, %r356, %r354;
	and.b16  	%rs76, %rs75, 255;
	mul.wide.u16 	%r358, %rs76, 256;
	or.b32  	%r359, %r357, %r358;
	bfe.u32 	%r360, %r346, 24, 8;
	or.b32  	%r361, %r359, %r360;
	shl.b32 	%r362, %r350, 24;
	shl.b32 	%r363, %r349, 16;
	and.b32  	%r364, %r363, 16711680;
	or.b32  	%r365, %r364, %r362;
	and.b16  	%rs77, %rs74, 255;
	mul.wide.u16 	%r366, %rs77, 256;
	or.b32  	%r367, %r365, %r366;
	bfe.u32 	%r368, %r347, 24, 8;
	or.b32  	%r369, %r367, %r368;
	ld.local.u32 	%r370, [%rd2+136];
	bfe.u32 	%r371, %r370, 0, 8;
	bfe.u32 	%r372, %r370, 8, 8;
	bfe.u32 	%r373, %r370, 16, 8;
	cvt.u16.u32 	%rs78, %r373;
	shl.b32 	%r374, %r371, 24;
	shl.b32 	%r375, %r372, 16;
	and.b32  	%r376, %r375, 16711680;
	or.b32  	%r377, %r376, %r374;
	and.b16  	%rs79, %rs78, 255;
	mul.wide.u16 	%r378, %rs79, 256;
	or.b32  	%r379, %r377, %r378;
	bfe.u32 	%r380, %r370, 24, 8;
	or.b32  	%r381, %r379, %r380;
	shf.l.wrap.b32 	%r382, %r367, %r369, 15;
	shf.l.wrap.b32 	%r383, %r367, %r369, 13;
	xor.b32  	%r384, %r382, %r383;
	shr.u32 	%r385, %r367, 10;
	xor.b32  	%r386, %r384, %r385;
	add.s32 	%r387, %r386, %r313;
	shf.l.wrap.b32 	%r388, %r217, %r217, 25;
	shf.l.wrap.b32 	%r389, %r215, %r217, 14;
	xor.b32  	%r390, %r388, %r389;
	shr.u32 	%r391, %r217, 3;
	xor.b32  	%r392, %r390, %r391;
	add.s32 	%r393, %r387, %r201;
	add.s32 	%r394, %r393, %r392;
	shf.l.wrap.b32 	%r395, %r379, %r381, 15;
	shf.l.wrap.b32 	%r396, %r379, %r381, 13;
	xor.b32  	%r397, %r395, %r396;
	shr.u32 	%r398, %r379, 10;
	xor.b32  	%r399, %r397, %r398;
	add.s32 	%r400, %r399, %r321;
	shf.l.wrap.b32 	%r401, %r225, %r225, 25;
	shf.l.wrap.b32 	%r402, %r223, %r225, 14;
	xor.b32  	%r403, %r401, %r402;
	shr.u32 	%r404, %r225, 3;
	xor.b32  	%r405, %r403, %r404;
	add.s32 	%r406, %r400, %r217;
	add.s32 	%r407, %r406, %r405;
	shf.l.wrap.b32 	%r408, %r394, %r394, 15;
	shf.l.wrap.b32 	%r409, %r394, %r394, 13;
	xor.b32  	%r410, %r408, %r409;
	shr.u32 	%r411, %r394, 10;
	xor.b32  	%r412, %r410, %r411;
	add.s32 	%r413, %r412, %r337;
	shf.l.wrap.b32 	%r414, %r241, %r241, 25;
	shf.l.wrap.b32 	%r415, %r239, %r241, 14;
	xor.b32  	%r416, %r414, %r415;
	shr.u32 	%r417, %r241, 3;
	xor.b32  	%r418, %r416, %r417;
	add.s32 	%r419, %r413, %r225;
	add.s32 	%r420, %r419, %r418;
	shf.l.wrap.b32 	%r421, %r407, %r407, 15;
	shf.l.wrap.b32 	%r422, %r407, %r407, 13;
	xor.b32  	%r423, %r421, %r422;
	shr.u32 	%r424, %r407, 10;
	xor.b32  	%r425, %r423, %r424;
	add.s32 	%r426, %r425, %r345;
	shf.l.wrap.b32 	%r427, %r249, %r249, 25;
	shf.l.wrap.b32 	%r428, %r247, %r249, 14;
	xor.b32  	%r429, %r427, %r428;
	shr.u32 	%r430, %r249, 3;
	xor.b32  	%r431, %r429, %r430;
	add.s32 	%r432, %r426, %r241;
	add.s32 	%r433, %r432, %r431;
	shf.l.wrap.b32 	%r434, %r420, %r420, 15;
	shf.l.wrap.b32 	%r435, %r420, %r420, 13;
	xor.b32  	%r436, %r434, %r435;
	shr.u32 	%r437, %r420, 10;
	xor.b32  	%r438, %r436, %r437;
	add.s32 	%r439, %r438, %r361;
	shf.l.wrap.b32 	%r440, %r265, %r265, 25;
	shf.l.wrap.b32 	%r441, %r263, %r265, 14;
	xor.b32  	%r442, %r440, %r441;
	shr.u32 	%r443, %r265, 3;
	xor.b32  	%r444, %r442, %r443;
	add.s32 	%r445, %r439, %r249;
	add.s32 	%r446, %r445, %r444;
	shf.l.wrap.b32 	%r447, %r433, %r433, 15;
	shf.l.wrap.b32 	%r448, %r433, %r433, 13;
	xor.b32  	%r449, %r447, %r448;
	shr.u32 	%r450, %r433, 10;
	xor.b32  	%r451, %r449, %r450;
	add.s32 	%r452, %r451, %r369;
	shf.l.wrap.b32 	%r453, %r273, %r273, 25;
	shf.l.wrap.b32 	%r454, %r271, %r273, 14;
	xor.b32  	%r455, %r453, %r454;
	shr.u32 	%r456, %r273, 3;
	xor.b32  	%r457, %r455, %r456;
	add.s32 	%r458, %r452, %r265;
	add.s32 	%r459, %r458, %r457;
	shf.l.wrap.b32 	%r460, %r446, %r446, 15;
	shf.l.wrap.b32 	%r461, %r446, %r446, 13;
	xor.b32  	%r462, %r460, %r461;
	shr.u32 	%r463, %r446, 10;
	xor.b32  	%r464, %r462, %r463;
	add.s32 	%r465, %r464, %r381;
	shf.l.wrap.b32 	%r466, %r289, %r289, 25;
	shf.l.wrap.b32 	%r467, %r287, %r289, 14;
	xor.b32  	%r468, %r466, %r467;
	shr.u32 	%r469, %r289, 3;
	xor.b32  	%r470, %r468, %r469;
	add.s32 	%r471, %r465, %r273;
	add.s32 	%r472, %r471, %r470;
	shf.l.wrap.b32 	%r473, %r459, %r459, 15;
	shf.l.wrap.b32 	%r474, %r459, %r459, 13;
	xor.b32  	%r475, %r473, %r474;
	shr.u32 	%r476, %r459, 10;
	xor.b32  	%r477, %r475, %r476;
	add.s32 	%r478, %r477, %r394;
	shf.l.wrap.b32 	%r479, %r297, %r297, 25;
	shf.l.wrap.b32 	%r480, %r295, %r297, 14;
	xor.b32  	%r481, %r479, %r480;
	shr.u32 	%r482, %r297, 3;
	xor.b32  	%r483, %r481, %r482;
	add.s32 	%r484, %r478, %r289;
	add.s32 	%r485, %r484, %r483;
	shf.l.wrap.b32 	%r486, %r472, %r472, 15;
	shf.l.wrap.b32 	%r487, %r472, %r472, 13;
	xor.b32  	%r488, %r486, %r487;
	shr.u32 	%r489, %r472, 10;
	xor.b32  	%r490, %r488, %r489;
	add.s32 	%r491, %r490, %r407;
	shf.l.wrap.b32 	%r492, %r313, %r313, 25;
	shf.l.wrap.b32 	%r493, %r311, %r313, 14;
	xor.b32  	%r494, %r492, %r493;
	shr.u32 	%r495, %r313, 3;
	xor.b32  	%r496, %r494, %r495;
	add.s32 	%r497, %r491, %r297;
	add.s32 	%r498, %r497, %r496;
	shf.l.wrap.b32 	%r499, %r485, %r485, 15;
	shf.l.wrap.b32 	%r500, %r485, %r485, 13;
	xor.b32  	%r501, %r499, %r500;
	shr.u32 	%r502, %r485, 10;
	xor.b32  	%r503, %r501, %r502;
	add.s32 	%r504, %r503, %r420;
	shf.l.wrap.b32 	%r505, %r321, %r321, 25;
	shf.l.wrap.b32 	%r506, %r319, %r321, 14;
	xor.b32  	%r507, %r505, %r506;
	shr.u32 	%r508, %r321, 3;
	xor.b32  	%r509, %r507, %r508;
	add.s32 	%r510, %r504, %r313;
	add.s32 	%r511, %r510, %r509;
	shf.l.wrap.b32 	%r512, %r498, %r498, 15;
	shf.l.wrap.b32 	%r513, %r498, %r498, 13;
	xor.b32  	%r514, %r512, %r513;
	shr.u32 	%r515, %r498, 10;
	xor.b32  	%r516, %r514, %r515;
	add.s32 	%r517, %r516, %r433;
	shf.l.wrap.b32 	%r518, %r337, %r337, 25;
	shf.l.wrap.b32 	%r519, %r335, %r337, 14;
	xor.b32  	%r520, %r518, %r519;
	shr.u32 	%r521, %r337, 3;
	xor.b32  	%r522, %r520, %r521;
	add.s32 	%r523, %r517, %r321;
	add.s32 	%r524, %r523, %r522;
	shf.l.wrap.b32 	%r525, %r511, %r511, 15;
	shf.l.wrap.b32 	%r526, %r511, %r511, 13;
	xor.b32  	%r527, %r525, %r526;
	shr.u32 	%r528, %r511, 10;
	xor.b32  	%r529, %r527, %r528;
	add.s32 	%r530, %r529, %r446;
	shf.l.wrap.b32 	%r531, %r345, %r345, 25;
	shf.l.wrap.b32 	%r532, %r343, %r345, 14;
	xor.b32  	%r533, %r531, %r532;
	shr.u32 	%r534, %r345, 3;
	xor.b32  	%r535, %r533, %r534;
	add.s32 	%r536, %r530, %r337;
	add.s32 	%r537, %r536, %r535;
	shf.l.wrap.b32 	%r538, %r524, %r524, 15;
	shf.l.wrap.b32 	%r539, %r524, %r524, 13;
	xor.b32  	%r540, %r538, %r539;
	shr.u32 	%r541, %r524, 10;
	xor.b32  	%r542, %r540, %r541;
	add.s32 	%r543, %r542, %r459;
	shf.l.wrap.b32 	%r544, %r361, %r361, 25;
	shf.l.wrap.b32 	%r545, %r359, %r361, 14;
	xor.b32  	%r546, %r544, %r545;
	shr.u32 	%r547, %r361, 3;
	xor.b32  	%r548, %r546, %r547;
	add.s32 	%r549, %r543, %r345;
	add.s32 	%r550, %r549, %r548;
	shf.l.wrap.b32 	%r551, %r537, %r537, 15;
	shf.l.wrap.b32 	%r552, %r537, %r537, 13;
	xor.b32  	%r553, %r551, %r552;
	shr.u32 	%r554, %r537, 10;
	xor.b32  	%r555, %r553, %r554;
	add.s32 	%r556, %r555, %r472;
	shf.l.wrap.b32 	%r557, %r369, %r369, 25;
	shf.l.wrap.b32 	%r558, %r367, %r369, 14;
	xor.b32  	%r559, %r557, %r558;
	shr.u32 	%r560, %r369, 3;
	xor.b32  	%r561, %r559, %r560;
	add.s32 	%r562, %r556, %r361;
	add.s32 	%r563, %r562, %r561;
	shf.l.wrap.b32 	%r564, %r550, %r550, 15;
	shf.l.wrap.b32 	%r565, %r550, %r550, 13;
	xor.b32  	%r566, %r564, %r565;
	shr.u32 	%r567, %r550, 10;
	xor.b32  	%r568, %r566, %r567;
	add.s32 	%r569, %r568, %r485;
	shf.l.wrap.b32 	%r570, %r381, %r381, 25;
	shf.l.wrap.b32 	%r571, %r379, %r381, 14;
	xor.b32  	%r572, %r570, %r571;
	shr.u32 	%r573, %r381, 3;
	xor.b32  	%r574, %r572, %r573;
	add.s32 	%r575, %r569, %r369;
	add.s32 	%r576, %r575, %r574;
	shf.l.wrap.b32 	%r577, %r563, %r563, 15;
	shf.l.wrap.b32 	%r578, %r563, %r563, 13;
	xor.b32  	%r579, %r577, %r578;
	shr.u32 	%r580, %r563, 10;
	xor.b32  	%r581, %r579, %r580;
	add.s32 	%r582, %r581, %r498;
	shf.l.wrap.b32 	%r583, %r394, %r394, 25;
	shf.l.wrap.b32 	%r584, %r394, %r394, 14;
	xor.b32  	%r585, %r583, %r584;
	shr.u32 	%r586, %r394, 3;
	xor.b32  	%r587, %r585, %r586;
	add.s32 	%r588, %r582, %r381;
	add.s32 	%r589, %r588, %r587;
	shf.l.wrap.b32 	%r590, %r576, %r576, 15;
	shf.l.wrap.b32 	%r591, %r576, %r576, 13;
	xor.b32  	%r592, %r590, %r591;
	shr.u32 	%r593, %r576, 10;
	xor.b32  	%r594, %r592, %r593;
	add.s32 	%r595, %r594, %r511;
	shf.l.wrap.b32 	%r596, %r407, %r407, 25;
	shf.l.wrap.b32 	%r597, %r407, %r407, 14;
	xor.b32  	%r598, %r596, %r597;
	shr.u32 	%r599, %r407, 3;
	xor.b32  	%r600, %r598, %r599;
	add.s32 	%r601, %r595, %r394;
	add.s32 	%r602, %r601, %r600;
	shf.l.wrap.b32 	%r603, %r589, %r589, 15;
	shf.l.wrap.b32 	%r604, %r589, %r589, 13;
	xor.b32  	%r605, %r603, %r604;
	shr.u32 	%r606, %r589, 10;
	xor.b32  	%r607, %r605, %r606;
	add.s32 	%r608, %r607, %r524;
	shf.l.wrap.b32 	%r609, %r420, %r420, 25;
	shf.l.wrap.b32 	%r610, %r420, %r420, 14;
	xor.b32  	%r611, %r609, %r610;
	shr.u32 	%r612, %r420, 3;
	xor.b32  	%r613, %r611, %r612;
	add.s32 	%r614, %r608, %r407;
	add.s32 	%r615, %r614, %r613;
	shf.l.wrap.b32 	%r616, %r602, %r602, 15;
	shf.l.wrap.b32 	%r617, %r602, %r602, 13;
	xor.b32  	%r618, %r616, %r617;
	shr.u32 	%r619, %r602, 10;
	xor.b32  	%r620, %r618, %r619;
	add.s32 	%r621, %r620, %r537;
	shf.l.wrap.b32 	%r622, %r433, %r433, 25;
	shf.l.wrap.b32 	%r623, %r433, %r433, 14;
	xor.b32  	%r624, %r622, %r623;
	shr.u32 	%r625, %r433, 3;
	xor.b32  	%r626, %r624, %r625;
	add.s32 	%r627, %r621, %r420;
	add.s32 	%r628, %r627, %r626;
	shf.l.wrap.b32 	%r629, %r615, %r615, 15;
	shf.l.wrap.b32 	%r630, %r615, %r615, 13;
	xor.b32  	%r631, %r629, %r630;
	shr.u32 	%r632, %r615, 10;
	xor.b32  	%r633, %r631, %r632;
	add.s32 	%r634, %r633, %r550;
	shf.l.wrap.b32 	%r635, %r446, %r446, 25;
	shf.l.wrap.b32 	%r636, %r446, %r446, 14;
	xor.b32  	%r637, %r635, %r636;
	shr.u32 	%r638, %r446, 3;
	xor.b32  	%r639, %r637, %r638;
	add.s32 	%r640, %r634, %r433;
	add.s32 	%r641, %r640, %r639;
	shf.l.wrap.b32 	%r642, %r628, %r628, 15;
	shf.l.wrap.b32 	%r643, %r628, %r628, 13;
	xor.b32  	%r644, %r642, %r643;
	shr.u32 	%r645, %r628, 10;
	xor.b32  	%r646, %r644, %r645;
	add.s32 	%r647, %r646, %r563;
	shf.l.wrap.b32 	%r648, %r459, %r459, 25;
	shf.l.wrap.b32 	%r649, %r459, %r459, 14;
	xor.b32  	%r650, %r648, %r649;
	shr.u32 	%r651, %r459, 3;
	xor.b32  	%r652, %r650, %r651;
	add.s32 	%r653, %r647, %r446;
	add.s32 	%r654, %r653, %r652;
	shf.l.wrap.b32 	%r655, %r641, %r641, 15;
	shf.l.wrap.b32 	%r656, %r641, %r641, 13;
	xor.b32  	%r657, %r655, %r656;
	shr.u32 	%r658, %r641, 10;
	xor.b32  	%r659, %r657, %r658;
	add.s32 	%r660, %r659, %r576;
	shf.l.wrap.b32 	%r661, %r472, %r472, 25;
	shf.l.wrap.b32 	%r662, %r472, %r472, 14;
	xor.b32  	%r663, %r661, %r662;
	shr.u32 	%r664, %r472, 3;
	xor.b32  	%r665, %r663, %r664;
	add.s32 	%r666, %r660, %r459;
	add.s32 	%r667, %r666, %r665;
	shf.l.wrap.b32 	%r668, %r654, %r654, 15;
	shf.l.wrap.b32 	%r669, %r654, %r654, 13;
	xor.b32  	%r670, %r668, %r669;
	shr.u32 	%r671, %r654, 10;
	xor.b32  	%r672, %r670, %r671;
	add.s32 	%r673, %r672, %r589;
	shf.l.wrap.b32 	%r674, %r485, %r485, 25;
	shf.l.wrap.b32 	%r675, %r485, %r485, 14;
	xor.b32  	%r676, %r674, %r675;
	shr.u32 	%r677, %r485, 3;
	xor.b32  	%r678, %r676, %r677;
	add.s32 	%r679, %r673, %r472;
	add.s32 	%r680, %r679, %r678;
	shf.l.wrap.b32 	%r681, %r667, %r667, 15;
	shf.l.wrap.b32 	%r682, %r667, %r667, 13;
	xor.b32  	%r683, %r681, %r682;
	shr.u32 	%r684, %r667, 10;
	xor.b32  	%r685, %r683, %r684;
	add.s32 	%r686, %r685, %r602;
	shf.l.wrap.b32 	%r687, %r498, %r498, 25;
	shf.l.wrap.b32 	%r688, %r498, %r498, 14;
	xor.b32  	%r689, %r687, %r688;
	shr.u32 	%r690, %r498, 3;
	xor.b32  	%r691, %r689, %r690;
	add.s32 	%r692, %r686, %r485;
	add.s32 	%r693, %r692, %r691;
	shf.l.wrap.b32 	%r694, %r680, %r680, 15;
	shf.l.wrap.b32 	%r695, %r680, %r680, 13;
	xor.b32  	%r696, %r694, %r695;
	shr.u32 	%r697, %r680, 10;
	xor.b32  	%r698, %r696, %r697;
	add.s32 	%r699, %r698, %r615;
	shf.l.wrap.b32 	%r700, %r511, %r511, 25;
	shf.l.wrap.b32 	%r701, %r511, %r511, 14;
	xor.b32  	%r702, %r700, %r701;
	shr.u32 	%r703, %r511, 3;
	xor.b32  	%r704, %r702, %r703;
	add.s32 	%r705, %r699, %r498;
	add.s32 	%r706, %r705, %r704;
	shf.l.wrap.b32 	%r707, %r693, %r693, 15;
	shf.l.wrap.b32 	%r708, %r693, %r693, 13;
	xor.b32  	%r709, %r707, %r708;
	shr.u32 	%r710, %r693, 10;
	xor.b32  	%r711, %r709, %r710;
	add.s32 	%r712, %r711, %r628;
	shf.l.wrap.b32 	%r713, %r524, %r524, 25;
	shf.l.wrap.b32 	%r714, %r524, %r524, 14;
	xor.b32  	%r715, %r713, %r714;
	shr.u32 	%r716, %r524, 3;
	xor.b32  	%r717, %r715, %r716;
	add.s32 	%r718, %r712, %r511;
	add.s32 	%r719, %r718, %r717;
	shf.l.wrap.b32 	%r720, %r706, %r706, 15;
	shf.l.wrap.b32 	%r721, %r706, %r706, 13;
	xor.b32  	%r722, %r720, %r721;
	shr.u32 	%r723, %r706, 10;
	xor.b32  	%r724, %r722, %r723;
	add.s32 	%r725, %r724, %r641;
	shf.l.wrap.b32 	%r726, %r537, %r537, 25;
	shf.l.wrap.b32 	%r727, %r537, %r537, 14;
	xor.b32  	%r728, %r726, %r727;
	shr.u32 	%r729, %r537, 3;
	xor.b32  	%r730, %r728, %r729;
	add.s32 	%r731, %r725, %r524;
	add.s32 	%r732, %r731, %r730;
	shf.l.wrap.b32 	%r733, %r719, %r719, 15;
	shf.l.wrap.b32 	%r734, %r719, %r719, 13;
	xor.b32  	%r735, %r733, %r734;
	shr.u32 	%r736, %r719, 10;
	xor.b32  	%r737, %r735, %r736;
	add.s32 	%r738, %r737, %r654;
	shf.l.wrap.b32 	%r739, %r550, %r550, 25;
	shf.l.wrap.b32 	%r740, %r550, %r550, 14;
	xor.b32  	%r741, %r739, %r740;
	shr.u32 	%r742, %r550, 3;
	xor.b32  	%r743, %r741, %r742;
	add.s32 	%r744, %r738, %r537;
	add.s32 	%r745, %r744, %r743;
	shf.l.wrap.b32 	%r746, %r732, %r732, 15;
	shf.l.wrap.b32 	%r747, %r732, %r732, 13;
	xor.b32  	%r748, %r746, %r747;
	shr.u32 	%r749, %r732, 10;
	xor.b32  	%r750, %r748, %r749;
	add.s32 	%r751, %r750, %r667;
	shf.l.wrap.b32 	%r752, %r563, %r563, 25;
	shf.l.wrap.b32 	%r753, %r563, %r563, 14;
	xor.b32  	%r754, %r752, %r753;
	shr.u32 	%r755, %r563, 3;
	xor.b32  	%r756, %r754, %r755;
	add.s32 	%r757, %r751, %r550;
	add.s32 	%r758, %r757, %r756;
	shf.l.wrap.b32 	%r759, %r745, %r745, 15;
	shf.l.wrap.b32 	%r760, %r745, %r745, 13;
	xor.b32  	%r761, %r759, %r760;
	shr.u32 	%r762, %r745, 10;
	xor.b32  	%r763, %r761, %r762;
	add.s32 	%r764, %r763, %r680;
	shf.l.wrap.b32 	%r765, %r576, %r576, 25;
	shf.l.wrap.b32 	%r766, %r576, %r576, 14;
	xor.b32  	%r767, %r765, %r766;
	shr.u32 	%r768, %r576, 3;
	xor.b32  	%r769, %r767, %r768;
	add.s32 	%r770, %r764, %r563;
	add.s32 	%r771, %r770, %r769;
	shf.l.wrap.b32 	%r772, %r758, %r758, 15;
	shf.l.wrap.b32 	%r773, %r758, %r758, 13;
	xor.b32  	%r774, %r772, %r773;
	shr.u32 	%r775, %r758, 10;
	xor.b32  	%r776, %r774, %r775;
	add.s32 	%r777, %r776, %r693;
	shf.l.wrap.b32 	%r778, %r589, %r589, 25;
	shf.l.wrap.b32 	%r779, %r589, %r589, 14;
	xor.b32  	%r780, %r778, %r779;
	shr.u32 	%r781, %r589, 3;
	xor.b32  	%r782, %r780, %r781;
	add.s32 	%r783, %r777, %r576;
	add.s32 	%r784, %r783, %r782;
	shf.l.wrap.b32 	%r785, %r771, %r771, 15;
	shf.l.wrap.b32 	%r786, %r771, %r771, 13;
	xor.b32  	%r787, %r785, %r786;
	shr.u32 	%r788, %r771, 10;
	xor.b32  	%r789, %r787, %r788;
	add.s32 	%r790, %r789, %r706;
	shf.l.wrap.b32 	%r791, %r602, %r602, 25;
	shf.l.wrap.b32 	%r792, %r602, %r602, 14;
	xor.b32  	%r793, %r791, %r792;
	shr.u32 	%r794, %r602, 3;
	xor.b32  	%r795, %r793, %r794;
	add.s32 	%r796, %r790, %r589;
	add.s32 	%r797, %r796, %r795;
	shf.l.wrap.b32 	%r798, %r784, %r784, 15;
	shf.l.wrap.b32 	%r799, %r784, %r784, 13;
	xor.b32  	%r800, %r798, %r799;
	shr.u32 	%r801, %r784, 10;
	xor.b32  	%r802, %r800, %r801;
	add.s32 	%r803, %r802, %r719;
	shf.l.wrap.b32 	%r804, %r615, %r615, 25;
	shf.l.wrap.b32 	%r805, %r615, %r615, 14;
	xor.b32  	%r806, %r804, %r805;
	shr.u32 	%r807, %r615, 3;
	xor.b32  	%r808, %r806, %r807;
	add.s32 	%r809, %r803, %r602;
	add.s32 	%r810, %r809, %r808;
	shf.l.wrap.b32 	%r811, %r797, %r797, 15;
	shf.l.wrap.b32 	%r812, %r797, %r797, 13;
	xor.b32  	%r813, %r811, %r812;
	shr.u32 	%r814, %r797, 10;
	xor.b32  	%r815, %r813, %r814;
	add.s32 	%r816, %r815, %r732;
	shf.l.wrap.b32 	%r817, %r628, %r628, 25;
	shf.l.wrap.b32 	%r818, %r628, %r628, 14;
	xor.b32  	%r819, %r817, %r818;
	shr.u32 	%r820, %r628, 3;
	xor.b32  	%r821, %r819, %r820;
	add.s32 	%r822, %r816, %r615;
	add.s32 	%r823, %r822, %r821;
	shf.l.wrap.b32 	%r824, %r810, %r810, 15;
	shf.l.wrap.b32 	%r825, %r810, %r810, 13;
	xor.b32  	%r826, %r824, %r825;
	shr.u32 	%r827, %r810, 10;
	xor.b32  	%r828, %r826, %r827;
	add.s32 	%r829, %r828, %r745;
	shf.l.wrap.b32 	%r830, %r641, %r641, 25;
	shf.l.wrap.b32 	%r831, %r641, %r641, 14;
	xor.b32  	%r832, %r830, %r831;
	shr.u32 	%r833, %r641, 3;
	xor.b32  	%r834, %r832, %r833;
	add.s32 	%r835, %r829, %r628;
	add.s32 	%r836, %r835, %r834;
	shf.l.wrap.b32 	%r837, %r823, %r823, 15;
	shf.l.wrap.b32 	%r838, %r823, %r823, 13;
	xor.b32  	%r839, %r837, %r838;
	shr.u32 	%r840, %r823, 10;
	xor.b32  	%r841, %r839, %r840;
	add.s32 	%r842, %r841, %r758;
	shf.l.wrap.b32 	%r843, %r654, %r654, 25;
	shf.l.wrap.b32 	%r844, %r654, %r654, 14;
	xor.b32  	%r845, %r843, %r844;
	shr.u32 	%r846, %r654, 3;
	xor.b32  	%r847, %r845, %r846;
	add.s32 	%r848, %r842, %r641;
	add.s32 	%r849, %r848, %r847;
	shf.l.wrap.b32 	%r850, %r836, %r836, 15;
	shf.l.wrap.b32 	%r851, %r836, %r836, 13;
	xor.b32  	%r852, %r850, %r851;
	shr.u32 	%r853, %r836, 10;
	xor.b32  	%r854, %r852, %r853;
	add.s32 	%r855, %r854, %r771;
	shf.l.wrap.b32 	%r856, %r667, %r667, 25;
	shf.l.wrap.b32 	%r857, %r667, %r667, 14;
	xor.b32  	%r858, %r856, %r857;
	shr.u32 	%r859, %r667, 3;
	xor.b32  	%r860, %r858, %r859;
	add.s32 	%r861, %r855, %r654;
	add.s32 	%r862, %r861, %r860;
	shf.l.wrap.b32 	%r863, %r849, %r849, 15;
	shf.l.wrap.b32 	%r864, %r849, %r849, 13;
	xor.b32  	%r865, %r863, %r864;
	shr.u32 	%r866, %r849, 10;
	xor.b32  	%r867, %r865, %r866;
	add.s32 	%r868, %r867, %r784;
	shf.l.wrap.b32 	%r869, %r680, %r680, 25;
	shf.l.wrap.b32 	%r870, %r680, %r680, 14;
	xor.b32  	%r871, %r869, %r870;
	shr.u32 	%r872, %r680, 3;
	xor.b32  	%r873, %r871, %r872;
	add.s32 	%r874, %r868, %r667;
	add.s32 	%r875, %r874, %r873;
	shf.l.wrap.b32 	%r876, %r862, %r862, 15;
	shf.l.wrap.b32 	%r877, %r862, %r862, 13;
	xor.b32  	%r878, %r876, %r877;
	shr.u32 	%r879, %r862, 10;
	xor.b32  	%r880, %r878, %r879;
	add.s32 	%r881, %r880, %r797;
	shf.l.wrap.b32 	%r882, %r693, %r693, 25;
	shf.l.wrap.b32 	%r883, %r693, %r693, 14;
	xor.b32  	%r884, %r882, %r883;
	shr.u32 	%r885, %r693, 3;
	xor.b32  	%r886, %r884, %r885;
	add.s32 	%r887, %r881, %r680;
	add.s32 	%r888, %r887, %r886;
	shf.l.wrap.b32 	%r889, %r875, %r875, 15;
	shf.l.wrap.b32 	%r890, %r875, %r875, 13;
	xor.b32  	%r891, %r889, %r890;
	shr.u32 	%r892, %r875, 10;
	xor.b32  	%r893, %r891, %r892;
	add.s32 	%r894, %r893, %r810;
	shf.l.wrap.b32 	%r895, %r706, %r706, 25;
	shf.l.wrap.b32 	%r896, %r706, %r706, 14;
	xor.b32  	%r897, %r895, %r896;
	shr.u32 	%r898, %r706, 3;
	xor.b32  	%r899, %r897, %r898;
	add.s32 	%r900, %r894, %r693;
	add.s32 	%r901, %r900, %r899;
	shf.l.wrap.b32 	%r902, %r888, %r888, 15;
	shf.l.wrap.b32 	%r903, %r888, %r888, 13;
	xor.b32  	%r904, %r902, %r903;
	shr.u32 	%r905, %r888, 10;
	xor.b32  	%r906, %r904, %r905;
	add.s32 	%r907, %r906, %r823;
	shf.l.wrap.b32 	%r908, %r719, %r719, 25;
	shf.l.wrap.b32 	%r909, %r719, %r719, 14;
	xor.b32  	%r910, %r908, %r909;
	shr.u32 	%r911, %r719, 3;
	xor.b32  	%r912, %r910, %r911;
	add.s32 	%r913, %r907, %r706;
	add.s32 	%r914, %r913, %r912;
	shf.l.wrap.b32 	%r915, %r901, %r901, 15;
	shf.l.wrap.b32 	%r916, %r901, %r901, 13;
	xor.b32  	%r917, %r915, %r916;
	shr.u32 	%r918, %r901, 10;
	xor.b32  	%r919, %r917, %r918;
	add.s32 	%r920, %r919, %r836;
	shf.l.wrap.b32 	%r921, %r732, %r732, 25;
	shf.l.wrap.b32 	%r922, %r732, %r732, 14;
	xor.b32  	%r923, %r921, %r922;
	shr.u32 	%r924, %r732, 3;
	xor.b32  	%r925, %r923, %r924;
	add.s32 	%r926, %r920, %r719;
	add.s32 	%r927, %r926, %r925;
	shf.l.wrap.b32 	%r928, %r914, %r914, 15;
	shf.l.wrap.b32 	%r929, %r914, %r914, 13;
	xor.b32  	%r930, %r928, %r929;
	shr.u32 	%r931, %r914, 10;
	xor.b32  	%r932, %r930, %r931;
	add.s32 	%r933, %r932, %r849;
	shf.l.wrap.b32 	%r934, %r745, %r745, 25;
	shf.l.wrap.b32 	%r935, %r745, %r745, 14;
	xor.b32  	%r936, %r934, %r935;
	shr.u32 	%r937, %r745, 3;
	xor.b32  	%r938, %r936, %r937;
	add.s32 	%r939, %r933, %r732;
	add.s32 	%r940, %r939, %r938;
	shf.l.wrap.b32 	%r941, %r927, %r927, 15;
	shf.l.wrap.b32 	%r942, %r927, %r927, 13;
	xor.b32  	%r943, %r941, %r942;
	shr.u32 	%r944, %r927, 10;
	xor.b32  	%r945, %r943, %r944;
	add.s32 	%r946, %r945, %r862;
	shf.l.wrap.b32 	%r947, %r758, %r758, 25;
	shf.l.wrap.b32 	%r948, %r758, %r758, 14;
	xor.b32  	%r949, %r947, %r948;
	shr.u32 	%r950, %r758, 3;
	xor.b32  	%r951, %r949, %r950;
	add.s32 	%r952, %r946, %r745;
	add.s32 	%r953, %r952, %r951;
	shf.l.wrap.b32 	%r954, %r940, %r940, 15;
	shf.l.wrap.b32 	%r955, %r940, %r940, 13;
	xor.b32  	%r956, %r954, %r955;
	shr.u32 	%r957, %r940, 10;
	xor.b32  	%r958, %r956, %r957;
	add.s32 	%r959, %r958, %r875;
	shf.l.wrap.b32 	%r960, %r771, %r771, 25;
	shf.l.wrap.b32 	%r961, %r771, %r771, 14;
	xor.b32  	%r962, %r960, %r961;
	shr.u32 	%r963, %r771, 3;
	xor.b32  	%r964, %r962, %r963;
	add.s32 	%r965, %r959, %r758;
	add.s32 	%r966, %r965, %r964;
	shf.l.wrap.b32 	%r967, %r953, %r953, 15;
	shf.l.wrap.b32 	%r968, %r953, %r953, 13;
	xor.b32  	%r969, %r967, %r968;
	shr.u32 	%r970, %r953, 10;
	xor.b32  	%r971, %r969, %r970;
	add.s32 	%r972, %r971, %r888;
	shf.l.wrap.b32 	%r973, %r784, %r784, 25;
	shf.l.wrap.b32 	%r974, %r784, %r784, 14;
	xor.b32  	%r975, %r973, %r974;
	shr.u32 	%r976, %r784, 3;
	xor.b32  	%r977, %r975, %r976;
	add.s32 	%r978, %r972, %r771;
	add.s32 	%r979, %r978, %r977;
	shf.l.wrap.b32 	%r980, %r966, %r966, 15;
	shf.l.wrap.b32 	%r981, %r966, %r966, 13;
	xor.b32  	%r982, %r980, %r981;
	shr.u32 	%r983, %r966, 10;
	xor.b32  	%r984, %r982, %r983;
	add.s32 	%r985, %r984, %r901;
	shf.l.wrap.b32 	%r986, %r797, %r797, 25;
	shf.l.wrap.b32 	%r987, %r797, %r797, 14;
	xor.b32  	%r988, %r986, %r987;
	shr.u32 	%r989, %r797, 3;
	xor.b32  	%r990, %r988, %r989;
	add.s32 	%r991, %r985, %r784;
	add.s32 	%r992, %r991, %r990;
	shf.l.wrap.b32 	%r993, %r979, %r979, 15;
	shf.l.wrap.b32 	%r994, %r979, %r979, 13;
	xor.b32  	%r995, %r993, %r994;
	shr.u32 	%r996, %r979, 10;
	xor.b32  	%r997, %r995, %r996;
	add.s32 	%r998, %r997, %r914;
	shf.l.wrap.b32 	%r999, %r810, %r810, 25;
	shf.l.wrap.b32 	%r1000, %r810, %r810, 14;
	xor.b32  	%r1001, %r999, %r1000;
	shr.u32 	%r1002, %r810, 3;
	xor.b32  	%r1003, %r1001, %r1002;
	add.s32 	%r1004, %r998, %r797;
	add.s32 	%r1005, %r1004, %r1003;
	or.b32  	%r1006, %r9971, %r9972;
	and.b32  	%r1007, %r1006, %r9973;
	and.b32  	%r1008, %r9971, %r9972;
	or.b32  	%r1009, %r1007, %r1008;
	shf.l.wrap.b32 	%r1010, %r9973, %r9973, 30;
	shf.l.wrap.b32 	%r1011, %r9973, %r9973, 19;
	xor.b32  	%r1012, %r1011, %r1010;
	shf.l.wrap.b32 	%r1013, %r9973, %r9973, 10;
	xor.b32  	%r1014, %r1012, %r1013;
	and.b32  	%r1015, %r9968, %r9969;
	not.b32 	%r1016, %r9969;
	and.b32  	%r1017, %r9967, %r1016;
	or.b32  	%r1018, %r1017, %r1015;
	shf.l.wrap.b32 	%r1019, %r9969, %r9969, 26;
	shf.l.wrap.b32 	%r1020, %r9969, %r9969, 21;
	xor.b32  	%r1021, %r1019, %r1020;
	shf.l.wrap.b32 	%r1022, %r9969, %r9969, 7;
	xor.b32  	%r1023, %r1021, %r1022;
	add.s32 	%r1024, %r1023, %r201;
	add.s32 	%r1025, %r1024, %r1018;
	add.s32 	%r1026, %r1025, %r9966;
	add.s32 	%r1027, %r1026, 1116352408;
	add.s32 	%r1028, %r1014, %r1009;
	add.s32 	%r1029, %r1028, %r1027;
	add.s32 	%r1030, %r1027, %r9970;
	or.b32  	%r1031, %r9972, %r9973;
	and.b32  	%r1032, %r1031, %r1029;
	and.b32  	%r1033, %r9972, %r9973;
	or.b32  	%r1034, %r1032, %r1033;
	shf.l.wrap.b32 	%r1035, %r1029, %r1029, 30;
	shf.l.wrap.b32 	%r1036, %r1029, %r1029, 19;
	xor.b32  	%r1037, %r1036, %r1035;
	shf.l.wrap.b32 	%r1038, %r1029, %r1029, 10;
	xor.b32  	%r1039, %r1037, %r1038;
	and.b32  	%r1040, %r9969, %r1030;
	not.b32 	%r1041, %r1030;
	and.b32  	%r1042, %r9968, %r1041;
	or.b32  	%r1043, %r1042, %r1040;
	shf.l.wrap.b32 	%r1044, %r1030, %r1030, 26;
	shf.l.wrap.b32 	%r1045, %r1030, %r1030, 21;
	xor.b32  	%r1046, %r1044, %r1045;
	shf.l.wrap.b32 	%r1047, %r1030, %r1030, 7;
	xor.b32  	%r1048, %r1046, %r1047;
	add.s32 	%r1049, %r1048, %r217;
	add.s32 	%r1050, %r1049, %r1043;
	add.s32 	%r1051, %r1050, %r9967;
	add.s32 	%r1052, %r1051, 1899447441;
	add.s32 	%r1053, %r1039, %r1034;
	add.s32 	%r1054, %r1053, %r1052;
	add.s32 	%r1055, %r1052, %r9971;
	or.b32  	%r1056, %r9973, %r1029;
	and.b32  	%r1057, %r1056, %r1054;
	and.b32  	%r1058, %r9973, %r1029;
	or.b32  	%r1059, %r1057, %r1058;
	shf.l.wrap.b32 	%r1060, %r1054, %r1054, 30;
	shf.l.wrap.b32 	%r1061, %r1054, %r1054, 19;
	xor.b32  	%r1062, %r1061, %r1060;
	shf.l.wrap.b32 	%r1063, %r1054, %r1054, 10;
	xor.b32  	%r1064, %r1062, %r1063;
	and.b32  	%r1065, %r1030, %r1055;
	not.b32 	%r1066, %r1055;
	and.b32  	%r1067, %r9969, %r1066;
	or.b32  	%r1068, %r1067, %r1065;
	shf.l.wrap.b32 	%r1069, %r1055, %r1055, 26;
	shf.l.wrap.b32 	%r1070, %r1055, %r1055, 21;
	xor.b32  	%r1071, %r1069, %r1070;
	shf.l.wrap.b32 	%r1072, %r1055, %r1055, 7;
	xor.b32  	%r1073, %r1071, %r1072;
	add.s32 	%r1074, %r1073, %r225;
	add.s32 	%r1075, %r1074, %r1068;
	add.s32 	%r1076, %r1075, %r9968;
	add.s32 	%r1077, %r1076, -1245643825;
	add.s32 	%r1078, %r1064, %r1059;
	add.s32 	%r1079, %r1078, %r1077;
	add.s32 	%r1080, %r1077, %r9972;
	or.b32  	%r1081, %r1029, %r1054;
	and.b32  	%r1082, %r1081, %r1079;
	and.b32  	%r1083, %r1029, %r1054;
	or.b32  	%r1084, %r1082, %r1083;
	shf.l.wrap.b32 	%r1085, %r1079, %r1079, 30;
	shf.l.wrap.b32 	%r1086, %r1079, %r1079, 19;
	xor.b32  	%r1087, %r1086, %r1085;
	shf.l.wrap.b32 	%r1088, %r1079, %r1079, 10;
	xor.b32  	%r1089, %r1087, %r1088;
	and.b32  	%r1090, %r1055, %r1080;
	not.b32 	%r1091, %r1080;
	and.b32  	%r1092, %r1030, %r1091;
	or.b32  	%r1093, %r1092, %r1090;
	shf.l.wrap.b32 	%r1094, %r1080, %r1080, 26;
	shf.l.wrap.b32 	%r1095, %r1080, %r1080, 21;
	xor.b32  	%r1096, %r1094, %r1095;
	shf.l.wrap.b32 	%r1097, %r1080, %r1080, 7;
	xor.b32  	%r1098, %r1096, %r1097;
	add.s32 	%r1099, %r1098, %r241;
	add.s32 	%r1100, %r1099, %r1093;
	add.s32 	%r1101, %r1100, %r9969;
	add.s32 	%r1102, %r1101, -373957723;
	add.s32 	%r1103, %r1089, %r1084;
	add.s32 	%r1104, %r1103, %r1102;
	add.s32 	%r1105, %r1102, %r9973;
	or.b32  	%r1106, %r1054, %r1079;
	and.b32  	%r1107, %r1106, %r1104;
	and.b32  	%r1108, %r1054, %r1079;
	or.b32  	%r1109, %r1107, %r1108;
	shf.l.wrap.b32 	%r1110, %r1104, %r1104, 30;
	shf.l.wrap.b32 	%r1111, %r1104, %r1104, 19;
	xor.b32  	%r1112, %r1111, %r1110;
	shf.l.wrap.b32 	%r1113, %r1104, %r1104, 10;
	xor.b32  	%r1114, %r1112, %r1113;
	and.b32  	%r1115, %r1080, %r1105;
	not.b32 	%r1116, %r1105;
	and.b32  	%r1117, %r1055, %r1116;
	or.b32  	%r1118, %r1117, %r1115;
	shf.l.wrap.b32 	%r1119, %r1105, %r1105, 26;
	shf.l.wrap.b32 	%r1120, %r1105, %r1105, 21;
	xor.b32  	%r1121, %r1119, %r1120;
	shf.l.wrap.b32 	%r1122, %r1105, %r1105, 7;
	xor.b32  	%r1123, %r1121, %r1122;
	add.s32 	%r1124, %r1123, %r249;
	add.s32 	%r1125, %r1124, %r1118;
	add.s32 	%r1126, %r1125, %r1030;
	add.s32 	%r1127, %r1126, 961987163;
	add.s32 	%r1128, %r1114, %r1109;
	add.s32 	%r1129, %r1128, %r1127;
	add.s32 	%r1130, %r1127, %r1029;
	or.b32  	%r1131, %r1079, %r1104;
	and.b32  	%r1132, %r1131, %r1129;
	and.b32  	%r1133, %r1079, %r1104;
	or.b32  	%r1134, %r1132, %r1133;
	shf.l.wrap.b32 	%r1135, %r1129, %r1129, 30;
	shf.l.wrap.b32 	%r1136, %r1129, %r1129, 19;
	xor.b32  	%r1137, %r1136, %r1135;
	shf.l.wrap.b32 	%r1138, %r1129, %r1129, 10;
	xor.b32  	%r1139, %r1137, %r1138;
	and.b32  	%r1140, %r1105, %r1130;
	not.b32 	%r1141, %r1130;
	and.b32  	%r1142, %r1080, %r1141;
	or.b32  	%r1143, %r1142, %r1140;
	shf.l.wrap.b32 	%r1144, %r1130, %r1130, 26;
	shf.l.wrap.b32 	%r1145, %r1130, %r1130, 21;
	xor.b32  	%r1146, %r1144, %r1145;
	shf.l.wrap.b32 	%r1147, %r1130, %r1130, 7;
	xor.b32  	%r1148, %r1146, %r1147;
	add.s32 	%r1149, %r1148, %r265;
	add.s32 	%r1150, %r1149, %r1143;
	add.s32 	%r1151, %r1150, %r1055;
	add.s32 	%r1152, %r1151, 1508970993;
	add.s32 	%r1153, %r1139, %r1134;
	add.s32 	%r1154, %r1153, %r1152;
	add.s32 	%r1155, %r1152, %r1054;
	or.b32  	%r1156, %r1104, %r1129;
	and.b32  	%r1157, %r1156, %r1154;
	and.b32  	%r1158, %r1104, %r1129;
	or.b32  	%r1159, %r1157, %r1158;
	shf.l.wrap.b32 	%r1160, %r1154, %r1154, 30;
	shf.l.wrap.b32 	%r1161, %r1154, %r1154, 19;
	xor.b32  	%r1162, %r1161, %r1160;
	shf.l.wrap.b32 	%r1163, %r1154, %r1154, 10;
	xor.b32  	%r1164, %r1162, %r1163;
	and.b32  	%r1165, %r1130, %r1155;
	not.b32 	%r1166, %r1155;
	and.b32  	%r1167, %r1105, %r1166;
	or.b32  	%r1168, %r1167, %r1165;
	shf.l.wrap.b32 	%r1169, %r1155, %r1155, 26;
	shf.l.wrap.b32 	%r1170, %r1155, %r1155, 21;
	xor.b32  	%r1171, %r1169, %r1170;
	shf.l.wrap.b32 	%r1172, %r1155, %r1155, 7;
	xor.b32  	%r1173, %r1171, %r1172;
	add.s32 	%r1174, %r1173, %r273;
	add.s32 	%r1175, %r1174, %r1168;
	add.s32 	%r1176, %r1175, %r1080;
	add.s32 	%r1177, %r1176, -1841331548;
	add.s32 	%r1178, %r1164, %r1159;
	add.s32 	%r1179, %r1178, %r1177;
	add.s32 	%r1180, %r1177, %r1079;
	or.b32  	%r1181, %r1129, %r1154;
	and.b32  	%r1182, %r1181, %r1179;
	and.b32  	%r1183, %r1129, %r1154;
	or.b32  	%r1184, %r1182, %r1183;
	shf.l.wrap.b32 	%r1185, %r1179, %r1179, 30;
	shf.l.wrap.b32 	%r1186, %r1179, %r1179, 19;
	xor.b32  	%r1187, %r1186, %r1185;
	shf.l.wrap.b32 	%r1188, %r1179, %r1179, 10;
	xor.b32  	%r1189, %r1187, %r1188;
	and.b32  	%r1190, %r1155, %r1180;
	not.b32 	%r1191, %r1180;
	and.b32  	%r1192, %r1130, %r1191;
	or.b32  	%r1193, %r1192, %r1190;
	shf.l.wrap.b32 	%r1194, %r1180, %r1180, 26;
	shf.l.wrap.b32 	%r1195, %r1180, %r1180, 21;
	xor.b32  	%r1196, %r1194, %r1195;
	shf.l.wrap.b32 	%r1197, %r1180, %r1180, 7;
	xor.b32  	%r1198, %r1196, %r1197;
	add.s32 	%r1199, %r1198, %r289;
	add.s32 	%r1200, %r1199, %r1193;
	add.s32 	%r1201, %r1200, %r1105;
	add.s32 	%r1202, %r1201, -1424204075;
	add.s32 	%r1203, %r1189, %r1184;
	add.s32 	%r1204, %r1203, %r1202;
	add.s32 	%r1205, %r1202, %r1104;
	or.b32  	%r1206, %r1154, %r1179;
	and.b32  	%r1207, %r1206, %r1204;
	and.b32  	%r1208, %r1154, %r1179;
	or.b32  	%r1209, %r1207, %r1208;
	shf.l.wrap.b32 	%r1210, %r1204, %r1204, 30;
	shf.l.wrap.b32 	%r1211, %r1204, %r1204, 19;
	xor.b32  	%r1212, %r1211, %r1210;
	shf.l.wrap.b32 	%r1213, %r1204, %r1204, 10;
	xor.b32  	%r1214, %r1212, %r1213;
	and.b32  	%r1215, %r1180, %r1205;
	not.b32 	%r1216, %r1205;
	and.b32  	%r1217, %r1155, %r1216;
	or.b32  	%r1218, %r1217, %r1215;
	shf.l.wrap.b32 	%r1219, %r1205, %r1205, 26;
	shf.l.wrap.b32 	%r1220, %r1205, %r1205, 21;
	xor.b32  	%r1221, %r1219, %r1220;
	shf.l.wrap.b32 	%r1222, %r1205, %r1205, 7;
	xor.b32  	%r1223, %r1221, %r1222;
	add.s32 	%r1224, %r1223, %r297;
	add.s32 	%r1225, %r1224, %r1218;
	add.s32 	%r1226, %r1225, %r1130;
	add.s32 	%r1227, %r1226, -670586216;
	add.s32 	%r1228, %r1214, %r1209;
	add.s32 	%r1229, %r1228, %r1227;
	add.s32 	%r1230, %r1227, %r1129;
	or.b32  	%r1231, %r1179, %r1204;
	and.b32  	%r1232, %r1231, %r1229;
	and.b32  	%r1233, %r1179, %r1204;
	or.b32  	%r1234, %r1232, %r1233;
	shf.l.wrap.b32 	%r1235, %r1229, %r1229, 30;
	shf.l.wrap.b32 	%r1236, %r1229, %r1229, 19;
	xor.b32  	%r1237, %r1236, %r1235;
	shf.l.wrap.b32 	%r1238, %r1229, %r1229, 10;
	xor.b32  	%r1239, %r1237, %r1238;
	and.b32  	%r1240, %r1205, %r1230;
	not.b32 	%r1241, %r1230;
	and.b32  	%r1242, %r1180, %r1241;
	or.b32  	%r1243, %r1242, %r1240;
	shf.l.wrap.b32 	%r1244, %r1230, %r1230, 26;
	shf.l.wrap.b32 	%r1245, %r1230, %r1230, 21;
	xor.b32  	%r1246, %r1244, %r1245;
	shf.l.wrap.b32 	%r1247, %r1230, %r1230, 7;
	xor.b32  	%r1248, %r1246, %r1247;
	add.s32 	%r1249, %r1248, %r313;
	add.s32 	%r1250, %r1249, %r1243;
	add.s32 	%r1251, %r1250, %r1155;
	add.s32 	%r1252, %r1251, 310598401;
	add.s32 	%r1253, %r1239, %r1234;
	add.s32 	%r1254, %r1253, %r1252;
	add.s32 	%r1255, %r1252, %r1154;
	or.b32  	%r1256, %r1204, %r1229;
	and.b32  	%r1257, %r1256, %r1254;
	and.b32  	%r1258, %r1204, %r1229;
	or.b32  	%r1259, %r1257, %r1258;
	shf.l.wrap.b32 	%r1260, %r1254, %r1254, 30;
	shf.l.wrap.b32 	%r1261, %r1254, %r1254, 19;
	xor.b32  	%r1262, %r1261, %r1260;
	shf.l.wrap.b32 	%r1263, %r1254, %r1254, 10;
	xor.b32  	%r1264, %r1262, %r1263;
	and.b32  	%r1265, %r1230, %r1255;
	not.b32 	%r1266, %r1255;
	and.b32  	%r1267, %r1205, %r1266;
	or.b32  	%r1268, %r1267, %r1265;
	shf.l.wrap.b32 	%r1269, %r1255, %r1255, 26;
	shf.l.wrap.b32 	%r1270, %r1255, %r1255, 21;
	xor.b32  	%r1271, %r1269, %r1270;
	shf.l.wrap.b32 	%r1272, %r1255, %r1255, 7;
	xor.b32  	%r1273, %r1271, %r1272;
	add.s32 	%r1274, %r1273, %r321;
	add.s32 	%r1275, %r1274, %r1268;
	add.s32 	%r1276, %r1275, %r1180;
	add.s32 	%r1277, %r1276, 607225278;
	add.s32 	%r1278, %r1264, %r1259;
	add.s32 	%r1279, %r1278, %r1277;
	add.s32 	%r1280, %r1277, %r1179;
	or.b32  	%r1281, %r1229, %r1254;
	and.b32  	%r1282, %r1281, %r1279;
	and.b32  	%r1283, %r1229, %r1254;
	or.b32  	%r1284, %r1282, %r1283;
	shf.l.wrap.b32 	%r1285, %r1279, %r1279, 30;
	shf.l.wrap.b32 	%r1286, %r1279, %r1279, 19;
	xor.b32  	%r1287, %r1286, %r1285;
	shf.l.wrap.b32 	%r1288, %r1279, %r1279, 10;
	xor.b32  	%r1289, %r1287, %r1288;
	and.b32  	%r1290, %r1255, %r1280;
	not.b32 	%r1291, %r1280;
	and.b32  	%r1292, %r1230, %r1291;
	or.b32  	%r1293, %r1292, %r1290;
	shf.l.wrap.b32 	%r1294, %r1280, %r1280, 26;
	shf.l.wrap.b32 	%r1295, %r1280, %r1280, 21;
	xor.b32  	%r1296, %r1294, %r1295;
	shf.l.wrap.b32 	%r1297, %r1280, %r1280, 7;
	xor.b32  	%r1298, %r1296, %r1297;
	add.s32 	%r1299, %r1298, %r337;
	add.s32 	%r1300, %r1299, %r1293;
	add.s32 	%r1301, %r1300, %r1205;
	add.s32 	%r1302, %r1301, 1426881987;
	add.s32 	%r1303, %r1289, %r1284;
	add.s32 	%r1304, %r1303, %r1302;
	add.s32 	%r1305, %r1302, %r1204;
	or.b32  	%r1306, %r1254, %r1279;
	and.b32  	%r1307, %r1306, %r1304;
	and.b32  	%r1308, %r1254, %r1279;
	or.b32  	%r1309, %r1307, %r1308;
	shf.l.wrap.b32 	%r1310, %r1304, %r1304, 30;
	shf.l.wrap.b32 	%r1311, %r1304, %r1304, 19;
	xor.b32  	%r1312, %r1311, %r1310;
	shf.l.wrap.b32 	%r1313, %r1304, %r1304, 10;
	xor.b32  	%r1314, %r1312, %r1313;
	and.b32  	%r1315, %r1280, %r1305;
	not.b32 	%r1316, %r1305;
	and.b32  	%r1317, %r1255, %r1316;
	or.b32  	%r1318, %r1317, %r1315;
	shf.l.wrap.b32 	%r1319, %r1305, %r1305, 26;
	shf.l.wrap.b32 	%r1320, %r1305, %r1305, 21;
	xor.b32  	%r1321, %r1319, %r1320;
	shf.l.wrap.b32 	%r1322, %r1305, %r1305, 7;
	xor.b32  	%r1323, %r1321, %r1322;
	add.s32 	%r1324, %r1323, %r345;
	add.s32 	%r1325, %r1324, %r1318;
	add.s32 	%r1326, %r1325, %r1230;
	add.s32 	%r1327, %r1326, 1925078388;
	add.s32 	%r1328, %r1314, %r1309;
	add.s32 	%r1329, %r1328, %r1327;
	add.s32 	%r1330, %r1327, %r1229;
	or.b32  	%r1331, %r1279, %r1304;
	and.b32  	%r1332, %r1331, %r1329;
	and.b32  	%r1333, %r1279, %r1304;
	or.b32  	%r1334, %r1332, %r1333;
	shf.l.wrap.b32 	%r1335, %r1329, %r1329, 30;
	shf.l.wrap.b32 	%r1336, %r1329, %r1329, 19;
	xor.b32  	%r1337, %r1336, %r1335;
	shf.l.wrap.b32 	%r1338, %r1329, %r1329, 10;
	xor.b32  	%r1339, %r1337, %r1338;
	and.b32  	%r1340, %r1305, %r1330;
	not.b32 	%r1341, %r1330;
	and.b32  	%r1342, %r1280, %r1341;
	or.b32  	%r1343, %r1342, %r1340;
	shf.l.wrap.b32 	%r1344, %r1330, %r1330, 26;
	shf.l.wrap.b32 	%r1345, %r1330, %r1330, 21;
	xor.b32  	%r1346, %r1344, %r1345;
	shf.l.wrap.b32 	%r1347, %r1330, %r1330, 7;
	xor.b32  	%r1348, %r1346, %r1347;
	add.s32 	%r1349, %r1348, %r361;
	add.s32 	%r1350, %r1349, %r1343;
	add.s32 	%r1351, %r1350, %r1255;
	add.s32 	%r1352, %r1351, -2132889090;
	add.s32 	%r1353, %r1339, %r1334;
	add.s32 	%r1354, %r1353, %r1352;
	add.s32 	%r1355, %r1352, %r1254;
	or.b32  	%r1356, %r1304, %r1329;
	and.b32  	%r1357, %r1356, %r1354;
	and.b32  	%r1358, %r1304, %r1329;
	or.b32  	%r1359, %r1357, %r1358;
	shf.l.wrap.b32 	%r1360, %r1354, %r1354, 30;
	shf.l.wrap.b32 	%r1361, %r1354, %r1354, 19;
	xor.b32  	%r1362, %r1361, %r1360;
	shf.l.wrap.b32 	%r1363, %r1354, %r1354, 10;
	xor.b32  	%r1364, %r1362, %r1363;
	and.b32  	%r1365, %r1330, %r1355;
	not.b32 	%r1366, %r1355;
	and.b32  	%r1367, %r1305, %r1366;
	or.b32  	%r1368, %r1367, %r1365;
	shf.l.wrap.b32 	%r1369, %r1355, %r1355, 26;
	shf.l.wrap.b32 	%r1370, %r1355, %r1355, 21;
	xor.b32  	%r1371, %r1369, %r1370;
	shf.l.wrap.b32 	%r1372, %r1355, %r1355, 7;
	xor.b32  	%r1373, %r1371, %r1372;
	add.s32 	%r1374, %r1373, %r369;
	add.s32 	%r1375, %r1374, %r1368;
	add.s32 	%r1376, %r1375, %r1280;
	add.s32 	%r1377, %r1376, -1680079193;
	add.s32 	%r1378, %r1364, %r1359;
	add.s32 	%r1379, %r1378, %r1377;
	add.s32 	%r1380, %r1377, %r1279;
	or.b32  	%r1381, %r1329, %r1354;
	and.b32  	%r1382, %r1381, %r1379;
	and.b32  	%r1383, %r1329, %r1354;
	or.b32  	%r1384, %r1382, %r1383;
	shf.l.wrap.b32 	%r1385, %r1379, %r1379, 30;
	shf.l.wrap.b32 	%r1386, %r1379, %r1379, 19;
	xor.b32  	%r1387, %r1386, %r1385;
	shf.l.wrap.b32 	%r1388, %r1379, %r1379, 10;
	xor.b32  	%r1389, %r1387, %r1388;
	and.b32  	%r1390, %r1355, %r1380;
	not.b32 	%r1391, %r1380;
	and.b32  	%r1392, %r1330, %r1391;
	or.b32  	%r1393, %r1392, %r1390;
	shf.l.wrap.b32 	%r1394, %r1380, %r1380, 26;
	shf.l.wrap.b32 	%r1395, %r1380, %r1380, 21;
	xor.b32  	%r1396, %r1394, %r1395;
	shf.l.wrap.b32 	%r1397, %r1380, %r1380, 7;
	xor.b32  	%r1398, %r1396, %r1397;
	add.s32 	%r1399, %r1398, %r381;
	add.s32 	%r1400, %r1399, %r1393;
	add.s32 	%r1401, %r1400, %r1305;
	add.s32 	%r1402, %r1401, -1046744716;
	add.s32 	%r1403, %r1389, %r1384;
	add.s32 	%r1404, %r1403, %r1402;
	add.s32 	%r1405, %r1402, %r1304;
	or.b32  	%r1406, %r1354, %r1379;
	and.b32  	%r1407, %r1406, %r1404;
	and.b32  	%r1408, %r1354, %r1379;
	or.b32  	%r1409, %r1407, %r1408;
	shf.l.wrap.b32 	%r1410, %r1404, %r1404, 30;
	shf.l.wrap.b32 	%r1411, %r1404, %r1404, 19;
	xor.b32  	%r1412, %r1411, %r1410;
	shf.l.wrap.b32 	%r1413, %r1404, %r1404, 10;
	xor.b32  	%r1414, %r1412, %r1413;
	and.b32  	%r1415, %r1380, %r1405;
	not.b32 	%r1416, %r1405;
	and.b32  	%r1417, %r1355, %r1416;
	or.b32  	%r1418, %r1417, %r1415;
	shf.l.wrap.b32 	%r1419, %r1405, %r1405, 26;
	shf.l.wrap.b32 	%r1420, %r1405, %r1405, 21;
	xor.b32  	%r1421, %r1419, %r1420;
	shf.l.wrap.b32 	%r1422, %r1405, %r1405, 7;
	xor.b32  	%r1423, %r1421, %r1422;
	add.s32 	%r1424, %r1423, %r394;
	add.s32 	%r1425, %r1424, %r1418;
	add.s32 	%r1426, %r1425, %r1330;
	add.s32 	%r1427, %r1426, -459576895;
	add.s32 	%r1428, %r1414, %r1409;
	add.s32 	%r1429, %r1428, %r1427;
	add.s32 	%r1430, %r1427, %r1329;
	or.b32  	%r1431, %r1379, %r1404;
	and.b32  	%r1432, %r1431, %r1429;
	and.b32  	%r1433, %r1379, %r1404;
	or.b32  	%r1434, %r1432, %r1433;
	shf.l.wrap.b32 	%r1435, %r1429, %r1429, 30;
	shf.l.wrap.b32 	%r1436, %r1429, %r1429, 19;
	xor.b32  	%r1437, %r1436, %r1435;
	shf.l.wrap.b32 	%r1438, %r1429, %r1429, 10;
	xor.b32  	%r1439, %r1437, %r1438;
	and.b32  	%r1440, %r1405, %r1430;
	not.b32 	%r1441, %r1430;
	and.b32  	%r1442, %r1380, %r1441;
	or.b32  	%r1443, %r1442, %r1440;
	shf.l.wrap.b32 	%r1444, %r1430, %r1430, 26;
	shf.l.wrap.b32 	%r1445, %r1430, %r1430, 21;
	xor.b32  	%r1446, %r1444, %r1445;
	shf.l.wrap.b32 	%r1447, %r1430, %r1430, 7;
	xor.b32  	%r1448, %r1446, %r1447;
	add.s32 	%r1449, %r1448, %r407;
	add.s32 	%r1450, %r1449, %r1443;
	add.s32 	%r1451, %r1450, %r1355;
	add.s32 	%r1452, %r1451, -272742522;
	add.s32 	%r1453, %r1439, %r1434;
	add.s32 	%r1454, %r1453, %r1452;
	add.s32 	%r1455, %r1452, %r1354;
	or.b32  	%r1456, %r1404, %r1429;
	and.b32  	%r1457, %r1456, %r1454;
	and.b32  	%r1458, %r1404, %r1429;
	or.b32  	%r1459, %r1457, %r1458;
	shf.l.wrap.b32 	%r1460, %r1454, %r1454, 30;
	shf.l.wrap.b32 	%r1461, %r1454, %r1454, 19;
	xor.b32  	%r1462, %r1461, %r1460;
	shf.l.wrap.b32 	%r1463, %r1454, %r1454, 10;
	xor.b32  	%r1464, %r1462, %r1463;
	and.b32  	%r1465, %r1430, %r1455;
	not.b32 	%r1466, %r1455;
	and.b32  	%r1467, %r1405, %r1466;
	or.b32  	%r1468, %r1467, %r1465;
	shf.l.wrap.b32 	%r1469, %r1455, %r1455, 26;
	shf.l.wrap.b32 	%r1470, %r1455, %r1455, 21;
	xor.b32  	%r1471, %r1469, %r1470;
	shf.l.wrap.b32 	%r1472, %r1455, %r1455, 7;
	xor.b32  	%r1473, %r1471, %r1472;
	add.s32 	%r1474, %r1473, %r420;
	add.s32 	%r1475, %r1474, %r1468;
	add.s32 	%r1476, %r1475, %r1380;
	add.s32 	%r1477, %r1476, 264347078;
	add.s32 	%r1478, %r1464, %r1459;
	add.s32 	%r1479, %r1478, %r1477;
	add.s32 	%r1480, %r1477, %r1379;
	or.b32  	%r1481, %r1429, %r1454;
	and.b32  	%r1482, %r1481, %r1479;
	and.b32  	%r1483, %r1429, %r1454;
	or.b32  	%r1484, %r1482, %r1483;
	shf.l.wrap.b32 	%r1485, %r1479, %r1479, 30;
	shf.l.wrap.b32 	%r1486, %r1479, %r1479, 19;
	xor.b32  	%r1487, %r1486, %r1485;
	shf.l.wrap.b32 	%r1488, %r1479, %r1479, 10;
	xor.b32  	%r1489, %r1487, %r1488;
	and.b32  	%r1490, %r1455, %r1480;
	not.b32 	%r1491, %r1480;
	and.b32  	%r1492, %r1430, %r1491;
	or.b32  	%r1493, %r1492, %r1490;
	shf.l.wrap.b32 	%r1494, %r1480, %r1480, 26;
	shf.l.wrap.b32 	%r1495, %r1480, %r1480, 21;
	xor.b32  	%r1496, %r1494, %r1495;
	shf.l.wrap.b32 	%r1497, %r1480, %r1480, 7;
	xor.b32  	%r1498, %r1496, %r1497;
	add.s32 	%r1499, %r1498, %r433;
	add.s32 	%r1500, %r1499, %r1493;
	add.s32 	%r1501, %r1500, %r1405;
	add.s32 	%r1502, %r1501, 604807628;
	add.s32 	%r1503, %r1489, %r1484;
	add.s32 	%r1504, %r1503, %r1502;
	add.s32 	%r1505, %r1502, %r1404;
	or.b32  	%r1506, %r1454, %r1479;
	and.b32  	%r1507, %r1506, %r1504;
	and.b32  	%r1508, %r1454, %r1479;
	or.b32  	%r1509, %r1507, %r1508;
	shf.l.wrap.b32 	%r1510, %r1504, %r1504, 30;
	shf.l.wrap.b32 	%r1511, %r1504, %r1504, 19;
	xor.b32  	%r1512, %r1511, %r1510;
	shf.l.wrap.b32 	%r1513, %r1504, %r1504, 10;
	xor.b32  	%r1514, %r1512, %r1513;
	and.b32  	%r1515, %r1480, %r1505;
	not.b32 	%r1516, %r1505;
	and.b32  	%r1517, %r1455, %r1516;
	or.b32  	%r1518, %r1517, %r1515;
	shf.l.wrap.b32 	%r1519, %r1505, %r1505, 26;
	shf.l.wrap.b32 	%r1520, %r1505, %r1505, 21;
	xor.b32  	%r1521, %r1519, %r1520;
	shf.l.wrap.b32 	%r1522, %r1505, %r1505, 7;
	xor.b32  	%r1523, %r1521, %r1522;
	add.s32 	%r1524, %r1523, %r446;
	add.s32 	%r1525, %r1524, %r1518;
	add.s32 	%r1526, %r1525, %r1430;
	add.s32 	%r1527, %r1526, 770255983;
	add.s32 	%r1528, %r1514, %r1509;
	add.s32 	%r1529, %r1528, %r1527;
	add.s32 	%r1530, %r1527, %r1429;
	or.b32  	%r1531, %r1479, %r1504;
	and.b32  	%r1532, %r1531, %r1529;
	and.b32  	%r1533, %r1479, %r1504;
	or.b32  	%r1534, %r1532, %r1533;
	shf.l.wrap.b32 	%r1535, %r1529, %r1529, 30;
	shf.l.wrap.b32 	%r1536, %r1529, %r1529, 19;
	xor.b32  	%r1537, %r1536, %r1535;
	shf.l.wrap.b32 	%r1538, %r1529, %r1529, 10;
	xor.b32  	%r1539, %r1537, %r1538;
	and.b32  	%r1540, %r1505, %r1530;
	not.b32 	%r1541, %r1530;
	and.b32  	%r1542, %r1480, %r1541;
	or.b32  	%r1543, %r1542, %r1540;
	shf.l.wrap.b32 	%r1544, %r1530, %r1530, 26;
	shf.l.wrap.b32 	%r1545, %r1530, %r1530, 21;
	xor.b32  	%r1546, %r1544, %r1545;
	shf.l.wrap.b32 	%r1547, %r1530, %r1530, 7;
	xor.b32  	%r1548, %r1546, %r1547;
	add.s32 	%r1549, %r1548, %r459;
	add.s32 	%r1550, %r1549, %r1543;
	add.s32 	%r1551, %r1550, %r1455;
	add.s32 	%r1552, %r1551, 1249150122;
	add.s32 	%r1553, %r1539, %r1534;
	add.s32 	%r1554, %r1553, %r1552;
	add.s32 	%r1555, %r1552, %r1454;
	or.b32  	%r1556, %r1504, %r1529;
	and.b32  	%r1557, %r1556, %r1554;
	and.b32  	%r1558, %r1504, %r1529;
	or.b32  	%r1559, %r1557, %r1558;
	shf.l.wrap.b32 	%r1560, %r1554, %r1554, 30;
	shf.l.wrap.b32 	%r1561, %r1554, %r1554, 19;
	xor.b32  	%r1562, %r1561, %r1560;
	shf.l.wrap.b32 	%r1563, %r1554, %r1554, 10;
	xor.b32  	%r1564, %r1562, %r1563;
	and.b32  	%r1565, %r1530, %r1555;
	not.b32 	%r1566, %r1555;
	and.b32  	%r1567, %r1505, %r1566;
	or.b32  	%r1568, %r1567, %r1565;
	shf.l.wrap.b32 	%r1569, %r1555, %r1555, 26;
	shf.l.wrap.b32 	%r1570, %r1555, %r1555, 21;
	xor.b32  	%r1571, %r1569, %r1570;
	shf.l.wrap.b32 	%r1572, %r1555, %r1555, 7;
	xor.b32  	%r1573, %r1571, %r1572;
	add.s32 	%r1574, %r1573, %r472;
	add.s32 	%r1575, %r1574, %r1568;
	add.s32 	%r1576, %r1575, %r1480;
	add.s32 	%r1577, %r1576, 1555081692;
	add.s32 	%r1578, %r1564, %r1559;
	add.s32 	%r1579, %r1578, %r1577;
	add.s32 	%r1580, %r1577, %r1479;
	or.b32  	%r1581, %r1529, %r1554;
	and.b32  	%r1582, %r1581, %r1579;
	and.b32  	%r1583, %r1529, %r1554;
	or.b32  	%r1584, %r1582, %r1583;
	shf.l.wrap.b32 	%r1585, %r1579, %r1579, 30;
	shf.l.wrap.b32 	%r1586, %r1579, %r1579, 19;
	xor.b32  	%r1587, %r1586, %r1585;
	shf.l.wrap.b32 	%r1588, %r1579, %r1579, 10;
	xor.b32  	%r1589, %r1587, %r1588;
	and.b32  	%r1590, %r1555, %r1580;
	not.b32 	%r1591, %r1580;
	and.b32  	%r1592, %r1530, %r1591;
	or.b32  	%r1593, %r1592, %r1590;
	shf.l.wrap.b32 	%r1594, %r1580, %r1580, 26;
	shf.l.wrap.b32 	%r1595, %r1580, %r1580, 21;
	xor.b32  	%r1596, %r1594, %r1595;
	shf.l.wrap.b32 	%r1597, %r1580, %r1580, 7;
	xor.b32  	%r1598, %r1596, %r1597;
	add.s32 	%r1599, %r1598, %r485;
	add.s32 	%r1600, %r1599, %r1593;
	add.s32 	%r1601, %r1600, %r1505;
	add.s32 	%r1602, %r1601, 1996064986;
	add.s32 	%r1603, %r1589, %r1584;
	add.s32 	%r1604, %r1603, %r1602;
	add.s32 	%r1605, %r1602, %r1504;
	or.b32  	%r1606, %r1554, %r1579;
	and.b32  	%r1607, %r1606, %r1604;
	and.b32  	%r1608, %r1554, %r1579;
	or.b32  	%r1609, %r1607, %r1608;
	shf.l.wrap.b32 	%r1610, %r1604, %r1604, 30;
	shf.l.wrap.b32 	%r1611, %r1604, %r1604, 19;
	xor.b32  	%r1612, %r1611, %r1610;
	shf.l.wrap.b32 	%r1613, %r1604, %r1604, 10;
	xor.b32  	%r1614, %r1612, %r1613;
	and.b32  	%r1615, %r1580, %r1605;
	not.b32 	%r1616, %r1605;
	and.b32  	%r1617, %r1555, %r1616;
	or.b32  	%r1618, %r1617, %r1615;
	shf.l.wrap.b32 	%r1619, %r1605, %r1605, 26;
	shf.l.wrap.b32 	%r1620, %r1605, %r1605, 21;
	xor.b32  	%r1621, %r1619, %r1620;
	shf.l.wrap.b32 	%r1622, %r1605, %r1605, 7;
	xor.b32  	%r1623, %r1621, %r1622;
	add.s32 	%r1624, %r1623, %r498;
	add.s32 	%r1625, %r1624, %r1618;
	add.s32 	%r1626, %r1625, %r1530;
	add.s32 	%r1627, %r1626, -1740746414;
	add.s32 	%r1628, %r1614, %r1609;
	add.s32 	%r1629, %r1628, %r1627;
	add.s32 	%r1630, %r1627, %r1529;
	or.b32  	%r1631, %r1579, %r1604;
	and.b32  	%r1632, %r1631, %r1629;
	and.b32  	%r1633, %r1579, %r1604;
	or.b32  	%r1634, %r1632, %r1633;
	shf.l.wrap.b32 	%r1635, %r1629, %r1629, 30;
	shf.l.wrap.b32 	%r1636, %r1629, %r1629, 19;
	xor.b32  	%r1637, %r1636, %r1635;
	shf.l.wrap.b32 	%r1638, %r1629, %r1629, 10;
	xor.b32  	%r1639, %r1637, %r1638;
	and.b32  	%r1640, %r1605, %r1630;
	not.b32 	%r1641, %r1630;
	and.b32  	%r1642, %r1580, %r1641;
	or.b32  	%r1643, %r1642, %r1640;
	shf.l.wrap.b32 	%r1644, %r1630, %r1630, 26;
	shf.l.wrap.b32 	%r1645, %r1630, %r1630, 21;
	xor.b32  	%r1646, %r1644, %r1645;
	shf.l.wrap.b32 	%r1647, %r1630, %r1630, 7;
	xor.b32  	%r1648, %r1646, %r1647;
	add.s32 	%r1649, %r1648, %r511;
	add.s32 	%r1650, %r1649, %r1643;
	add.s32 	%r1651, %r1650, %r1555;
	add.s32 	%r1652, %r1651, -1473132947;
	add.s32 	%r1653, %r1639, %r1634;
	add.s32 	%r1654, %r1653, %r1652;
	add.s32 	%r1655, %r1652, %r1554;
	or.b32  	%r1656, %r1604, %r1629;
	and.b32  	%r1657, %r1656, %r1654;
	and.b32  	%r1658, %r1604, %r1629;
	or.b32  	%r1659, %r1657, %r1658;
	shf.l.wrap.b32 	%r1660, %r1654, %r1654, 30;
	shf.l.wrap.b32 	%r1661, %r1654, %r1654, 19;
	xor.b32  	%r1662, %r1661, %r1660;
	shf.l.wrap.b32 	%r1663, %r1654, %r1654, 10;
	xor.b32  	%r1664, %r1662, %r1663;
	and.b32  	%r1665, %r1630, %r1655;
	not.b32 	%r1666, %r1655;
	and.b32  	%r1667, %r1605, %r1666;
	or.b32  	%r1668, %r1667, %r1665;
	shf.l.wrap.b32 	%r1669, %r1655, %r1655, 26;
	shf.l.wrap.b32 	%r1670, %r1655, %r1655, 21;
	xor.b32  	%r1671, %r1669, %r1670;
	shf.l.wrap.b32 	%r1672, %r1655, %r1655, 7;
	xor.b32  	%r1673, %r1671, %r1672;
	add.s32 	%r1674, %r1673, %r524;
	add.s32 	%r1675, %r1674, %r1668;
	add.s32 	%r1676, %r1675, %r1580;
	add.s32 	%r1677, %r1676, -1341970488;
	add.s32 	%r1678, %r1664, %r1659;
	add.s32 	%r1679, %r1678, %r1677;
	add.s32 	%r1680, %r1677, %r1579;
	or.b32  	%r1681, %r1629, %r1654;
	and.b32  	%r1682, %r1681, %r1679;
	and.b32  	%r1683, %r1629, %r1654;
	or.b32  	%r1684, %r1682, %r1683;
	shf.l.wrap.b32 	%r1685, %r1679, %r1679, 30;
	shf.l.wrap.b32 	%r1686, %r1679, %r1679, 19;
	xor.b32  	%r1687, %r1686, %r1685;
	shf.l.wrap.b32 	%r1688, %r1679, %r1679, 10;
	xor.b32  	%r1689, %r1687, %r1688;
	and.b32  	%r1690, %r1655, %r1680;
	not.b32 	%r1691, %r1680;
	and.b32  	%r1692, %r1630, %r1691;
	or.b32  	%r1693, %r1692, %r1690;
	shf.l.wrap.b32 	%r1694, %r1680, %r1680, 26;
	shf.l.wrap.b32 	%r1695, %r1680, %r1680, 21;
	xor.b32  	%r1696, %r1694, %r1695;
	shf.l.wrap.b32 	%r1697, %r1680, %r1680, 7;
	xor.b32  	%r1698, %r1696, %r1697;
	add.s32 	%r1699, %r1698, %r537;
	add.s32 	%r1700, %r1699, %r1693;
	add.s32 	%r1701, %r1700, %r1605;
	add.s32 	%r1702, %r1701, -1084653625;
	add.s32 	%r1703, %r1689, %r1684;
	add.s32 	%r1704, %r1703, %r1702;
	add.s32 	%r1705, %r1702, %r1604;
	or.b32  	%r1706, %r1654, %r1679;
	and.b32  	%r1707, %r1706, %r1704;
	and.b32  	%r1708, %r1654, %r1679;
	or.b32  	%r1709, %r1707, %r1708;
	shf.l.wrap.b32 	%r1710, %r1704, %r1704, 30;
	shf.l.wrap.b32 	%r1711, %r1704, %r1704, 19;
	xor.b32  	%r1712, %r1711, %r1710;
	shf.l.wrap.b32 	%r1713, %r1704, %r1704, 10;
	xor.b32  	%r1714, %r1712, %r1713;
	and.b32  	%r1715, %r1680, %r1705;
	not.b32 	%r1716, %r1705;
	and.b32  	%r1717, %r1655, %r1716;
	or.b32  	%r1718, %r1717, %r1715;
	shf.l.wrap.b32 	%r1719, %r1705, %r1705, 26;
	shf.l.wrap.b32 	%r1720, %r1705, %r1705, 21;
	xor.b32  	%r1721, %r1719, %r1720;
	shf.l.wrap.b32 	%r1722, %r1705, %r1705, 7;
	xor.b32  	%r1723, %r1721, %r1722;
	add.s32 	%r1724, %r1723, %r550;
	add.s32 	%r1725, %r1724, %r1718;
	add.s32 	%r1726, %r1725, %r1630;
	add.s32 	%r1727, %r1726, -958395405;
	add.s32 	%r1728, %r1714, %r1709;
	add.s32 	%r1729, %r1728, %r1727;
	add.s32 	%r1730, %r1727, %r1629;
	or.b32  	%r1731, %r1679, %r1704;
	and.b32  	%r1732, %r1731, %r1729;
	and.b32  	%r1733, %r1679, %r1704;
	or.b32  	%r1734, %r1732, %r1733;
	shf.l.wrap.b32 	%r1735, %r1729, %r1729, 30;
	shf.l.wrap.b32 	%r1736, %r1729, %r1729, 19;
	xor.b32  	%r1737, %r1736, %r1735;
	shf.l.wrap.b32 	%r1738, %r1729, %r1729, 10;
	xor.b32  	%r1739, %r1737, %r1738;
	and.b32  	%r1740, %r1705, %r1730;
	not.b32 	%r1741, %r1730;
	and.b32  	%r1742, %r1680, %r1741;
	or.b32  	%r1743, %r1742, %r1740;
	shf.l.wrap.b32 	%r1744, %r1730, %r1730, 26;
	shf.l.wrap.b32 	%r1745, %r1730, %r1730, 21;
	xor.b32  	%r1746, %r1744, %r1745;
	shf.l.wrap.b32 	%r1747, %r1730, %r1730, 7;
	xor.b32  	%r1748, %r1746, %r1747;
	add.s32 	%r1749, %r1748, %r563;
	add.s32 	%r1750, %r1749, %r1743;
	add.s32 	%r1751, %r1750, %r1655;
	add.s32 	%r1752, %r1751, -710438585;
	add.s32 	%r1753, %r1739, %r1734;
	add.s32 	%r1754, %r1753, %r1752;
	add.s32 	%r1755, %r1752, %r1654;
	or.b32  	%r1756, %r1704, %r1729;
	and.b32  	%r1757, %r1756, %r1754;
	and.b32  	%r1758, %r1704, %r1729;
	or.b32  	%r1759, %r1757, %r1758;
	shf.l.wrap.b32 	%r1760, %r1754, %r1754, 30;
	shf.l.wrap.b32 	%r1761, %r1754, %r1754, 19;
	xor.b32  	%r1762, %r1761, %r1760;
	shf.l.wrap.b32 	%r1763, %r1754, %r1754, 10;
	xor.b32  	%r1764, %r1762, %r1763;
	and.b32  	%r1765, %r1730, %r1755;
	not.b32 	%r1766, %r1755;
	and.b32  	%r1767, %r1705, %r1766;
	or.b32  	%r1768, %r1767, %r1765;
	shf.l.wrap.b32 	%r1769, %r1755, %r1755, 26;
	shf.l.wrap.b32 	%r1770, %r1755, %r1755, 21;
	xor.b32  	%r1771, %r1769, %r1770;
	shf.l.wrap.b32 	%r1772, %r1755, %r1755, 7;
	xor.b32  	%r1773, %r1771, %r1772;
	add.s32 	%r1774, %r1773, %r576;
	add.s32 	%r1775, %r1774, %r1768;
	add.s32 	%r1776, %r1775, %r1680;
	add.s32 	%r1777, %r1776, 113926993;
	add.s32 	%r1778, %r1764, %r1759;
	add.s32 	%r1779, %r1778, %r1777;
	add.s32 	%r1780, %r1777, %r1679;
	or.b32  	%r1781, %r1729, %r1754;
	and.b32  	%r1782, %r1781, %r1779;
	and.b32  	%r1783, %r1729, %r1754;
	or.b32  	%r1784, %r1782, %r1783;
	shf.l.wrap.b32 	%r1785, %r1779, %r1779, 30;
	shf.l.wrap.b32 	%r1786, %r1779, %r1779, 19;
	xor.b32  	%r1787, %r1786, %r1785;
	shf.l.wrap.b32 	%r1788, %r1779, %r1779, 10;
	xor.b32  	%r1789, %r1787, %r1788;
	and.b32  	%r1790, %r1755, %r1780;
	not.b32 	%r1791, %r1780;
	and.b32  	%r1792, %r1730, %r1791;
	or.b32  	%r1793, %r1792, %r1790;
	shf.l.wrap.b32 	%r1794, %r1780, %r1780, 26;
	shf.l.wrap.b32 	%r1795, %r1780, %r1780, 21;
	xor.b32  	%r1796, %r1794, %r1795;
	shf.l.wrap.b32 	%r1797, %r1780, %r1780, 7;
	xor.b32  	%r1798, %r1796, %r1797;
	add.s32 	%r1799, %r1798, %r589;
	add.s32 	%r1800, %r1799, %r1793;
	add.s32 	%r1801, %r1800, %r1705;
	add.s32 	%r1802, %r1801, 338241895;
	add.s32 	%r1803, %r1789, %r1784;
	add.s32 	%r1804, %r1803, %r1802;
	add.s32 	%r1805, %r1802, %r1704;
	or.b32  	%r1806, %r1754, %r1779;
	and.b32  	%r1807, %r1806, %r1804;
	and.b32  	%r1808, %r1754, %r1779;
	or.b32  	%r1809, %r1807, %r1808;
	shf.l.wrap.b32 	%r1810, %r1804, %r1804, 30;
	shf.l.wrap.b32 	%r1811, %r1804, %r1804, 19;
	xor.b32  	%r1812, %r1811, %r1810;
	shf.l.wrap.b32 	%r1813, %r1804, %r1804, 10;
	xor.b32  	%r1814, %r1812, %r1813;
	and.b32  	%r1815, %r1780, %r1805;
	not.b32 	%r1816, %r1805;
	and.b32  	%r1817, %r1755, %r1816;
	or.b32  	%r1818, %r1817, %r1815;
	shf.l.wrap.b32 	%r1819, %r1805, %r1805, 26;
	shf.l.wrap.b32 	%r1820, %r1805, %r1805, 21;
	xor.b32  	%r1821, %r1819, %r1820;
	shf.l.wrap.b32 	%r1822, %r1805, %r1805, 7;
	xor.b32  	%r1823, %r1821, %r1822;
	add.s32 	%r1824, %r1823, %r602;
	add.s32 	%r1825, %r1824, %r1818;
	add.s32 	%r1826, %r1825, %r1730;
	add.s32 	%r1827, %r1826, 666307205;
	add.s32 	%r1828, %r1814, %r1809;
	add.s32 	%r1829, %r1828, %r1827;
	add.s32 	%r1830, %r1827, %r1729;
	or.b32  	%r1831, %r1779, %r1804;
	and.b32  	%r1832, %r1831, %r1829;
	and.b32  	%r1833, %r1779, %r1804;
	or.b32  	%r1834, %r1832, %r1833;
	shf.l.wrap.b32 	%r1835, %r1829, %r1829, 30;
	shf.l.wrap.b32 	%r1836, %r1829, %r1829, 19;
	xor.b32  	%r1837, %r1836, %r1835;
	shf.l.wrap.b32 	%r1838, %r1829, %r1829, 10;
	xor.b32  	%r1839, %r1837, %r1838;
	and.b32  	%r1840, %r1805, %r1830;
	not.b32 	%r1841, %r1830;
	and.b32  	%r1842, %r1780, %r1841;
	or.b32  	%r1843, %r1842, %r1840;
	shf.l.wrap.b32 	%r1844, %r1830, %r1830, 26;
	shf.l.wrap.b32 	%r1845, %r1830, %r1830, 21;
	xor.b32  	%r1846, %r1844, %r1845;
	shf.l.wrap.b32 	%r1847, %r1830, %r1830, 7;
	xor.b32  	%r1848, %r1846, %r1847;
	add.s32 	%r1849, %r1848, %r615;
	add.s32 	%r1850, %r1849, %r1843;
	add.s32 	%r1851, %r1850, %r1755;
	add.s32 	%r1852, %r1851, 773529912;
	add.s32 	%r1853, %r1839, %r1834;
	add.s32 	%r1854, %r1853, %r1852;
	add.s32 	%r1855, %r1852, %r1754;
	or.b32  	%r1856, %r1804, %r1829;
	and.b32  	%r1857, %r1856, %r1854;
	and.b32  	%r1858, %r1804, %r1829;
	or.b32  	%r1859, %r1857, %r1858;
	shf.l.wrap.b32 	%r1860, %r1854, %r1854, 30;
	shf.l.wrap.b32 	%r1861, %r1854, %r1854, 19;
	xor.b32  	%r1862, %r1861, %r1860;
	shf.l.wrap.b32 	%r1863, %r1854, %r1854, 10;
	xor.b32  	%r1864, %r1862, %r1863;
	and.b32  	%r1865, %r1830, %r1855;
	not.b32 	%r1866, %r1855;
	and.b32  	%r1867, %r1805, %r1866;
	or.b32  	%r1868, %r1867, %r1865;
	shf.l.wrap.b32 	%r1869, %r1855, %r1855, 26;
	shf.l.wrap.b32 	%r1870, %r1855, %r1855, 21;
	xor.b32  	%r1871, %r1869, %r1870;
	shf.l.wrap.b32 	%r1872, %r1855, %r1855, 7;
	xor.b32  	%r1873, %r1871, %r1872;
	add.s32 	%r1874, %r1873, %r628;
	add.s32 	%r1875, %r1874, %r1868;
	add.s32 	%r1876, %r1875, %r1780;
	add.s32 	%r1877, %r1876, 1294757372;
	add.s32 	%r1878, %r1864, %r1859;
	add.s32 	%r1879, %r1878, %r1877;
	add.s32 	%r1880, %r1877, %r1779;
	or.b32  	%r1881, %r1829, %r1854;
	and.b32  	%r1882, %r1881, %r1879;
	and.b32  	%r1883, %r1829, %r1854;
	or.b32  	%r1884, %r1882, %r1883;
	shf.l.wrap.b32 	%r1885, %r1879, %r1879, 30;
	shf.l.wrap.b32 	%r1886, %r1879, %r1879, 19;
	xor.b32  	%r1887, %r1886, %r1885;
	shf.l.wrap.b32 	%r1888, %r1879, %r1879, 10;
	xor.b32  	%r1889, %r1887, %r1888;
	and.b32  	%r1890, %r1855, %r1880;
	not.b32 	%r1891, %r1880;
	and.b32  	%r1892, %r1830, %r1891;
	or.b32  	%r1893, %r1892, %r1890;
	shf.l.wrap.b32 	%r1894, %r1880, %r1880, 26;
	shf.l.wrap.b32 	%r1895, %r1880, %r1880, 21;
	xor.b32  	%r1896, %r1894, %r1895;
	shf.l.wrap.b32 	%r1897, %r1880, %r1880, 7;
	xor.b32  	%r1898, %r1896, %r1897;
	add.s32 	%r1899, %r1898, %r641;
	add.s32 	%r1900, %r1899, %r1893;
	add.s32 	%r1901, %r1900, %r1805;
	add.s32 	%r1902, %r1901, 1396182291;
	add.s32 	%r1903, %r1889, %r1884;
	add.s32 	%r1904, %r1903, %r1902;
	add.s32 	%r1905, %r1902, %r1804;
	or.b32  	%r1906, %r1854, %r1879;
	and.b32  	%r1907, %r1906, %r1904;
	and.b32  	%r1908, %r1854, %r1879;
	or.b32  	%r1909, %r1907, %r1908;
	shf.l.wrap.b32 	%r1910, %r1904, %r1904, 30;
	shf.l.wrap.b32 	%r1911, %r1904, %r1904, 19;
	xor.b32  	%r1912, %r1911, %r1910;
	shf.l.wrap.b32 	%r1913, %r1904, %r1904, 10;
	xor.b32  	%r1914, %r1912, %r1913;
	and.b32  	%r1915, %r1880, %r1905;
	not.b32 	%r1916, %r1905;
	and.b32  	%r1917, %r1855, %r1916;
	or.b32  	%r1918, %r1917, %r1915;
	shf.l.wrap.b32 	%r1919, %r1905, %r1905, 26;
	shf.l.wrap.b32 	%r1920, %r1905, %r1905, 21;
	xor.b32  	%r1921, %r1919, %r1920;
	shf.l.wrap.b32 	%r1922, %r1905, %r1905, 7;
	xor.b32  	%r1923, %r1921, %r1922;
	add.s32 	%r1924, %r1923, %r654;
	add.s32 	%r1925, %r1924, %r1918;
	add.s32 	%r1926, %r1925, %r1830;
	add.s32 	%r1927, %r1926, 1695183700;
	add.s32 	%r1928, %r1914, %r1909;
	add.s32 	%r1929, %r1928, %r1927;
	add.s32 	%r1930, %r1927, %r1829;
	or.b32  	%r1931, %r1879, %r1904;
	and.b32  	%r1932, %r1931, %r1929;
	and.b32  	%r1933, %r1879, %r1904;
	or.b32  	%r1934, %r1932, %r1933;
	shf.l.wrap.b32 	%r1935, %r1929, %r1929, 30;
	shf.l.wrap.b32 	%r1936, %r1929, %r1929, 19;
	xor.b32  	%r1937, %r1936, %r1935;
	shf.l.wrap.b32 	%r1938, %r1929, %r1929, 10;
	xor.b32  	%r1939, %r1937, %r1938;
	and.b32  	%r1940, %r1905, %r1930;
	not.b32 	%r1941, %r1930;
	and.b32  	%r1942, %r1880, %r1941;
	or.b32  	%r1943, %r1942, %r1940;
	shf.l.wrap.b32 	%r1944, %r1930, %r1930, 26;
	shf.l.wrap.b32 	%r1945, %r1930, %r1930, 21;
	xor.b32  	%r1946, %r1944, %r1945;
	shf.l.wrap.b32 	%r1947, %r1930, %r1930, 7;
	xor.b32  	%r1948, %r1946, %r1947;
	add.s32 	%r1949, %r1948, %r667;
	add.s32 	%r1950, %r1949, %r1943;
	add.s32 	%r1951, %r1950, %r1855;
	add.s32 	%r1952, %r1951, 1986661051;
	add.s32 	%r1953, %r1939, %r1934;
	add.s32 	%r1954, %r1953, %r1952;
	add.s32 	%r1955, %r1952, %r1854;
	or.b32  	%r1956, %r1904, %r1929;
	and.b32  	%r1957, %r1956, %r1954;
	and.b32  	%r1958, %r1904, %r1929;
	or.b32  	%r1959, %r1957, %r1958;
	shf.l.wrap.b32 	%r1960, %r1954, %r1954, 30;
	shf.l.wrap.b32 	%r1961, %r1954, %r1954, 19;
	xor.b32  	%r1962, %r1961, %r1960;
	shf.l.wrap.b32 	%r1963, %r1954, %r1954, 10;
	xor.b32  	%r1964, %r1962, %r1963;
	and.b32  	%r1965, %r1930, %r1955;
	not.b32 	%r1966, %r1955;
	and.b32  	%r1967, %r1905, %r1966;
	or.b32  	%r1968, %r1967, %r1965;
	shf.l.wrap.b32 	%r1969, %r1955, %r1955, 26;
	shf.l.wrap.b32 	%r1970, %r1955, %r1955, 21;
	xor.b32  	%r1971, %r1969, %r1970;
	shf.l.wrap.b32 	%r1972, %r1955, %r1955, 7;
	xor.b32  	%r1973, %r1971, %r1972;
	add.s32 	%r1974, %r1973, %r680;
	add.s32 	%r1975, %r1974, %r1968;
	add.s32 	%r1976, %r1975, %r1880;
	add.s32 	%r1977, %r1976, -2117940946;
	add.s32 	%r1978, %r1964, %r1959;
	add.s32 	%r1979, %r1978, %r1977;
	add.s32 	%r1980, %r1977, %r1879;
	or.b32  	%r1981, %r1929, %r1954;
	and.b32  	%r1982, %r1981, %r1979;
	and.b32  	%r1983, %r1929, %r1954;
	or.b32  	%r1984, %r1982, %r1983;
	shf.l.wrap.b32 	%r1985, %r1979, %r1979, 30;
	shf.l.wrap.b32 	%r1986, %r1979, %r1979, 19;
	xor.b32  	%r1987, %r1986, %r1985;
	shf.l.wrap.b32 	%r1988, %r1979, %r1979, 10;
	xor.b32  	%r1989, %r1987, %r1988;
	and.b32  	%r1990, %r1955, %r1980;
	not.b32 	%r1991, %r1980;
	and.b32  	%r1992, %r1930, %r1991;
	or.b32  	%r1993, %r1992, %r1990;
	shf.l.wrap.b32 	%r1994, %r1980, %r1980, 26;
	shf.l.wrap.b32 	%r1995, %r1980, %r1980, 21;
	xor.b32  	%r1996, %r1994, %r1995;
	shf.l.wrap.b32 	%r1997, %r1980, %r1980, 7;
	xor.b32  	%r1998, %r1996, %r1997;
	add.s32 	%r1999, %r1998, %r693;
	add.s32 	%r2000, %r1999, %r1993;
	add.s32 	%r2001, %r2000, %r1905;
	add.s32 	%r2002, %r2001, -1838011259;
	add.s32 	%r2003, %r1989, %r1984;
	add.s32 	%r2004, %r2003, %r2002;
	add.s32 	%r2005, %r2002, %r1904;
	or.b32  	%r2006, %r1954, %r1979;
	and.b32  	%r2007, %r2006, %r2004;
	and.b32  	%r2008, %r1954, %r1979;
	or.b32  	%r2009, %r2007, %r2008;
	shf.l.wrap.b32 	%r2010, %r2004, %r2004, 30;
	shf.l.wrap.b32 	%r2011, %r2004, %r2004, 19;
	xor.b32  	%r2012, %r2011, %r2010;
	shf.l.wrap.b32 	%r2013, %r2004, %r2004, 10;
	xor.b32  	%r2014, %r2012, %r2013;
	and.b32  	%r2015, %r1980, %r2005;
	not.b32 	%r2016, %r2005;
	and.b32  	%r2017, %r1955, %r2016;
	or.b32  	%r2018, %r2017, %r2015;
	shf.l.wrap.b32 	%r2019, %r2005, %r2005, 26;
	shf.l.wrap.b32 	%r2020, %r2005, %r2005, 21;
	xor.b32  	%r2021, %r2019, %r2020;
	shf.l.wrap.b32 	%r2022, %r2005, %r2005, 7;
	xor.b32  	%r2023, %r2021, %r2022;
	add.s32 	%r2024, %r2023, %r706;
	add.s32 	%r2025, %r2024, %r2018;
	add.s32 	%r2026, %r2025, %r1930;
	add.s32 	%r2027, %r2026, -1564481375;
	add.s32 	%r2028, %r2014, %r2009;
	add.s32 	%r2029, %r2028, %r2027;
	add.s32 	%r2030, %r2027, %r1929;
	or.b32  	%r2031, %r1979, %r2004;
	and.b32  	%r2032, %r2031, %r2029;
	and.b32  	%r2033, %r1979, %r2004;
	or.b32  	%r2034, %r2032, %r2033;
	shf.l.wrap.b32 	%r2035, %r2029, %r2029, 30;
	shf.l.wrap.b32 	%r2036, %r2029, %r2029, 19;
	xor.b32  	%r2037, %r2036, %r2035;
	shf.l.wrap.b32 	%r2038, %r2029, %r2029, 10;
	xor.b32  	%r2039, %r2037, %r2038;
	and.b32  	%r2040, %r2005, %r2030;
	not.b32 	%r2041, %r2030;
	and.b32  	%r2042, %r1980, %r2041;
	or.b32  	%r2043, %r2042, %r2040;
	shf.l.wrap.b32 	%r2044, %r2030, %r2030, 26;
	shf.l.wrap.b32 	%r2045, %r2030, %r2030, 21;
	xor.b32  	%r2046, %r2044, %r2045;
	shf.l.wrap.b32 	%r2047, %r2030, %r2030, 7;
	xor.b32  	%r2048, %r2046, %r2047;
	add.s32 	%r2049, %r2048, %r719;
	add.s32 	%r2050, %r2049, %r2043;
	add.s32 	%r2051, %r2050, %r1955;
	add.s32 	%r2052, %r2051, -1474664885;
	add.s32 	%r2053, %r2039, %r2034;
	add.s32 	%r2054, %r2053, %r2052;
	add.s32 	%r2055, %r2052, %r1954;
	or.b32  	%r2056, %r2004, %r2029;
	and.b32  	%r2057, %r2056, %r2054;
	and.b32  	%r2058, %r2004, %r2029;
	or.b32  	%r2059, %r2057, %r2058;
	shf.l.wrap.b32 	%r2060, %r2054, %r2054, 30;
	shf.l.wrap.b32 	%r2061, %r2054, %r2054, 19;
	xor.b32  	%r2062, %r2061, %r2060;
	shf.l.wrap.b32 	%r2063, %r2054, %r2054, 10;
	xor.b32  	%r2064, %r2062, %r2063;
	and.b32  	%r2065, %r2030, %r2055;
	not.b32 	%r2066, %r2055;
	and.b32  	%r2067, %r2005, %r2066;
	or.b32  	%r2068, %r2067, %r2065;
	shf.l.wrap.b32 	%r2069, %r2055, %r2055, 26;
	shf.l.wrap.b32 	%r2070, %r2055, %r2055, 21;
	xor.b32  	%r2071, %r2069, %r2070;
	shf.l.wrap.b32 	%r2072, %r2055, %r2055, 7;
	xor.b32  	%r2073, %r2071, %r2072;
	add.s32 	%r2074, %r2073, %r732;
	add.s32 	%r2075, %r2074, %r2068;
	add.s32 	%r2076, %r2075, %r1980;
	add.s32 	%r2077, %r2076, -1035236496;
	add.s32 	%r2078, %r2064, %r2059;
	add.s32 	%r2079, %r2078, %r2077;
	add.s32 	%r2080, %r2077, %r1979;
	or.b32  	%r2081, %r2029, %r2054;
	and.b32  	%r2082, %r2081, %r2079;
	and.b32  	%r2083, %r2029, %r2054;
	or.b32  	%r2084, %r2082, %r2083;
	shf.l.wrap.b32 	%r2085, %r2079, %r2079, 30;
	shf.l.wrap.b32 	%r2086, %r2079, %r2079, 19;
	xor.b32  	%r2087, %r2086, %r2085;
	shf.l.wrap.b32 	%r2088, %r2079, %r2079, 10;
	xor.b32  	%r2089, %r2087, %r2088;
	and.b32  	%r2090, %r2055, %r2080;
	not.b32 	%r2091, %r2080;
	and.b32  	%r2092, %r2030, %r2091;
	or.b32  	%r2093, %r2092, %r2090;
	shf.l.wrap.b32 	%r2094, %r2080, %r2080, 26;
	shf.l.wrap.b32 	%r2095, %r2080, %r2080, 21;
	xor.b32  	%r2096, %r2094, %r2095;
	shf.l.wrap.b32 	%r2097, %r2080, %r2080, 7;
	xor.b32  	%r2098, %r2096, %r2097;
	add.s32 	%r2099, %r2098, %r745;
	add.s32 	%r2100, %r2099, %r2093;
	add.s32 	%r2101, %r2100, %r2005;
	add.s32 	%r2102, %r2101, -949202525;
	add.s32 	%r2103, %r2089, %r2084;
	add.s32 	%r2104, %r2103, %r2102;
	add.s32 	%r2105, %r2102, %r2004;
	or.b32  	%r2106, %r2054, %r2079;
	and.b32  	%r2107, %r2106, %r2104;
	and.b32  	%r2108, %r2054, %r2079;
	or.b32  	%r2109, %r2107, %r2108;
	shf.l.wrap.b32 	%r2110, %r2104, %r2104, 30;
	shf.l.wrap.b32 	%r2111, %r2104, %r2104, 19;
	xor.b32  	%r2112, %r2111, %r2110;
	shf.l.wrap.b32 	%r2113, %r2104, %r2104, 10;
	xor.b32  	%r2114, %r2112, %r2113;
	and.b32  	%r2115, %r2080, %r2105;
	not.b32 	%r2116, %r2105;
	and.b32  	%r2117, %r2055, %r2116;
	or.b32  	%r2118, %r2117, %r2115;
	shf.l.wrap.b32 	%r2119, %r2105, %r2105, 26;
	shf.l.wrap.b32 	%r2120, %r2105, %r2105, 21;
	xor.b32  	%r2121, %r2119, %r2120;
	shf.l.wrap.b32 	%r2122, %r2105, %r2105, 7;
	xor.b32  	%r2123, %r2121, %r2122;
	add.s32 	%r2124, %r2123, %r758;
	add.s32 	%r2125, %r2124, %r2118;
	add.s32 	%r2126, %r2125, %r2030;
	add.s32 	%r2127, %r2126, -778901479;
	add.s32 	%r2128, %r2114, %r2109;
	add.s32 	%r2129, %r2128, %r2127;
	add.s32 	%r2130, %r2127, %r2029;
	or.b32  	%r2131, %r2079, %r2104;
	and.b32  	%r2132, %r2131, %r2129;
	and.b32  	%r2133, %r2079, %r2104;
	or.b32  	%r2134, %r2132, %r2133;
	shf.l.wrap.b32 	%r2135, %r2129, %r2129, 30;
	shf.l.wrap.b32 	%r2136, %r2129, %r2129, 19;
	xor.b32  	%r2137, %r2136, %r2135;
	shf.l.wrap.b32 	%r2138, %r2129, %r2129, 10;
	xor.b32  	%r2139, %r2137, %r2138;
	and.b32  	%r2140, %r2105, %r2130;
	not.b32 	%r2141, %r2130;
	and.b32  	%r2142, %r2080, %r2141;
	or.b32  	%r2143, %r2142, %r2140;
	shf.l.wrap.b32 	%r2144, %r2130, %r2130, 26;
	shf.l.wrap.b32 	%r2145, %r2130, %r2130, 21;
	xor.b32  	%r2146, %r2144, %r2145;
	shf.l.wrap.b32 	%r2147, %r2130, %r2130, 7;
	xor.b32  	%r2148, %r2146, %r2147;
	add.s32 	%r2149, %r2148, %r771;
	add.s32 	%r2150, %r2149, %r2143;
	add.s32 	%r2151, %r2150, %r2055;
	add.s32 	%r2152, %r2151, -694614492;
	add.s32 	%r2153, %r2139, %r2134;
	add.s32 	%r2154, %r2153, %r2152;
	add.s32 	%r2155, %r2152, %r2054;
	or.b32  	%r2156, %r2104, %r2129;
	and.b32  	%r2157, %r2156, %r2154;
	and.b32  	%r2158, %r2104, %r2129;
	or.b32  	%r2159, %r2157, %r2158;
	shf.l.wrap.b32 	%r2160, %r2154, %r2154, 30;
	shf.l.wrap.b32 	%r2161, %r2154, %r2154, 19;
	xor.b32  	%r2162, %r2161, %r2160;
	shf.l.wrap.b32 	%r2163, %r2154, %r2154, 10;
	xor.b32  	%r2164, %r2162, %r2163;
	and.b32  	%r2165, %r2130, %r2155;
	not.b32 	%r2166, %r2155;
	and.b32  	%r2167, %r2105, %r2166;
	or.b32  	%r2168, %r2167, %r2165;
	shf.l.wrap.b32 	%r2169, %r2155, %r2155, 26;
	shf.l.wrap.b32 	%r2170, %r2155, %r2155, 21;
	xor.b32  	%r2171, %r2169, %r2170;
	shf.l.wrap.b32 	%r2172, %r2155, %r2155, 7;
	xor.b32  	%r2173, %r2171, %r2172;
	add.s32 	%r2174, %r2173, %r784;
	add.s32 	%r2175, %r2174, %r2168;
	add.s32 	%r2176, %r2175, %r2080;
	add.s32 	%r2177, %r2176, -200395387;
	add.s32 	%r2178, %r2164, %r2159;
	add.s32 	%r2179, %r2178, %r2177;
	add.s32 	%r2180, %r2177, %r2079;
	or.b32  	%r2181, %r2129, %r2154;
	and.b32  	%r2182, %r2181, %r2179;
	and.b32  	%r2183, %r2129, %r2154;
	or.b32  	%r2184, %r2182, %r2183;
	shf.l.wrap.b32 	%r2185, %r2179, %r2179, 30;
	shf.l.wrap.b32 	%r2186, %r2179, %r2179, 19;
	xor.b32  	%r2187, %r2186, %r2185;
	shf.l.wrap.b32 	%r2188, %r2179, %r2179, 10;
	xor.b32  	%r2189, %r2187, %r2188;
	and.b32  	%r2190, %r2155, %r2180;
	not.b32 	%r2191, %r2180;
	and.b32  	%r2192, %r2130, %r2191;
	or.b32  	%r2193, %r2192, %r2190;
	shf.l.wrap.b32 	%r2194, %r2180, %r2180, 26;
	shf.l.wrap.b32 	%r2195, %r2180, %r2180, 21;
	xor.b32  	%r2196, %r2194, %r2195;
	shf.l.wrap.b32 	%r2197, %r2180, %r2180, 7;
	xor.b32  	%r2198, %r2196, %r2197;
	add.s32 	%r2199, %r2198, %r797;
	add.s32 	%r2200, %r2199, %r2193;
	add.s32 	%r2201, %r2200, %r2105;
	add.s32 	%r2202, %r2201, 275423344;
	add.s32 	%r2203, %r2189, %r2184;
	add.s32 	%r2204, %r2203, %r2202;
	add.s32 	%r2205, %r2202, %r2104;
	or.b32  	%r2206, %r2154, %r2179;
	and.b32  	%r2207, %r2206, %r2204;
	and.b32  	%r2208, %r2154, %r2179;
	or.b32  	%r2209, %r2207, %r2208;
	shf.l.wrap.b32 	%r2210, %r2204, %r2204, 30;
	shf.l.wrap.b32 	%r2211, %r2204, %r2204, 19;
	xor.b32  	%r2212, %r2211, %r2210;
	shf.l.wrap.b32 	%r2213, %r2204, %r2204, 10;
	xor.b32  	%r2214, %r2212, %r2213;
	and.b32  	%r2215, %r2180, %r2205;
	not.b32 	%r2216, %r2205;
	and.b32  	%r2217, %r2155, %r2216;
	or.b32  	%r2218, %r2217, %r2215;
	shf.l.wrap.b32 	%r2219, %r2205, %r2205, 26;
	shf.l.wrap.b32 	%r2220, %r2205, %r2205, 21;
	xor.b32  	%r2221, %r2219, %r2220;
	shf.l.wrap.b32 	%r2222, %r2205, %r2205, 7;
	xor.b32  	%r2223, %r2221, %r2222;
	add.s32 	%r2224, %r2223, %r810;
	add.s32 	%r2225, %r2224, %r2218;
	add.s32 	%r2226, %r2225, %r2130;
	add.s32 	%r2227, %r2226, 430227734;
	add.s32 	%r2228, %r2214, %r2209;
	add.s32 	%r2229, %r2228, %r2227;
	add.s32 	%r2230, %r2227, %r2129;
	or.b32  	%r2231, %r2179, %r2204;
	and.b32  	%r2232, %r2231, %r2229;
	and.b32  	%r2233, %r2179, %r2204;
	or.b32  	%r2234, %r2232, %r2233;
	shf.l.wrap.b32 	%r2235, %r2229, %r2229, 30;
	shf.l.wrap.b32 	%r2236, %r2229, %r2229, 19;
	xor.b32  	%r2237, %r2236, %r2235;
	shf.l.wrap.b32 	%r2238, %r2229, %r2229, 10;
	xor.b32  	%r2239, %r2237, %r2238;
	and.b32  	%r2240, %r2205, %r2230;
	not.b32 	%r2241, %r2230;
	and.b32  	%r2242, %r2180, %r2241;
	or.b32  	%r2243, %r2242, %r2240;
	shf.l.wrap.b32 	%r2244, %r2230, %r2230, 26;
	shf.l.wrap.b32 	%r2245, %r2230, %r2230, 21;
	xor.b32  	%r2246, %r2244, %r2245;
	shf.l.wrap.b32 	%r2247, %r2230, %r2230, 7;
	xor.b32  	%r2248, %r2246, %r2247;
	add.s32 	%r2249, %r2248, %r823;
	add.s32 	%r2250, %r2249, %r2243;
	add.s32 	%r2251, %r2250, %r2155;
	add.s32 	%r2252, %r2251, 506948616;
	add.s32 	%r2253, %r2239, %r2234;
	add.s32 	%r2254, %r2253, %r2252;
	add.s32 	%r2255, %r2252, %r2154;
	or.b32  	%r2256, %r2204, %r2229;
	and.b32  	%r2257, %r2256, %r2254;
	and.b32  	%r2258, %r2204, %r2229;
	or.b32  	%r2259, %r2257, %r2258;
	shf.l.wrap.b32 	%r2260, %r2254, %r2254, 30;
	shf.l.wrap.b32 	%r2261, %r2254, %r2254, 19;
	xor.b32  	%r2262, %r2261, %r2260;
	shf.l.wrap.b32 	%r2263, %r2254, %r2254, 10;
	xor.b32  	%r2264, %r2262, %r2263;
	and.b32  	%r2265, %r2230, %r2255;
	not.b32 	%r2266, %r2255;
	and.b32  	%r2267, %r2205, %r2266;
	or.b32  	%r2268, %r2267, %r2265;
	shf.l.wrap.b32 	%r2269, %r2255, %r2255, 26;
	shf.l.wrap.b32 	%r2270, %r2255, %r2255, 21;
	xor.b32  	%r2271, %r2269, %r2270;
	shf.l.wrap.b32 	%r2272, %r2255, %r2255, 7;
	xor.b32  	%r2273, %r2271, %r2272;
	add.s32 	%r2274, %r2273, %r836;
	add.s32 	%r2275, %r2274, %r2268;
	add.s32 	%r2276, %r2275, %r2180;
	add.s32 	%r2277, %r2276, 659060556;
	add.s32 	%r2278, %r2264, %r2259;
	add.s32 	%r2279, %r2278, %r2277;
	add.s32 	%r2280, %r2277, %r2179;
	or.b32  	%r2281, %r2229, %r2254;
	and.b32  	%r2282, %r2281, %r2279;
	and.b32  	%r2283, %r2229, %r2254;
	or.b32  	%r2284, %r2282, %r2283;
	shf.l.wrap.b32 	%r2285, %r2279, %r2279, 30;
	shf.l.wrap.b32 	%r2286, %r2279, %r2279, 19;
	xor.b32  	%r2287, %r2286, %r2285;
	shf.l.wrap.b32 	%r2288, %r2279, %r2279, 10;
	xor.b32  	%r2289, %r2287, %r2288;
	and.b32  	%r2290, %r2255, %r2280;
	not.b32 	%r2291, %r2280;
	and.b32  	%r2292, %r2230, %r2291;
	or.b32  	%r2293, %r2292, %r2290;
	shf.l.wrap.b32 	%r2294, %r2280, %r2280, 26;
	shf.l.wrap.b32 	%r2295, %r2280, %r2280, 21;
	xor.b32  	%r2296, %r2294, %r2295;
	shf.l.wrap.b32 	%r2297, %r2280, %r2280, 7;
	xor.b32  	%r2298, %r2296, %r2297;
	add.s32 	%r2299, %r2298, %r849;
	add.s32 	%r2300, %r2299, %r2293;
	add.s32 	%r2301, %r2300, %r2205;
	add.s32 	%r2302, %r2301, 883997877;
	add.s32 	%r2303, %r2289, %r2284;
	add.s32 	%r2304, %r2303, %r2302;
	add.s32 	%r2305, %r2302, %r2204;
	or.b32  	%r2306, %r2254, %r2279;
	and.b32  	%r2307, %r2306, %r2304;
	and.b32  	%r2308, %r2254, %r2279;
	or.b32  	%r2309, %r2307, %r2308;
	shf.l.wrap.b32 	%r2310, %r2304, %r2304, 30;
	shf.l.wrap.b32 	%r2311, %r2304, %r2304, 19;
	xor.b32  	%r2312, %r2311, %r2310;
	shf.l.wrap.b32 	%r2313, %r2304, %r2304, 10;
	xor.b32  	%r2314, %r2312, %r2313;
	and.b32  	%r2315, %r2280, %r2305;
	not.b32 	%r2316, %r2305;
	and.b32  	%r2317, %r2255, %r2316;
	or.b32  	%r2318, %r2317, %r2315;
	shf.l.wrap.b32 	%r2319, %r2305, %r2305, 26;
	shf.l.wrap.b32 	%r2320, %r2305, %r2305, 21;
	xor.b32  	%r2321, %r2319, %r2320;
	shf.l.wrap.b32 	%r2322, %r2305, %r2305, 7;
	xor.b32  	%r2323, %r2321, %r2322;
	add.s32 	%r2324, %r2323, %r862;
	add.s32 	%r2325, %r2324, %r2318;
	add.s32 	%r2326, %r2325, %r2230;
	add.s32 	%r2327, %r2326, 958139571;
	add.s32 	%r2328, %r2314, %r2309;
	add.s32 	%r2329, %r2328, %r2327;
	add.s32 	%r2330, %r2327, %r2229;
	or.b32  	%r2331, %r2279, %r2304;
	and.b32  	%r2332, %r2331, %r2329;
	and.b32  	%r2333, %r2279, %r2304;
	or.b32  	%r2334, %r2332, %r2333;
	shf.l.wrap.b32 	%r2335, %r2329, %r2329, 30;
	shf.l.wrap.b32 	%r2336, %r2329, %r2329, 19;
	xor.b32  	%r2337, %r2336, %r2335;
	shf.l.wrap.b32 	%r2338, %r2329, %r2329, 10;
	xor.b32  	%r2339, %r2337, %r2338;
	and.b32  	%r2340, %r2305, %r2330;
	not.b32 	%r2341, %r2330;
	and.b32  	%r2342, %r2280, %r2341;
	or.b32  	%r2343, %r2342, %r2340;
	shf.l.wrap.b32 	%r2344, %r2330, %r2330, 26;
	shf.l.wrap.b32 	%r2345, %r2330, %r2330, 21;
	xor.b32  	%r2346, %r2344, %r2345;
	shf.l.wrap.b32 	%r2347, %r2330, %r2330, 7;
	xor.b32  	%r2348, %r2346, %r2347;
	add.s32 	%r2349, %r2348, %r875;
	add.s32 	%r2350, %r2349, %r2343;
	add.s32 	%r2351, %r2350, %r2255;
	add.s32 	%r2352, %r2351, 1322822218;
	add.s32 	%r2353, %r2339, %r2334;
	add.s32 	%r2354, %r2353, %r2352;
	add.s32 	%r2355, %r2352, %r2254;
	or.b32  	%r2356, %r2304, %r2329;
	and.b32  	%r2357, %r2356, %r2354;
	and.b32  	%r2358, %r2304, %r2329;
	or.b32  	%r2359, %r2357, %r2358;
	shf.l.wrap.b32 	%r2360, %r2354, %r2354, 30;
	shf.l.wrap.b32 	%r2361, %r2354, %r2354, 19;
	xor.b32  	%r2362, %r2361, %r2360;
	shf.l.wrap.b32 	%r2363, %r2354, %r2354, 10;
	xor.b32  	%r2364, %r2362, %r2363;
	and.b32  	%r2365, %r2330, %r2355;
	not.b32 	%r2366, %r2355;
	and.b32  	%r2367, %r2305, %r2366;
	or.b32  	%r2368, %r2367, %r2365;
	shf.l.wrap.b32 	%r2369, %r2355, %r2355, 26;
	shf.l.wrap.b32 	%r2370, %r2355, %r2355, 21;
	xor.b32  	%r2371, %r2369, %r2370;
	shf.l.wrap.b32 	%r2372, %r2355, %r2355, 7;
	xor.b32  	%r2373, %r2371, %r2372;
	add.s32 	%r2374, %r2373, %r888;
	add.s32 	%r2375, %r2374, %r2368;
	add.s32 	%r2376, %r2375, %r2280;
	add.s32 	%r2377, %r2376, 1537002063;
	add.s32 	%r2378, %r2364, %r2359;
	add.s32 	%r2379, %r2378, %r2377;
	add.s32 	%r2380, %r2377, %r2279;
	or.b32  	%r2381, %r2329, %r2354;
	and.b32  	%r2382, %r2381, %r2379;
	and.b32  	%r2383, %r2329, %r2354;
	or.b32  	%r2384, %r2382, %r2383;
	shf.l.wrap.b32 	%r2385, %r2379, %r2379, 30;
	shf.l.wrap.b32 	%r2386, %r2379, %r2379, 19;
	xor.b32  	%r2387, %r2386, %r2385;
	shf.l.wrap.b32 	%r2388, %r2379, %r2379, 10;
	xor.b32  	%r2389, %r2387, %r2388;
	and.b32  	%r2390, %r2355, %r2380;
	not.b32 	%r2391, %r2380;
	and.b32  	%r2392, %r2330, %r2391;
	or.b32  	%r2393, %r2392, %r2390;
	shf.l.wrap.b32 	%r2394, %r2380, %r2380, 26;
	shf.l.wrap.b32 	%r2395, %r2380, %r2380, 21;
	xor.b32  	%r2396, %r2394, %r2395;
	shf.l.wrap.b32 	%r2397, %r2380, %r2380, 7;
	xor.b32  	%r2398, %r2396, %r2397;
	add.s32 	%r2399, %r2398, %r901;
	add.s32 	%r2400, %r2399, %r2393;
	add.s32 	%r2401, %r2400, %r2305;
	add.s32 	%r2402, %r2401, 1747873779;
	add.s32 	%r2403, %r2389, %r2384;
	add.s32 	%r2404, %r2403, %r2402;
	add.s32 	%r2405, %r2402, %r2304;
	or.b32  	%r2406, %r2354, %r2379;
	and.b32  	%r2407, %r2406, %r2404;
	and.b32  	%r2408, %r2354, %r2379;
	or.b32  	%r2409, %r2407, %r2408;
	shf.l.wrap.b32 	%r2410, %r2404, %r2404, 30;
	shf.l.wrap.b32 	%r2411, %r2404, %r2404, 19;
	xor.b32  	%r2412, %r2411, %r2410;
	shf.l.wrap.b32 	%r2413, %r2404, %r2404, 10;
	xor.b32  	%r2414, %r2412, %r2413;
	and.b32  	%r2415, %r2380, %r2405;
	not.b32 	%r2416, %r2405;
	and.b32  	%r2417, %r2355, %r2416;
	or.b32  	%r2418, %r2417, %r2415;
	shf.l.wrap.b32 	%r2419, %r2405, %r2405, 26;
	shf.l.wrap.b32 	%r2420, %r2405, %r2405, 21;
	xor.b32  	%r2421, %r2419, %r2420;
	shf.l.wrap.b32 	%r2422, %r2405, %r2405, 7;
	xor.b32  	%r2423, %r2421, %r2422;
	add.s32 	%r2424, %r2423, %r914;
	add.s32 	%r2425, %r2424, %r2418;
	add.s32 	%r2426, %r2425, %r2330;
	add.s32 	%r2427, %r2426, 1955562222;
	add.s32 	%r2428, %r2414, %r2409;
	add.s32 	%r2429, %r2428, %r2427;
	add.s32 	%r2430, %r2427, %r2329;
	or.b32  	%r2431, %r2379, %r2404;
	and.b32  	%r2432, %r2431, %r2429;
	and.b32  	%r2433, %r2379, %r2404;
	or.b32  	%r2434, %r2432, %r2433;
	shf.l.wrap.b32 	%r2435, %r2429, %r2429, 30;
	shf.l.wrap.b32 	%r2436, %r2429, %r2429, 19;
	xor.b32  	%r2437, %r2436, %r2435;
	shf.l.wrap.b32 	%r2438, %r2429, %r2429, 10;
	xor.b32  	%r2439, %r2437, %r2438;
	and.b32  	%r2440, %r2405, %r2430;
	not.b32 	%r2441, %r2430;
	and.b32  	%r2442, %r2380, %r2441;
	or.b32  	%r2443, %r2442, %r2440;
	shf.l.wrap.b32 	%r2444, %r2430, %r2430, 26;
	shf.l.wrap.b32 	%r2445, %r2430, %r2430, 21;
	xor.b32  	%r2446, %r2444, %r2445;
	shf.l.wrap.b32 	%r2447, %r2430, %r2430, 7;
	xor.b32  	%r2448, %r2446, %r2447;
	add.s32 	%r2449, %r2448, %r927;
	add.s32 	%r2450, %r2449, %r2443;
	add.s32 	%r2451, %r2450, %r2355;
	add.s32 	%r2452, %r2451, 2024104815;
	add.s32 	%r2453, %r2439, %r2434;
	add.s32 	%r2454, %r2453, %r2452;
	add.s32 	%r2455, %r2452, %r2354;
	or.b32  	%r2456, %r2404, %r2429;
	and.b32  	%r2457, %r2456, %r2454;
	and.b32  	%r2458, %r2404, %r2429;
	or.b32  	%r2459, %r2457, %r2458;
	shf.l.wrap.b32 	%r2460, %r2454, %r2454, 30;
	shf.l.wrap.b32 	%r2461, %r2454, %r2454, 19;
	xor.b32  	%r2462, %r2461, %r2460;
	shf.l.wrap.b32 	%r2463, %r2454, %r2454, 10;
	xor.b32  	%r2464, %r2462, %r2463;
	and.b32  	%r2465, %r2430, %r2455;
	not.b32 	%r2466, %r2455;
	and.b32  	%r2467, %r2405, %r2466;
	or.b32  	%r2468, %r2467, %r2465;
	shf.l.wrap.b32 	%r2469, %r2455, %r2455, 26;
	shf.l.wrap.b32 	%r2470, %r2455, %r2455, 21;
	xor.b32  	%r2471, %r2469, %r2470;
	shf.l.wrap.b32 	%r2472, %r2455, %r2455, 7;
	xor.b32  	%r2473, %r2471, %r2472;
	add.s32 	%r2474, %r2473, %r940;
	add.s32 	%r2475, %r2474, %r2468;
	add.s32 	%r2476, %r2475, %r2380;
	add.s32 	%r2477, %r2476, -2067236844;
	add.s32 	%r2478, %r2464, %r2459;
	add.s32 	%r2479, %r2478, %r2477;
	add.s32 	%r2480, %r2477, %r2379;
	or.b32  	%r2481, %r2429, %r2454;
	and.b32  	%r2482, %r2481, %r2479;
	and.b32  	%r2483, %r2429, %r2454;
	or.b32  	%r2484, %r2482, %r2483;
	shf.l.wrap.b32 	%r2485, %r2479, %r2479, 30;
	shf.l.wrap.b32 	%r2486, %r2479, %r2479, 19;
	xor.b32  	%r2487, %r2486, %r2485;
	shf.l.wrap.b32 	%r2488, %r2479, %r2479, 10;
	xor.b32  	%r2489, %r2487, %r2488;
	and.b32  	%r2490, %r2455, %r2480;
	not.b32 	%r2491, %r2480;
	and.b32  	%r2492, %r2430, %r2491;
	or.b32  	%r2493, %r2492, %r2490;
	shf.l.wrap.b32 	%r2494, %r2480, %r2480, 26;
	shf.l.wrap.b32 	%r2495, %r2480, %r2480, 21;
	xor.b32  	%r2496, %r2494, %r2495;
	shf.l.wrap.b32 	%r2497, %r2480, %r2480, 7;
	xor.b32  	%r2498, %r2496, %r2497;
	add.s32 	%r2499, %r2498, %r953;
	add.s32 	%r2500, %r2499, %r2493;
	add.s32 	%r2501, %r2500, %r2405;
	add.s32 	%r2502, %r2501, -1933114872;
	add.s32 	%r2503, %r2489, %r2484;
	add.s32 	%r2504, %r2503, %r2502;
	add.s32 	%r2505, %r2502, %r2404;
	or.b32  	%r2506, %r2454, %r2479;
	and.b32  	%r2507, %r2506, %r2504;
	and.b32  	%r2508, %r2454, %r2479;
	or.b32  	%r2509, %r2507, %r2508;
	shf.l.wrap.b32 	%r2510, %r2504, %r2504, 30;
	shf.l.wrap.b32 	%r2511, %r2504, %r2504, 19;
	xor.b32  	%r2512, %r2511, %r2510;
	shf.l.wrap.b32 	%r2513, %r2504, %r2504, 10;
	xor.b32  	%r2514, %r2512, %r2513;
	and.b32  	%r2515, %r2480, %r2505;
	not.b32 	%r2516, %r2505;
	and.b32  	%r2517, %r2455, %r2516;
	or.b32  	%r2518, %r2517, %r2515;
	shf.l.wrap.b32 	%r2519, %r2505, %r2505, 26;
	shf.l.wrap.b32 	%r2520, %r2505, %r2505, 21;
	xor.b32  	%r2521, %r2519, %r2520;
	shf.l.wrap.b32 	%r2522, %r2505, %r2505, 7;
	xor.b32  	%r2523, %r2521, %r2522;
	add.s32 	%r2524, %r2523, %r966;
	add.s32 	%r2525, %r2524, %r2518;
	add.s32 	%r2526, %r2525, %r2430;
	add.s32 	%r2527, %r2526, -1866530822;
	add.s32 	%r2528, %r2514, %r2509;
	add.s32 	%r2529, %r2528, %r2527;
	add.s32 	%r2530, %r2527, %r2429;
	or.b32  	%r2531, %r2479, %r2504;
	and.b32  	%r2532, %r2531, %r2529;
	and.b32  	%r2533, %r2479, %r2504;
	or.b32  	%r2534, %r2532, %r2533;
	shf.l.wrap.b32 	%r2535, %r2529, %r2529, 30;
	shf.l.wrap.b32 	%r2536, %r2529, %r2529, 19;
	xor.b32  	%r2537, %r2536, %r2535;
	shf.l.wrap.b32 	%r2538, %r2529, %r2529, 10;
	xor.b32  	%r2539, %r2537, %r2538;
	and.b32  	%r2540, %r2505, %r2530;
	not.b32 	%r2541, %r2530;
	and.b32  	%r2542, %r2480, %r2541;
	or.b32  	%r2543, %r2542, %r2540;
	shf.l.wrap.b32 	%r2544, %r2530, %r2530, 26;
	shf.l.wrap.b32 	%r2545, %r2530, %r2530, 21;
	xor.b32  	%r2546, %r2544, %r2545;
	shf.l.wrap.b32 	%r2547, %r2530, %r2530, 7;
	xor.b32  	%r2548, %r2546, %r2547;
	add.s32 	%r2549, %r2548, %r979;
	add.s32 	%r2550, %r2549, %r2543;
	add.s32 	%r2551, %r2550, %r2455;
	add.s32 	%r2552, %r2551, -1538233109;
	add.s32 	%r2553, %r2539, %r2534;
	add.s32 	%r2554, %r2553, %r2552;
	add.s32 	%r2555, %r2552, %r2454;
	or.b32  	%r2556, %r2504, %r2529;
	and.b32  	%r2557, %r2556, %r2554;
	and.b32  	%r2558, %r2504, %r2529;
	or.b32  	%r2559, %r2557, %r2558;
	shf.l.wrap.b32 	%r2560, %r2554, %r2554, 30;
	shf.l.wrap.b32 	%r2561, %r2554, %r2554, 19;
	xor.b32  	%r2562, %r2561, %r2560;
	shf.l.wrap.b32 	%r2563, %r2554, %r2554, 10;
	xor.b32  	%r2564, %r2562, %r2563;
	and.b32  	%r2565, %r2530, %r2555;
	not.b32 	%r2566, %r2555;
	and.b32  	%r2567, %r2505, %r2566;
	or.b32  	%r2568, %r2567, %r2565;
	shf.l.wrap.b32 	%r2569, %r2555, %r2555, 26;
	shf.l.wrap.b32 	%r2570, %r2555, %r2555, 21;
	xor.b32  	%r2571, %r2569, %r2570;
	shf.l.wrap.b32 	%r2572, %r2555, %r2555, 7;
	xor.b32  	%r2573, %r2571, %r2572;
	add.s32 	%r2574, %r2573, %r992;
	add.s32 	%r2575, %r2574, %r2568;
	add.s32 	%r2576, %r2575, %r2480;
	add.s32 	%r2577, %r2576, -1090935817;
	add.s32 	%r2578, %r2564, %r2559;
	add.s32 	%r2579, %r2578, %r2577;
	add.s32 	%r2580, %r2577, %r2479;
	or.b32  	%r2581, %r2529, %r2554;
	and.b32  	%r2582, %r2581, %r2579;
	and.b32  	%r2583, %r2529, %r2554;
	or.b32  	%r2584, %r2582, %r2583;
	shf.l.wrap.b32 	%r2585, %r2579, %r2579, 30;
	shf.l.wrap.b32 	%r2586, %r2579, %r2579, 19;
	xor.b32  	%r2587, %r2586, %r2585;
	shf.l.wrap.b32 	%r2588, %r2579, %r2579, 10;
	xor.b32  	%r2589, %r2587, %r2588;
	and.b32  	%r2590, %r2555, %r2580;
	not.b32 	%r2591, %r2580;
	and.b32  	%r2592, %r2530, %r2591;
	or.b32  	%r2593, %r2592, %r2590;
	shf.l.wrap.b32 	%r2594, %r2580, %r2580, 26;
	shf.l.wrap.b32 	%r2595, %r2580, %r2580, 21;
	xor.b32  	%r2596, %r2594, %r2595;
	shf.l.wrap.b32 	%r2597, %r2580, %r2580, 7;
	xor.b32  	%r2598, %r2596, %r2597;
	add.s32 	%r2599, %r2598, %r1005;
	add.s32 	%r2600, %r2599, %r2593;
	add.s32 	%r2601, %r2600, %r2505;
	add.s32 	%r2602, %r2601, -965641998;
	add.s32 	%r2603, %r2589, %r2584;
	add.s32 	%r2604, %r2603, %r2602;
	add.s32 	%r2605, %r2602, %r2504;
	add.s32 	%r9973, %r9973, %r2604;
	add.s32 	%r9972, %r9972, %r2579;
	add.s32 	%r9971, %r9971, %r2554;
	add.s32 	%r9970, %r9970, %r2529;
	add.s32 	%r9969, %r9969, %r2605;
	add.s32 	%r9968, %r9968, %r2580;
	add.s32 	%r9967, %r9967, %r2555;
	add.s32 	%r9966, %r9966, %r2530;
	ld.local.u64 	%rd84, [%rd2+144];
	add.s64 	%rd85, %rd84, 512;
	st.local.u64 	[%rd2+144], %rd85;
	mov.b32 	%r9957, 0;
	st.local.u32 	[%rd2+140], %r9957;
$L__BB0_8:
	add.s64 	%rd167, %rd167, 1;
	setp.ne.s64 	%p5, %rd167, 6;
	@%p5 bra 	$L__BB0_6;
	st.local.v2.u32 	[%rd2], {%r9973, %r9972};
	st.local.v2.u32 	[%rd2+8], {%r9971, %r9970};
	st.local.v2.u32 	[%rd2+16], {%r9969, %r9968};
	st.local.v2.u32 	[%rd2+24], {%r9967, %r9966};
	mov.b64 	%rd168, 0;
$L__BB0_10:
	ld.param.u64 	%rd163, [_Z30find_passwords_optimized_multiPKhS0_iPyiy_param_0];
	cvta.to.global.u64 	%rd87, %rd163;
	add.s64 	%rd88, %rd87, %rd168;
	ld.global.nc.u8 	%rs80, [%rd88];
	cvt.u16.u8 	%rs81, %rs80;
	add.s32 	%r2606, %r9957, 1;
	st.local.u32 	[%rd2+140], %r2606;
	cvt.u64.u32 	%rd89, %r9957;
	add.s64 	%rd90, %rd2, %rd89;
	st.local.u8 	[%rd90+76], %rs81;
	ld.local.u32 	%r9957, [%rd2+140];
	setp.ne.s32 	%p6, %r9957, 64;
	@%p6 bra 	$L__BB0_12;
	ld.local.u32 	%r2608, [%rd2+76];
	bfe.u32 	%r2609, %r2608, 0, 8;
	bfe.u32 	%r2610, %r2608, 8, 8;
	bfe.u32 	%r2611, %r2608, 16, 8;
	cvt.u16.u32 	%rs82, %r2611;
	shl.b32 	%r2612, %r2609, 24;
	shl.b32 	%r2613, %r2610, 16;
	and.b32  	%r2614, %r2613, 16711680;
	or.b32  	%r2615, %r2614, %r2612;
	and.b16  	%rs83, %rs82, 255;
	mul.wide.u16 	%r2616, %rs83, 256;
	or.b32  	%r2617, %r2615, %r2616;
	bfe.u32 	%r2618, %r2608, 24, 8;
	or.b32  	%r2619, %r2617, %r2618;
	ld.local.v2.b32 	{%r2620, %r2621}, [%rd2+80];
	bfe.u32 	%r2622, %r2621, 16, 8;
	cvt.u16.u32 	%rs84, %r2622;
	bfe.u32 	%r2623, %r2621, 8, 8;
	bfe.u32 	%r2624, %r2621, 0, 8;
	bfe.u32 	%r2625, %r2620, 16, 8;
	cvt.u16.u32 	%rs85, %r2625;
	bfe.u32 	%r2626, %r2620, 8, 8;
	bfe.u32 	%r2627, %r2620, 0, 8;
	shl.b32 	%r2628, %r2627, 24;
	shl.b32 	%r2629, %r2626, 16;
	and.b32  	%r2630, %r2629, 16711680;
	or.b32  	%r2631, %r2630, %r2628;
	and.b16  	%rs86, %rs85, 255;
	mul.wide.u16 	%r2632, %rs86, 256;
	or.b32  	%r2633, %r2631, %r2632;
	bfe.u32 	%r2634, %r2620, 24, 8;
	or.b32  	%r2635, %r2633, %r2634;
	shl.b32 	%r2636, %r2624, 24;
	shl.b32 	%r2637, %r2623, 16;
	and.b32  	%r2638, %r2637, 16711680;
	or.b32  	%r2639, %r2638, %r2636;
	and.b16  	%rs87, %rs84, 255;
	mul.wide.u16 	%r2640, %rs87, 256;
	or.b32  	%r2641, %r2639, %r2640;
	bfe.u32 	%r2642, %r2621, 24, 8;
	or.b32  	%r2643, %r2641, %r2642;
	ld.local.v2.b32 	{%r2644, %r2645}, [%rd2+88];
	bfe.u32 	%r2646, %r2645, 16, 8;
	cvt.u16.u32 	%rs88, %r2646;
	bfe.u32 	%r2647, %r2645, 8, 8;
	bfe.u32 	%r2648, %r2645, 0, 8;
	bfe.u32 	%r2649, %r2644, 16, 8;
	cvt.u16.u32 	%rs89, %r2649;
	bfe.u32 	%r2650, %r2644, 8, 8;
	bfe.u32 	%r2651, %r2644, 0, 8;
	shl.b32 	%r2652, %r2651, 24;
	shl.b32 	%r2653, %r2650, 16;
	and.b32  	%r2654, %r2653, 16711680;
	or.b32  	%r2655, %r2654, %r2652;
	and.b16  	%rs90, %rs89, 255;
	mul.wide.u16 	%r2656, %rs90, 256;
	or.b32  	%r2657, %r2655, %r2656;
	bfe.u32 	%r2658, %r2644, 24, 8;
	or.b32  	%r2659, %r2657, %r2658;
	shl.b32 	%r2660, %r2648, 24;
	shl.b32 	%r2661, %r2647, 16;
	and.b32  	%r2662, %r2661, 16711680;
	or.b32  	%r2663, %r2662, %r2660;
	and.b16  	%rs91, %rs88, 255;
	mul.wide.u16 	%r2664, %rs91, 256;
	or.b32  	%r2665, %r2663, %r2664;
	bfe.u32 	%r2666, %r2645, 24, 8;
	or.b32  	%r2667, %r2665, %r2666;
	ld.local.v2.b32 	{%r2668, %r2669}, [%rd2+96];
	bfe.u32 	%r2670, %r2669, 16, 8;
	cvt.u16.u32 	%rs92, %r2670;
	bfe.u32 	%r2671, %r2669, 8, 8;
	bfe.u32 	%r2672, %r2669, 0, 8;
	bfe.u32 	%r2673, %r2668, 16, 8;
	cvt.u16.u32 	%rs93, %r2673;
	bfe.u32 	%r2674, %r2668, 8, 8;
	bfe.u32 	%r2675, %r2668, 0, 8;
	shl.b32 	%r2676, %r2675, 24;
	shl.b32 	%r2677, %r2674, 16;
	and.b32  	%r2678, %r2677, 16711680;
	or.b32  	%r2679, %r2678, %r2676;
	and.b16  	%rs94, %rs93, 255;
	mul.wide.u16 	%r2680, %rs94, 256;
	or.b32  	%r2681, %r2679, %r2680;
	bfe.u32 	%r2682, %r2668, 24, 8;
	or.b32  	%r2683, %r2681, %r2682;
	shl.b32 	%r2684, %r2672, 24;
	shl.b32 	%r2685, %r2671, 16;
	and.b32  	%r2686, %r2685, 16711680;
	or.b32  	%r2687, %r2686, %r2684;
	and.b16  	%rs95, %rs92, 255;
	mul.wide.u16 	%r2688, %rs95, 256;
	or.b32  	%r2689, %r2687, %r2688;
	bfe.u32 	%r2690, %r2669, 24, 8;
	or.b32  	%r2691, %r2689, %r2690;
	ld.local.v2.b32 	{%r2692, %r2693}, [%rd2+104];
	bfe.u32 	%r2694, %r2693, 16, 8;
	cvt.u16.u32 	%rs96, %r2694;
	bfe.u32 	%r2695, %r2693, 8, 8;
	bfe.u32 	%r2696, %r2693, 0, 8;
	bfe.u32 	%r2697, %r2692, 16, 8;
	cvt.u16.u32 	%rs97, %r2697;
	bfe.u32 	%r2698, %r2692, 8, 8;
	bfe.u32 	%r2699, %r2692, 0, 8;
	shl.b32 	%r2700, %r2699, 24;
	shl.b32 	%r2701, %r2698, 16;
	and.b32  	%r2702, %r2701, 16711680;
	or.b32  	%r2703, %r2702, %r2700;
	and.b16  	%rs98, %rs97, 255;
	mul.wide.u16 	%r2704, %rs98, 256;
	or.b32  	%r2705, %r2703, %r2704;
	bfe.u32 	%r2706, %r2692, 24, 8;
	or.b32  	%r2707, %r2705, %r2706;
	shl.b32 	%r2708, %r2696, 24;
	shl.b32 	%r2709, %r2695, 16;
	and.b32  	%r2710, %r2709, 16711680;
	or.b32  	%r2711, %r2710, %r2708;
	and.b16  	%rs99, %rs96, 255;
	mul.wide.u16 	%r2712, %rs99, 256;
	or.b32  	%r2713, %r2711, %r2712;
	bfe.u32 	%r2714, %r2693, 24, 8;
	or.b32  	%r2715, %r2713, %r2714;
	ld.local.v2.b32 	{%r2716, %r2717}, [%rd2+112];
	bfe.u32 	%r2718, %r2717, 16, 8;
	cvt.u16.u32 	%rs100, %r2718;
	bfe.u32 	%r2719, %r2717, 8, 8;
	bfe.u32 	%r2720, %r2717, 0, 8;
	bfe.u32 	%r2721, %r2716, 16, 8;
	cvt.u16.u32 	%rs101, %r2721;
	bfe.u32 	%r2722, %r2716, 8, 8;
	bfe.u32 	%r2723, %r2716, 0, 8;
	shl.b32 	%r2724, %r2723, 24;
	shl.b32 	%r2725, %r2722, 16;
	and.b32  	%r2726, %r2725, 16711680;
	or.b32  	%r2727, %r2726, %r2724;
	and.b16  	%rs102, %rs101, 255;
	mul.wide.u16 	%r2728, %rs102, 256;
	or.b32  	%r2729, %r2727, %r2728;
	bfe.u32 	%r2730, %r2716, 24, 8;
	or.b32  	%r2731, %r2729, %r2730;
	shl.b32 	%r2732, %r2720, 24;
	shl.b32 	%r2733, %r2719, 16;
	and.b32  	%r2734, %r2733, 16711680;
	or.b32  	%r2735, %r2734, %r2732;
	and.b16  	%rs103, %rs100, 255;
	mul.wide.u16 	%r2736, %rs103, 256;
	or.b32  	%r2737, %r2735, %r2736;
	bfe.u32 	%r2738, %r2717, 24, 8;
	or.b32  	%r2739, %r2737, %r2738;
	ld.local.v2.b32 	{%r2740, %r2741}, [%rd2+120];
	bfe.u32 	%r2742, %r2741, 16, 8;
	cvt.u16.u32 	%rs104, %r2742;
	bfe.u32 	%r2743, %r2741, 8, 8;
	bfe.u32 	%r2744, %r2741, 0, 8;
	bfe.u32 	%r2745, %r2740, 16, 8;
	cvt.u16.u32 	%rs105, %r2745;
	bfe.u32 	%r2746, %r2740, 8, 8;
	bfe.u32 	%r2747, %r2740, 0, 8;
	shl.b32 	%r2748, %r2747, 24;
	shl.b32 	%r2749, %r2746, 16;
	and.b32  	%r2750, %r2749, 16711680;
	or.b32  	%r2751, %r2750, %r2748;
	and.b16  	%rs106, %rs105, 255;
	mul.wide.u16 	%r2752, %rs106, 256;
	or.b32  	%r2753, %r2751, %r2752;
	bfe.u32 	%r2754, %r2740, 24, 8;
	or.b32  	%r2755, %r2753, %r2754;
	shl.b32 	%r2756, %r2744, 24;
	shl.b32 	%r2757, %r2743, 16;
	and.b32  	%r2758, %r2757, 16711680;
	or.b32  	%r2759, %r2758, %r2756;
	and.b16  	%rs107, %rs104, 255;
	mul.wide.u16 	%r2760, %rs107, 256;
	or.b32  	%r2761, %r2759, %r2760;
	bfe.u32 	%r2762, %r2741, 24, 8;
	or.b32  	%r2763, %r2761, %r2762;
	ld.local.v2.b32 	{%r2764, %r2765}, [%rd2+128];
	bfe.u32 	%r2766, %r2765, 16, 8;
	cvt.u16.u32 	%rs108, %r2766;
	bfe.u32 	%r2767, %r2765, 8, 8;
	bfe.u32 	%r2768, %r2765, 0, 8;
	bfe.u32 	%r2769, %r2764, 16, 8;
	cvt.u16.u32 	%rs109, %r2769;
	bfe.u32 	%r2770, %r2764, 8, 8;
	bfe.u32 	%r2771, %r2764, 0, 8;
	shl.b32 	%r2772, %r2771, 24;
	shl.b32 	%r2773, %r2770, 16;
	and.b32  	%r2774, %r2773, 16711680;
	or.b32  	%r2775, %r2774, %r2772;
	and.b16  	%rs110, %rs109, 255;
	mul.wide.u16 	%r2776, %rs110, 256;
	or.b32  	%r2777, %r2775, %r2776;
	bfe.u32 	%r2778, %r2764, 24, 8;
	or.b32  	%r2779, %r2777, %r2778;
	shl.b32 	%r2780, %r2768, 24;
	shl.b32 	%r2781, %r2767, 16;
	and.b32  	%r2782, %r2781, 16711680;
	or.b32  	%r2783, %r2782, %r2780;
	and.b16  	%rs111, %rs108, 255;
	mul.wide.u16 	%r2784, %rs111, 256;
	or.b32  	%r2785, %r2783, %r2784;
	bfe.u32 	%r2786, %r2765, 24, 8;
	or.b32  	%r2787, %r2785, %r2786;
	ld.local.u32 	%r2788, [%rd2+136];
	bfe.u32 	%r2789, %r2788, 0, 8;
	bfe.u32 	%r2790, %r2788, 8, 8;
	bfe.u32 	%r2791, %r2788, 16, 8;
	cvt.u16.u32 	%rs112, %r2791;
	shl.b32 	%r2792, %r2789, 24;
	shl.b32 	%r2793, %r2790, 16;
	and.b32  	%r2794, %r2793, 16711680;
	or.b32  	%r2795, %r2794, %r2792;
	and.b16  	%rs113, %rs112, 255;
	mul.wide.u16 	%r2796, %rs113, 256;
	or.b32  	%r2797, %r2795, %r2796;
	bfe.u32 	%r2798, %r2788, 24, 8;
	or.b32  	%r2799, %r2797, %r2798;
	shf.l.wrap.b32 	%r2800, %r2785, %r2787, 15;
	shf.l.wrap.b32 	%r2801, %r2785, %r2787, 13;
	xor.b32  	%r2802, %r2800, %r2801;
	shr.u32 	%r2803, %r2785, 10;
	xor.b32  	%r2804, %r2802, %r2803;
	add.s32 	%r2805, %r2804, %r2731;
	shf.l.wrap.b32 	%r2806, %r2635, %r2635, 25;
	shf.l.wrap.b32 	%r2807, %r2633, %r2635, 14;
	xor.b32  	%r2808, %r2806, %r2807;
	shr.u32 	%r2809, %r2635, 3;
	xor.b32  	%r2810, %r2808, %r2809;
	add.s32 	%r2811, %r2805, %r2619;
	add.s32 	%r2812, %r2811, %r2810;
	shf.l.wrap.b32 	%r2813, %r2797, %r2799, 15;
	shf.l.wrap.b32 	%r2814, %r2797, %r2799, 13;
	xor.b32  	%r2815, %r2813, %r2814;
	shr.u32 	%r2816, %r2797, 10;
	xor.b32  	%r2817, %r2815, %r2816;
	add.s32 	%r2818, %r2817, %r2739;
	shf.l.wrap.b32 	%r2819, %r2643, %r2643, 25;
	shf.l.wrap.b32 	%r2820, %r2641, %r2643, 14;
	xor.b32  	%r2821, %r2819, %r2820;
	shr.u32 	%r2822, %r2643, 3;
	xor.b32  	%r2823, %r2821, %r2822;
	add.s32 	%r2824, %r2818, %r2635;
	add.s32 	%r2825, %r2824, %r2823;
	shf.l.wrap.b32 	%r2826, %r2812, %r2812, 15;
	shf.l.wrap.b32 	%r2827, %r2812, %r2812, 13;
	xor.b32  	%r2828, %r2826, %r2827;
	shr.u32 	%r2829, %r2812, 10;
	xor.b32  	%r2830, %r2828, %r2829;
	add.s32 	%r2831, %r2830, %r2755;
	shf.l.wrap.b32 	%r2832, %r2659, %r2659, 25;
	shf.l.wrap.b32 	%r2833, %r2657, %r2659, 14;
	xor.b32  	%r2834, %r2832, %r2833;
	shr.u32 	%r2835, %r2659, 3;
	xor.b32  	%r2836, %r2834, %r2835;
	add.s32 	%r2837, %r2831, %r2643;
	add.s32 	%r2838, %r2837, %r2836;
	shf.l.wrap.b32 	%r2839, %r2825, %r2825, 15;
	shf.l.wrap.b32 	%r2840, %r2825, %r2825, 13;
	xor.b32  	%r2841, %r2839, %r2840;
	shr.u32 	%r2842, %r2825, 10;
	xor.b32  	%r2843, %r2841, %r2842;
	add.s32 	%r2844, %r2843, %r2763;
	shf.l.wrap.b32 	%r2845, %r2667, %r2667, 25;
	shf.l.wrap.b32 	%r2846, %r2665, %r2667, 14;
	xor.b32  	%r2847, %r2845, %r2846;
	shr.u32 	%r2848, %r2667, 3;
	xor.b32  	%r2849, %r2847, %r2848;
	add.s32 	%r2850, %r2844, %r2659;
	add.s32 	%r2851, %r2850, %r2849;
	shf.l.wrap.b32 	%r2852, %r2838, %r2838, 15;
	shf.l.wrap.b32 	%r2853, %r2838, %r2838, 13;
	xor.b32  	%r2854, %r2852, %r2853;
	shr.u32 	%r2855, %r2838, 10;
	xor.b32  	%r2856, %r2854, %r2855;
	add.s32 	%r2857, %r2856, %r2779;
	shf.l.wrap.b32 	%r2858, %r2683, %r2683, 25;
	shf.l.wrap.b32 	%r2859, %r2681, %r2683, 14;
	xor.b32  	%r2860, %r2858, %r2859;
	shr.u32 	%r2861, %r2683, 3;
	xor.b32  	%r2862, %r2860, %r2861;
	add.s32 	%r2863, %r2857, %r2667;
	add.s32 	%r2864, %r2863, %r2862;
	shf.l.wrap.b32 	%r2865, %r2851, %r2851, 15;
	shf.l.wrap.b32 	%r2866, %r2851, %r2851, 13;
	xor.b32  	%r2867, %r2865, %r2866;
	shr.u32 	%r2868, %r2851, 10;
	xor.b32  	%r2869, %r2867, %r2868;
	add.s32 	%r2870, %r2869, %r2787;
	shf.l.wrap.b32 	%r2871, %r2691, %r2691, 25;
	shf.l.wrap.b32 	%r2872, %r2689, %r2691, 14;
	xor.b32  	%r2873, %r2871, %r2872;
	shr.u32 	%r2874, %r2691, 3;
	xor.b32  	%r2875, %r2873, %r2874;
	add.s32 	%r2876, %r2870, %r2683;
	add.s32 	%r2877, %r2876, %r2875;
	shf.l.wrap.b32 	%r2878, %r2864, %r2864, 15;
	shf.l.wrap.b32 	%r2879, %r2864, %r2864, 13;
	xor.b32  	%r2880, %r2878, %r2879;
	shr.u32 	%r2881, %r2864, 10;
	xor.b32  	%r2882, %r2880, %r2881;
	add.s32 	%r2883, %r2882, %r2799;
	shf.l.wrap.b32 	%r2884, %r2707, %r2707, 25;
	shf.l.wrap.b32 	%r2885, %r2705, %r2707, 14;
	xor.b32  	%r2886, %r2884, %r2885;
	shr.u32 	%r2887, %r2707, 3;
	xor.b32  	%r2888, %r2886, %r2887;
	add.s32 	%r2889, %r2883, %r2691;
	add.s32 	%r2890, %r2889, %r2888;
	shf.l.wrap.b32 	%r2891, %r2877, %r2877, 15;
	shf.l.wrap.b32 	%r2892, %r2877, %r2877, 13;
	xor.b32  	%r2893, %r2891, %r2892;
	shr.u32 	%r2894, %r2877, 10;
	xor.b32  	%r2895, %r2893, %r2894;
	add.s32 	%r2896, %r2895, %r2812;
	shf.l.wrap.b32 	%r2897, %r2715, %r2715, 25;
	shf.l.wrap.b32 	%r2898, %r2713, %r2715, 14;
	xor.b32  	%r2899, %r2897, %r2898;
	shr.u32 	%r2900, %r2715, 3;
	xor.b32  	%r2901, %r2899, %r2900;
	add.s32 	%r2902, %r2896, %r2707;
	add.s32 	%r2903, %r2902, %r2901;
	shf.l.wrap.b32 	%r2904, %r2890, %r2890, 15;
	shf.l.wrap.b32 	%r2905, %r2890, %r2890, 13;
	xor.b32  	%r2906, %r2904, %r2905;
	shr.u32 	%r2907, %r2890, 10;
	xor.b32  	%r2908, %r2906, %r2907;
	add.s32 	%r2909, %r2908, %r2825;
	shf.l.wrap.b32 	%r2910, %r2731, %r2731, 25;
	shf.l.wrap.b32 	%r2911, %r2729, %r2731, 14;
	xor.b32  	%r2912, %r2910, %r2911;
	shr.u32 	%r2913, %r2731, 3;
	xor.b32  	%r2914, %r2912, %r2913;
	add.s32 	%r2915, %r2909, %r2715;
	add.s32 	%r2916, %r2915, %r2914;
	shf.l.wrap.b32 	%r2917, %r2903, %r2903, 15;
	shf.l.wrap.b32 	%r2918, %r2903, %r2903, 13;
	xor.b32  	%r2919, %r2917, %r2918;
	shr.u32 	%r2920, %r2903, 10;
	xor.b32  	%r2921, %r2919, %r2920;
	add.s32 	%r2922, %r2921, %r2838;
	shf.l.wrap.b32 	%r2923, %r2739, %r2739, 25;
	shf.l.wrap.b32 	%r2924, %r2737, %r2739, 14;
	xor.b32  	%r2925, %r2923, %r2924;
	shr.u32 	%r2926, %r2739, 3;
	xor.b32  	%r2927, %r2925, %r2926;
	add.s32 	%r2928, %r2922, %r2731;
	add.s32 	%r2929, %r2928, %r2927;
	shf.l.wrap.b32 	%r2930, %r2916, %r2916, 15;
	shf.l.wrap.b32 	%r2931, %r2916, %r2916, 13;
	xor.b32  	%r2932, %r2930, %r2931;
	shr.u32 	%r2933, %r2916, 10;
	xor.b32  	%r2934, %r2932, %r2933;
	add.s32 	%r2935, %r2934, %r2851;
	shf.l.wrap.b32 	%r2936, %r2755, %r2755, 25;
	shf.l.wrap.b32 	%r2937, %r2753, %r2755, 14;
	xor.b32  	%r2938, %r2936, %r2937;
	shr.u32 	%r2939, %r2755, 3;
	xor.b32  	%r2940, %r2938, %r2939;
	add.s32 	%r2941, %r2935, %r2739;
	add.s32 	%r2942, %r2941, %r2940;
	shf.l.wrap.b32 	%r2943, %r2929, %r2929, 15;
	shf.l.wrap.b32 	%r2944, %r2929, %r2929, 13;
	xor.b32  	%r2945, %r2943, %r2944;
	shr.u32 	%r2946, %r2929, 10;
	xor.b32  	%r2947, %r2945, %r2946;
	add.s32 	%r2948, %r2947, %r2864;
	shf.l.wrap.b32 	%r2949, %r2763, %r2763, 25;
	shf.l.wrap.b32 	%r2950, %r2761, %r2763, 14;
	xor.b32  	%r2951, %r2949, %r2950;
	shr.u32 	%r2952, %r2763, 3;
	xor.b32  	%r2953, %r2951, %r2952;
	add.s32 	%r2954, %r2948, %r2755;
	add.s32 	%r2955, %r2954, %r2953;
	shf.l.wrap.b32 	%r2956, %r2942, %r2942, 15;
	shf.l.wrap.b32 	%r2957, %r2942, %r2942, 13;
	xor.b32  	%r2958, %r2956, %r2957;
	shr.u32 	%r2959, %r2942, 10;
	xor.b32  	%r2960, %r2958, %r2959;
	add.s32 	%r2961, %r2960, %r2877;
	shf.l.wrap.b32 	%r2962, %r2779, %r2779, 25;
	shf.l.wrap.b32 	%r2963, %r2777, %r2779, 14;
	xor.b32  	%r2964, %r2962, %r2963;
	shr.u32 	%r2965, %r2779, 3;
	xor.b32  	%r2966, %r2964, %r2965;
	add.s32 	%r2967, %r2961, %r2763;
	add.s32 	%r2968, %r2967, %r2966;
	shf.l.wrap.b32 	%r2969, %r2955, %r2955, 15;
	shf.l.wrap.b32 	%r2970, %r2955, %r2955, 13;
	xor.b32  	%r2971, %r2969, %r2970;
	shr.u32 	%r2972, %r2955, 10;
	xor.b32  	%r2973, %r2971, %r2972;
	add.s32 	%r2974, %r2973, %r2890;
	shf.l.wrap.b32 	%r2975, %r2787, %r2787, 25;
	shf.l.wrap.b32 	%r2976, %r2785, %r2787, 14;
	xor.b32  	%r2977, %r2975, %r2976;
	shr.u32 	%r2978, %r2787, 3;
	xor.b32  	%r2979, %r2977, %r2978;
	add.s32 	%r2980, %r2974, %r2779;
	add.s32 	%r2981, %r2980, %r2979;
	shf.l.wrap.b32 	%r2982, %r2968, %r2968, 15;
	shf.l.wrap.b32 	%r2983, %r2968, %r2968, 13;
	xor.b32  	%r2984, %r2982, %r2983;
	shr.u32 	%r2985, %r2968, 10;
	xor.b32  	%r2986, %r2984, %r2985;
	add.s32 	%r2987, %r2986, %r2903;
	shf.l.wrap.b32 	%r2988, %r2799, %r2799, 25;
	shf.l.wrap.b32 	%r2989, %r2797, %r2799, 14;
	xor.b32  	%r2990, %r2988, %r2989;
	shr.u32 	%r2991, %r2799, 3;
	xor.b32  	%r2992, %r2990, %r2991;
	add.s32 	%r2993, %r2987, %r2787;
	add.s32 	%r2994, %r2993, %r2992;
	shf.l.wrap.b32 	%r2995, %r2981, %r2981, 15;
	shf.l.wrap.b32 	%r2996, %r2981, %r2981, 13;
	xor.b32  	%r2997, %r2995, %r2996;
	shr.u32 	%r2998, %r2981, 10;
	xor.b32  	%r2999, %r2997, %r2998;
	add.s32 	%r3000, %r2999, %r2916;
	shf.l.wrap.b32 	%r3001, %r2812, %r2812, 25;
	shf.l.wrap.b32 	%r3002, %r2812, %r2812, 14;
	xor.b32  	%r3003, %r3001, %r3002;
	shr.u32 	%r3004, %r2812, 3;
	xor.b32  	%r3005, %r3003, %r3004;
	add.s32 	%r3006, %r3000, %r2799;
	add.s32 	%r3007, %r3006, %r3005;
	shf.l.wrap.b32 	%r3008, %r2994, %r2994, 15;
	shf.l.wrap.b32 	%r3009, %r2994, %r2994, 13;
	xor.b32  	%r3010, %r3008, %r3009;
	shr.u32 	%r3011, %r2994, 10;
	xor.b32  	%r3012, %r3010, %r3011;
	add.s32 	%r3013, %r3012, %r2929;
	shf.l.wrap.b32 	%r3014, %r2825, %r2825, 25;
	shf.l.wrap.b32 	%r3015, %r2825, %r2825, 14;
	xor.b32  	%r3016, %r3014, %r3015;
	shr.u32 	%r3017, %r2825, 3;
	xor.b32  	%r3018, %r3016, %r3017;
	add.s32 	%r3019, %r3013, %r2812;
	add.s32 	%r3020, %r3019, %r3018;
	shf.l.wrap.b32 	%r3021, %r3007, %r3007, 15;
	shf.l.wrap.b32 	%r3022, %r3007, %r3007, 13;
	xor.b32  	%r3023, %r3021, %r3022;
	shr.u32 	%r3024, %r3007, 10;
	xor.b32  	%r3025, %r3023, %r3024;
	add.s32 	%r3026, %r3025, %r2942;
	shf.l.wrap.b32 	%r3027, %r2838, %r2838, 25;
	shf.l.wrap.b32 	%r3028, %r2838, %r2838, 14;
	xor.b32  	%r3029, %r3027, %r3028;
	shr.u32 	%r3030, %r2838, 3;
	xor.b32  	%r3031, %r3029, %r3030;
	add.s32 	%r3032, %r3026, %r2825;
	add.s32 	%r3033, %r3032, %r3031;
	shf.l.wrap.b32 	%r3034, %r3020, %r3020, 15;
	shf.l.wrap.b32 	%r3035, %r3020, %r3020, 13;
	xor.b32  	%r3036, %r3034, %r3035;
	shr.u32 	%r3037, %r3020, 10;
	xor.b32  	%r3038, %r3036, %r3037;
	add.s32 	%r3039, %r3038, %r2955;
	shf.l.wrap.b32 	%r3040, %r2851, %r2851, 25;
	shf.l.wrap.b32 	%r3041, %r2851, %r2851, 14;
	xor.b32  	%r3042, %r3040, %r3041;
	shr.u32 	%r3043, %r2851, 3;
	xor.b32  	%r3044, %r3042, %r3043;
	add.s32 	%r3045, %r3039, %r2838;
	add.s32 	%r3046, %r3045, %r3044;
	shf.l.wrap.b32 	%r3047, %r3033, %r3033, 15;
	shf.l.wrap.b32 	%r3048, %r3033, %r3033, 13;
	xor.b32  	%r3049, %r3047, %r3048;
	shr.u32 	%r3050, %r3033, 10;
	xor.b32  	%r3051, %r3049, %r3050;
	add.s32 	%r3052, %r3051, %r2968;
	shf.l.wrap.b32 	%r3053, %r2864, %r2864, 25;
	shf.l.wrap.b32 	%r3054, %r2864, %r2864, 14;
	xor.b32  	%r3055, %r3053, %r3054;
	shr.u32 	%r3056, %r2864, 3;
	xor.b32  	%r3057, %r3055, %r3056;
	add.s32 	%r3058, %r3052, %r2851;
	add.s32 	%r3059, %r3058, %r3057;
	shf.l.wrap.b32 	%r3060, %r3046, %r3046, 15;
	shf.l.wrap.b32 	%r3061, %r3046, %r3046, 13;
	xor.b32  	%r3062, %r3060, %r3061;
	shr.u32 	%r3063, %r3046, 10;
	xor.b32  	%r3064, %r3062, %r3063;
	add.s32 	%r3065, %r3064, %r2981;
	shf.l.wrap.b32 	%r3066, %r2877, %r2877, 25;
	shf.l.wrap.b32 	%r3067, %r2877, %r2877, 14;
	xor.b32  	%r3068, %r3066, %r3067;
	shr.u32 	%r3069, %r2877, 3;
	xor.b32  	%r3070, %r3068, %r3069;
	add.s32 	%r3071, %r3065, %r2864;
	add.s32 	%r3072, %r3071, %r3070;
	shf.l.wrap.b32 	%r3073, %r3059, %r3059, 15;
	shf.l.wrap.b32 	%r3074, %r3059, %r3059, 13;
	xor.b32  	%r3075, %r3073, %r3074;
	shr.u32 	%r3076, %r3059, 10;
	xor.b32  	%r3077, %r3075, %r3076;
	add.s32 	%r3078, %r3077, %r2994;
	shf.l.wrap.b32 	%r3079, %r2890, %r2890, 25;
	shf.l.wrap.b32 	%r3080, %r2890, %r2890, 14;
	xor.b32  	%r3081, %r3079, %r3080;
	shr.u32 	%r3082, %r2890, 3;
	xor.b32  	%r3083, %r3081, %r3082;
	add.s32 	%r3084, %r3078, %r2877;
	add.s32 	%r3085, %r3084, %r3083;
	shf.l.wrap.b32 	%r3086, %r3072, %r3072, 15;
	shf.l.wrap.b32 	%r3087, %r3072, %r3072, 13;
	xor.b32  	%r3088, %r3086, %r3087;
	shr.u32 	%r3089, %r3072, 10;
	xor.b32  	%r3090, %r3088, %r3089;
	add.s32 	%r3091, %r3090, %r3007;
	shf.l.wrap.b32 	%r3092, %r2903, %r2903, 25;
	shf.l.wrap.b32 	%r3093, %r2903, %r2903, 14;
	xor.b32  	%r3094, %r3092, %r3093;
	shr.u32 	%r3095, %r2903, 3;
	xor.b32  	%r3096, %r3094, %r3095;
	add.s32 	%r3097, %r3091, %r2890;
	add.s32 	%r3098, %r3097, %r3096;
	shf.l.wrap.b32 	%r3099, %r3085, %r3085, 15;
	shf.l.wrap.b32 	%r3100, %r3085, %r3085, 13;
	xor.b32  	%r3101, %r3099, %r3100;
	shr.u32 	%r3102, %r3085, 10;
	xor.b32  	%r3103, %r3101, %r3102;
	add.s32 	%r3104, %r3103, %r3020;
	shf.l.wrap.b32 	%r3105, %r2916, %r2916, 25;
	shf.l.wrap.b32 	%r3106, %r2916, %r2916, 14;
	xor.b32  	%r3107, %r3105, %r3106;
	shr.u32 	%r3108, %r2916, 3;
	xor.b32  	%r3109, %r3107, %r3108;
	add.s32 	%r3110, %r3104, %r2903;
	add.s32 	%r3111, %r3110, %r3109;
	shf.l.wrap.b32 	%r3112, %r3098, %r3098, 15;
	shf.l.wrap.b32 	%r3113, %r3098, %r3098, 13;
	xor.b32  	%r3114, %r3112, %r3113;
	shr.u32 	%r3115, %r3098, 10;
	xor.b32  	%r3116, %r3114, %r3115;
	add.s32 	%r3117, %r3116, %r3033;
	shf.l.wrap.b32 	%r3118, %r2929, %r2929, 25;
	shf.l.wrap.b32 	%r3119, %r2929, %r2929, 14;
	xor.b32  	%r3120, %r3118, %r3119;
	shr.u32 	%r3121, %r2929, 3;
	xor.b32  	%r3122, %r3120, %r3121;
	add.s32 	%r3123, %r3117, %r2916;
	add.s32 	%r3124, %r3123, %r3122;
	shf.l.wrap.b32 	%r3125, %r3111, %r3111, 15;
	shf.l.wrap.b32 	%r3126, %r3111, %r3111, 13;
	xor.b32  	%r3127, %r3125, %r3126;
	shr.u32 	%r3128, %r3111, 10;
	xor.b32  	%r3129, %r3127, %r3128;
	add.s32 	%r3130, %r3129, %r3046;
	shf.l.wrap.b32 	%r3131, %r2942, %r2942, 25;
	shf.l.wrap.b32 	%r3132, %r2942, %r2942, 14;
	xor.b32  	%r3133, %r3131, %r3132;
	shr.u32 	%r3134, %r2942, 3;
	xor.b32  	%r3135, %r3133, %r3134;
	add.s32 	%r3136, %r3130, %r2929;
	add.s32 	%r3137, %r3136, %r3135;
	shf.l.wrap.b32 	%r3138, %r3124, %r3124, 15;
	shf.l.wrap.b32 	%r3139, %r3124, %r3124, 13;
	xor.b32  	%r3140, %r3138, %r3139;
	shr.u32 	%r3141, %r3124, 10;
	xor.b32  	%r3142, %r3140, %r3141;
	add.s32 	%r3143, %r3142, %r3059;
	shf.l.wrap.b32 	%r3144, %r2955, %r2955, 25;
	shf.l.wrap.b32 	%r3145, %r2955, %r2955, 14;
	xor.b32  	%r3146, %r3144, %r3145;
	shr.u32 	%r3147, %r2955, 3;
	xor.b32  	%r3148, %r3146, %r3147;
	add.s32 	%r3149, %r3143, %r2942;
	add.s32 	%r3150, %r3149, %r3148;
	shf.l.wrap.b32 	%r3151, %r3137, %r3137, 15;
	shf.l.wrap.b32 	%r3152, %r3137, %r3137, 13;
	xor.b32  	%r3153, %r3151, %r3152;
	shr.u32 	%r3154, %r3137, 10;
	xor.b32  	%r3155, %r3153, %r3154;
	add.s32 	%r3156, %r3155, %r3072;
	shf.l.wrap.b32 	%r3157, %r2968, %r2968, 25;
	shf.l.wrap.b32 	%r3158, %r2968, %r2968, 14;
	xor.b32  	%r3159, %r3157, %r3158;
	shr.u32 	%r3160, %r2968, 3;
	xor.b32  	%r3161, %r3159, %r3160;
	add.s32 	%r3162, %r3156, %r2955;
	add.s32 	%r3163, %r3162, %r3161;
	shf.l.wrap.b32 	%r3164, %r3150, %r3150, 15;
	shf.l.wrap.b32 	%r3165, %r3150, %r3150, 13;
	xor.b32  	%r3166, %r3164, %r3165;
	shr.u32 	%r3167, %r3150, 10;
	xor.b32  	%r3168, %r3166, %r3167;
	add.s32 	%r3169, %r3168, %r3085;
	shf.l.wrap.b32 	%r3170, %r2981, %r2981, 25;
	shf.l.wrap.b32 	%r3171, %r2981, %r2981, 14;
	xor.b32  	%r3172, %r3170, %r3171;
	shr.u32 	%r3173, %r2981, 3;
	xor.b32  	%r3174, %r3172, %r3173;
	add.s32 	%r3175, %r3169, %r2968;
	add.s32 	%r3176, %r3175, %r3174;
	shf.l.wrap.b32 	%r3177, %r3163, %r3163, 15;
	shf.l.wrap.b32 	%r3178, %r3163, %r3163, 13;
	xor.b32  	%r3179, %r3177, %r3178;
	shr.u32 	%r3180, %r3163, 10;
	xor.b32  	%r3181, %r3179, %r3180;
	add.s32 	%r3182, %r3181, %r3098;
	shf.l.wrap.b32 	%r3183, %r2994, %r2994, 25;
	shf.l.wrap.b32 	%r3184, %r2994, %r2994, 14;
	xor.b32  	%r3185, %r3183, %r3184;
	shr.u32 	%r3186, %r2994, 3;
	xor.b32  	%r3187, %r3185, %r3186;
	add.s32 	%r3188, %r3182, %r2981;
	add.s32 	%r3189, %r3188, %r3187;
	shf.l.wrap.b32 	%r3190, %r3176, %r3176, 15;
	shf.l.wrap.b32 	%r3191, %r3176, %r3176, 13;
	xor.b32  	%r3192, %r3190, %r3191;
	shr.u32 	%r3193, %r3176, 10;
	xor.b32  	%r3194, %r3192, %r3193;
	add.s32 	%r3195, %r3194, %r3111;
	shf.l.wrap.b32 	%r3196, %r3007, %r3007, 25;
	shf.l.wrap.b32 	%r3197, %r3007, %r3007, 14;
	xor.b32  	%r3198, %r3196, %r3197;
	shr.u32 	%r3199, %r3007, 3;
	xor.b32  	%r3200, %r3198, %r3199;
	add.s32 	%r3201, %r3195, %r2994;
	add.s32 	%r3202, %r3201, %r3200;
	shf.l.wrap.b32 	%r3203, %r3189, %r3189, 15;
	shf.l.wrap.b32 	%r3204, %r3189, %r3189, 13;
	xor.b32  	%r3205, %r3203, %r3204;
	shr.u32 	%r3206, %r3189, 10;
	xor.b32  	%r3207, %r3205, %r3206;
	add.s32 	%r3208, %r3207, %r3124;
	shf.l.wrap.b32 	%r3209, %r3020, %r3020, 25;
	shf.l.wrap.b32 	%r3210, %r3020, %r3020, 14;
	xor.b32  	%r3211, %r3209, %r3210;
	shr.u32 	%r3212, %r3020, 3;
	xor.b32  	%r3213, %r3211, %r3212;
	add.s32 	%r3214, %r3208, %r3007;
	add.s32 	%r3215, %r3214, %r3213;
	shf.l.wrap.b32 	%r3216, %r3202, %r3202, 15;
	shf.l.wrap.b32 	%r3217, %r3202, %r3202, 13;
	xor.b32  	%r3218, %r3216, %r3217;
	shr.u32 	%r3219, %r3202, 10;
	xor.b32  	%r3220, %r3218, %r3219;
	add.s32 	%r3221, %r3220, %r3137;
	shf.l.wrap.b32 	%r3222, %r3033, %r3033, 25;
	shf.l.wrap.b32 	%r3223, %r3033, %r3033, 14;
	xor.b32  	%r3224, %r3222, %r3223;
	shr.u32 	%r3225, %r3033, 3;
	xor.b32  	%r3226, %r3224, %r3225;
	add.s32 	%r3227, %r3221, %r3020;
	add.s32 	%r3228, %r3227, %r3226;
	shf.l.wrap.b32 	%r3229, %r3215, %r3215, 15;
	shf.l.wrap.b32 	%r3230, %r3215, %r3215, 13;
	xor.b32  	%r3231, %r3229, %r3230;
	shr.u32 	%r3232, %r3215, 10;
	xor.b32  	%r3233, %r3231, %r3232;
	add.s32 	%r3234, %r3233, %r3150;
	shf.l.wrap.b32 	%r3235, %r3046, %r3046, 25;
	shf.l.wrap.b32 	%r3236, %r3046, %r3046, 14;
	xor.b32  	%r3237, %r3235, %r3236;
	shr.u32 	%r3238, %r3046, 3;
	xor.b32  	%r3239, %r3237, %r3238;
	add.s32 	%r3240, %r3234, %r3033;
	add.s32 	%r3241, %r3240, %r3239;
	shf.l.wrap.b32 	%r3242, %r3228, %r3228, 15;
	shf.l.wrap.b32 	%r3243, %r3228, %r3228, 13;
	xor.b32  	%r3244, %r3242, %r3243;
	shr.u32 	%r3245, %r3228, 10;
	xor.b32  	%r3246, %r3244, %r3245;
	add.s32 	%r3247, %r3246, %r3163;
	shf.l.wrap.b32 	%r3248, %r3059, %r3059, 25;
	shf.l.wrap.b32 	%r3249, %r3059, %r3059, 14;
	xor.b32  	%r3250, %r3248, %r3249;
	shr.u32 	%r3251, %r3059, 3;
	xor.b32  	%r3252, %r3250, %r3251;
	add.s32 	%r3253, %r3247, %r3046;
	add.s32 	%r3254, %r3253, %r3252;
	shf.l.wrap.b32 	%r3255, %r3241, %r3241, 15;
	shf.l.wrap.b32 	%r3256, %r3241, %r3241, 13;
	xor.b32  	%r3257, %r3255, %r3256;
	shr.u32 	%r3258, %r3241, 10;
	xor.b32  	%r3259, %r3257, %r3258;
	add.s32 	%r3260, %r3259, %r3176;
	shf.l.wrap.b32 	%r3261, %r3072, %r3072, 25;
	shf.l.wrap.b32 	%r3262, %r3072, %r3072, 14;
	xor.b32  	%r3263, %r3261, %r3262;
	shr.u32 	%r3264, %r3072, 3;
	xor.b32  	%r3265, %r3263, %r3264;
	add.s32 	%r3266, %r3260, %r3059;
	add.s32 	%r3267, %r3266, %r3265;
	shf.l.wrap.b32 	%r3268, %r3254, %r3254, 15;
	shf.l.wrap.b32 	%r3269, %r3254, %r3254, 13;
	xor.b32  	%r3270, %r3268, %r3269;
	shr.u32 	%r3271, %r3254, 10;
	xor.b32  	%r3272, %r3270, %r3271;
	add.s32 	%r3273, %r3272, %r3189;
	shf.l.wrap.b32 	%r3274, %r3085, %r3085, 25;
	shf.l.wrap.b32 	%r3275, %r3085, %r3085, 14;
	xor.b32  	%r3276, %r3274, %r3275;
	shr.u32 	%r3277, %r3085, 3;
	xor.b32  	%r3278, %r3276, %r3277;
	add.s32 	%r3279, %r3273, %r3072;
	add.s32 	%r3280, %r3279, %r3278;
	shf.l.wrap.b32 	%r3281, %r3267, %r3267, 15;
	shf.l.wrap.b32 	%r3282, %r3267, %r3267, 13;
	xor.b32  	%r3283, %r3281, %r3282;
	shr.u32 	%r3284, %r3267, 10;
	xor.b32  	%r3285, %r3283, %r3284;
	add.s32 	%r3286, %r3285, %r3202;
	shf.l.wrap.b32 	%r3287, %r3098, %r3098, 25;
	shf.l.wrap.b32 	%r3288, %r3098, %r3098, 14;
	xor.b32  	%r3289, %r3287, %r3288;
	shr.u32 	%r3290, %r3098, 3;
	xor.b32  	%r3291, %r3289, %r3290;
	add.s32 	%r3292, %r3286, %r3085;
	add.s32 	%r3293, %r3292, %r3291;
	shf.l.wrap.b32 	%r3294, %r3280, %r3280, 15;
	shf.l.wrap.b32 	%r3295, %r3280, %r3280, 13;
	xor.b32  	%r3296, %r3294, %r3295;
	shr.u32 	%r3297, %r3280, 10;
	xor.b32  	%r3298, %r3296, %r3297;
	add.s32 	%r3299, %r3298, %r3215;
	shf.l.wrap.b32 	%r3300, %r3111, %r3111, 25;
	shf.l.wrap.b32 	%r3301, %r3111, %r3111, 14;
	xor.b32  	%r3302, %r3300, %r3301;
	shr.u32 	%r3303, %r3111, 3;
	xor.b32  	%r3304, %r3302, %r3303;
	add.s32 	%r3305, %r3299, %r3098;
	add.s32 	%r3306, %r3305, %r3304;
	shf.l.wrap.b32 	%r3307, %r3293, %r3293, 15;
	shf.l.wrap.b32 	%r3308, %r3293, %r3293, 13;
	xor.b32  	%r3309, %r3307, %r3308;
	shr.u32 	%r3310, %r3293, 10;
	xor.b32  	%r3311, %r3309, %r3310;
	add.s32 	%r3312, %r3311, %r3228;
	shf.l.wrap.b32 	%r3313, %r3124, %r3124, 25;
	shf.l.wrap.b32 	%r3314, %r3124, %r3124, 14;
	xor.b32  	%r3315, %r3313, %r3314;
	shr.u32 	%r3316, %r3124, 3;
	xor.b32  	%r3317, %r3315, %r3316;
	add.s32 	%r3318, %r3312, %r3111;
	add.s32 	%r3319, %r3318, %r3317;
	shf.l.wrap.b32 	%r3320, %r3306, %r3306, 15;
	shf.l.wrap.b32 	%r3321, %r3306, %r3306, 13;
	xor.b32  	%r3322, %r3320, %r3321;
	shr.u32 	%r3323, %r3306, 10;
	xor.b32  	%r3324, %r3322, %r3323;
	add.s32 	%r3325, %r3324, %r3241;
	shf.l.wrap.b32 	%r3326, %r3137, %r3137, 25;
	shf.l.wrap.b32 	%r3327, %r3137, %r3137, 14;
	xor.b32  	%r3328, %r3326, %r3327;
	shr.u32 	%r3329, %r3137, 3;
	xor.b32  	%r3330, %r3328, %r3329;
	add.s32 	%r3331, %r3325, %r3124;
	add.s32 	%r3332, %r3331, %r3330;
	shf.l.wrap.b32 	%r3333, %r3319, %r3319, 15;
	shf.l.wrap.b32 	%r3334, %r3319, %r3319, 13;
	xor.b32  	%r3335, %r3333, %r3334;
	shr.u32 	%r3336, %r3319, 10;
	xor.b32  	%r3337, %r3335, %r3336;
	add.s32 	%r3338, %r3337, %r3254;
	shf.l.wrap.b32 	%r3339, %r3150, %r3150, 25;
	shf.l.wrap.b32 	%r3340, %r3150, %r3150, 14;
	xor.b32  	%r3341, %r3339, %r3340;
	shr.u32 	%r3342, %r3150, 3;
	xor.b32  	%r3343, %r3341, %r3342;
	add.s32 	%r3344, %r3338, %r3137;
	add.s32 	%r3345, %r3344, %r3343;
	shf.l.wrap.b32 	%r3346, %r3332, %r3332, 15;
	shf.l.wrap.b32 	%r3347, %r3332, %r3332, 13;
	xor.b32  	%r3348, %r3346, %r3347;
	shr.u32 	%r3349, %r3332, 10;
	xor.b32  	%r3350, %r3348, %r3349;
	add.s32 	%r3351, %r3350, %r3267;
	shf.l.wrap.b32 	%r3352, %r3163, %r3163, 25;
	shf.l.wrap.b32 	%r3353, %r3163, %r3163, 14;
	xor.b32  	%r3354, %r3352, %r3353;
	shr.u32 	%r3355, %r3163, 3;
	xor.b32  	%r3356, %r3354, %r3355;
	add.s32 	%r3357, %r3351, %r3150;
	add.s32 	%r3358, %r3357, %r3356;
	shf.l.wrap.b32 	%r3359, %r3345, %r3345, 15;
	shf.l.wrap.b32 	%r3360, %r3345, %r3345, 13;
	xor.b32  	%r3361, %r3359, %r3360;
	shr.u32 	%r3362, %r3345, 10;
	xor.b32  	%r3363, %r3361, %r3362;
	add.s32 	%r3364, %r3363, %r3280;
	shf.l.wrap.b32 	%r3365, %r3176, %r3176, 25;
	shf.l.wrap.b32 	%r3366, %r3176, %r3176, 14;
	xor.b32  	%r3367, %r3365, %r3366;
	shr.u32 	%r3368, %r3176, 3;
	xor.b32  	%r3369, %r3367, %r3368;
	add.s32 	%r3370, %r3364, %r3163;
	add.s32 	%r3371, %r3370, %r3369;
	shf.l.wrap.b32 	%r3372, %r3358, %r3358, 15;
	shf.l.wrap.b32 	%r3373, %r3358, %r3358, 13;
	xor.b32  	%r3374, %r3372, %r3373;
	shr.u32 	%r3375, %r3358, 10;
	xor.b32  	%r3376, %r3374, %r3375;
	add.s32 	%r3377, %r3376, %r3293;
	shf.l.wrap.b32 	%r3378, %r3189, %r3189, 25;
	shf.l.wrap.b32 	%r3379, %r3189, %r3189, 14;
	xor.b32  	%r3380, %r3378, %r3379;
	shr.u32 	%r3381, %r3189, 3;
	xor.b32  	%r3382, %r3380, %r3381;
	add.s32 	%r3383, %r3377, %r3176;
	add.s32 	%r3384, %r3383, %r3382;
	shf.l.wrap.b32 	%r3385, %r3371, %r3371, 15;
	shf.l.wrap.b32 	%r3386, %r3371, %r3371, 13;
	xor.b32  	%r3387, %r3385, %r3386;
	shr.u32 	%r3388, %r3371, 10;
	xor.b32  	%r3389, %r3387, %r3388;
	add.s32 	%r3390, %r3389, %r3306;
	shf.l.wrap.b32 	%r3391, %r3202, %r3202, 25;
	shf.l.wrap.b32 	%r3392, %r3202, %r3202, 14;
	xor.b32  	%r3393, %r3391, %r3392;
	shr.u32 	%r3394, %r3202, 3;
	xor.b32  	%r3395, %r3393, %r3394;
	add.s32 	%r3396, %r3390, %r3189;
	add.s32 	%r3397, %r3396, %r3395;
	shf.l.wrap.b32 	%r3398, %r3384, %r3384, 15;
	shf.l.wrap.b32 	%r3399, %r3384, %r3384, 13;
	xor.b32  	%r3400, %r3398, %r3399;
	shr.u32 	%r3401, %r3384, 10;
	xor.b32  	%r3402, %r3400, %r3401;
	add.s32 	%r3403, %r3402, %r3319;
	shf.l.wrap.b32 	%r3404, %r3215, %r3215, 25;
	shf.l.wrap.b32 	%r3405, %r3215, %r3215, 14;
	xor.b32  	%r3406, %r3404, %r3405;
	shr.u32 	%r3407, %r3215, 3;
	xor.b32  	%r3408, %r3406, %r3407;
	add.s32 	%r3409, %r3403, %r3202;
	add.s32 	%r3410, %r3409, %r3408;
	shf.l.wrap.b32 	%r3411, %r3397, %r3397, 15;
	shf.l.wrap.b32 	%r3412, %r3397, %r3397, 13;
	xor.b32  	%r3413, %r3411, %r3412;
	shr.u32 	%r3414, %r3397, 10;
	xor.b32  	%r3415, %r3413, %r3414;
	add.s32 	%r3416, %r3415, %r3332;
	shf.l.wrap.b32 	%r3417, %r3228, %r3228, 25;
	shf.l.wrap.b32 	%r3418, %r3228, %r3228, 14;
	xor.b32  	%r3419, %r3417, %r3418;
	shr.u32 	%r3420, %r3228, 3;
	xor.b32  	%r3421, %r3419, %r3420;
	add.s32 	%r3422, %r3416, %r3215;
	add.s32 	%r3423, %r3422, %r3421;
	or.b32  	%r3424, %r9971, %r9972;
	and.b32  	%r3425, %r3424, %r9973;
	and.b32  	%r3426, %r9971, %r9972;
	or.b32  	%r3427, %r3425, %r3426;
	shf.l.wrap.b32 	%r3428, %r9973, %r9973, 30;
	shf.l.wrap.b32 	%r3429, %r9973, %r9973, 19;
	xor.b32  	%r3430, %r3429, %r3428;
	shf.l.wrap.b32 	%r3431, %r9973, %r9973, 10;
	xor.b32  	%r3432, %r3430, %r3431;
	and.b32  	%r3433, %r9968, %r9969;
	not.b32 	%r3434, %r9969;
	and.b32  	%r3435, %r9967, %r3434;
	or.b32  	%r3436, %r3435, %r3433;
	shf.l.wrap.b32 	%r3437, %r9969, %r9969, 26;
	shf.l.wrap.b32 	%r3438, %r9969, %r9969, 21;
	xor.b32  	%r3439, %r3437, %r3438;
	shf.l.wrap.b32 	%r3440, %r9969, %r9969, 7;
	xor.b32  	%r3441, %r3439, %r3440;
	add.s32 	%r3442, %r3441, %r2619;
	add.s32 	%r3443, %r3442, %r3436;
	add.s32 	%r3444, %r3443, %r9966;
	add.s32 	%r3445, %r3444, 1116352408;
	add.s32 	%r3446, %r3432, %r3427;
	add.s32 	%r3447, %r3446, %r3445;
	add.s32 	%r3448, %r3445, %r9970;
	or.b32  	%r3449, %r9972, %r9973;
	and.b32  	%r3450, %r3449, %r3447;
	and.b32  	%r3451, %r9972, %r9973;
	or.b32  	%r3452, %r3450, %r3451;
	shf.l.wrap.b32 	%r3453, %r3447, %r3447, 30;
	shf.l.wrap.b32 	%r3454, %r3447, %r3447, 19;
	xor.b32  	%r3455, %r3454, %r3453;
	shf.l.wrap.b32 	%r3456, %r3447, %r3447, 10;
	xor.b32  	%r3457, %r3455, %r3456;
	and.b32  	%r3458, %r9969, %r3448;
	not.b32 	%r3459, %r3448;
	and.b32  	%r3460, %r9968, %r3459;
	or.b32  	%r3461, %r3460, %r3458;
	shf.l.wrap.b32 	%r3462, %r3448, %r3448, 26;
	shf.l.wrap.b32 	%r3463, %r3448, %r3448, 21;
	xor.b32  	%r3464, %r3462, %r3463;
	shf.l.wrap.b32 	%r3465, %r3448, %r3448, 7;
	xor.b32  	%r3466, %r3464, %r3465;
	add.s32 	%r3467, %r3466, %r2635;
	add.s32 	%r3468, %r3467, %r3461;
	add.s32 	%r3469, %r3468, %r9967;
	add.s32 	%r3470, %r3469, 1899447441;
	add.s32 	%r3471, %r3457, %r3452;
	add.s32 	%r3472, %r3471, %r3470;
	add.s32 	%r3473, %r3470, %r9971;
	or.b32  	%r3474, %r9973, %r3447;
	and.b32  	%r3475, %r3474, %r3472;
	and.b32  	%r3476, %r9973, %r3447;
	or.b32  	%r3477, %r3475, %r3476;
	shf.l.wrap.b32 	%r3478, %r3472, %r3472, 30;
	shf.l.wrap.b32 	%r3479, %r3472, %r3472, 19;
	xor.b32  	%r3480, %r3479, %r3478;
	shf.l.wrap.b32 	%r3481, %r3472, %r3472, 10;
	xor.b32  	%r3482, %r3480, %r3481;
	and.b32  	%r3483, %r3448, %r3473;
	not.b32 	%r3484, %r3473;
	and.b32  	%r3485, %r9969, %r3484;
	or.b32  	%r3486, %r3485, %r3483;
	shf.l.wrap.b32 	%r3487, %r3473, %r3473, 26;
	shf.l.wrap.b32 	%r3488, %r3473, %r3473, 21;
	xor.b32  	%r3489, %r3487, %r3488;
	shf.l.wrap.b32 	%r3490, %r3473, %r3473, 7;
	xor.b32  	%r3491, %r3489, %r3490;
	add.s32 	%r3492, %r3491, %r2643;
	add.s32 	%r3493, %r3492, %r3486;
	add.s32 	%r3494, %r3493, %r9968;
	add.s32 	%r3495, %r3494, -1245643825;
	add.s32 	%r3496, %r3482, %r3477;
	add.s32 	%r3497, %r3496, %r3495;
	add.s32 	%r3498, %r3495, %r9972;
	or.b32  	%r3499, %r3447, %r3472;
	and.b32  	%r3500, %r3499, %r3497;
	and.b32  	%r3501, %r3447, %r3472;
	or.b32  	%r3502, %r3500, %r3501;
	shf.l.wrap.b32 	%r3503, %r3497, %r3497, 30;
	shf.l.wrap.b32 	%r3504, %r3497, %r3497, 19;
	xor.b32  	%r3505, %r3504, %r3503;
	shf.l.wrap.b32 	%r3506, %r3497, %r3497, 10;
	xor.b32  	%r3507, %r3505, %r3506;
	and.b32  	%r3508, %r3473, %r3498;
	not.b32 	%r3509, %r3498;
	and.b32  	%r3510, %r3448, %r3509;
	or.b32  	%r3511, %r3510, %r3508;
	shf.l.wrap.b32 	%r3512, %r3498, %r3498, 26;
	shf.l.wrap.b32 	%r3513, %r3498, %r3498, 21;
	xor.b32  	%r3514, %r3512, %r3513;
	shf.l.wrap.b32 	%r3515, %r3498, %r3498, 7;
	xor.b32  	%r3516, %r3514, %r3515;
	add.s32 	%r3517, %r3516, %r2659;
	add.s32 	%r3518, %r3517, %r3511;
	add.s32 	%r3519, %r3518, %r9969;
	add.s32 	%r3520, %r3519, -373957723;
	add.s32 	%r3521, %r3507, %r3502;
	add.s32 	%r3522, %r3521, %r3520;
	add.s32 	%r3523, %r3520, %r9973;
	or.b32  	%r3524, %r3472, %r3497;
	and.b32  	%r3525, %r3524, %r3522;
	and.b32  	%r3526, %r3472, %r3497;
	or.b32  	%r3527, %r3525, %r3526;
	shf.l.wrap.b32 	%r3528, %r3522, %r3522, 30;
	shf.l.wrap.b32 	%r3529, %r3522, %r3522, 19;
	xor.b32  	%r3530, %r3529, %r3528;
	shf.l.wrap.b32 	%r3531, %r3522, %r3522, 10;
	xor.b32  	%r3532, %r3530, %r3531;
	and.b32  	%r3533, %r3498, %r3523;
	not.b32 	%r3534, %r3523;
	and.b32  	%r3535, %r3473, %r3534;
	or.b32  	%r3536, %r3535, %r3533;
	shf.l.wrap.b32 	%r3537, %r3523, %r3523, 26;
	shf.l.wrap.b32 	%r3538, %r3523, %r3523, 21;
	xor.b32  	%r3539, %r3537, %r3538;
	shf.l.wrap.b32 	%r3540, %r3523, %r3523, 7;
	xor.b32  	%r3541, %r3539, %r3540;
	add.s32 	%r3542, %r3541, %r2667;
	add.s32 	%r3543, %r3542, %r3536;
	add.s32 	%r3544, %r3543, %r3448;
	add.s32 	%r3545, %r3544, 961987163;
	add.s32 	%r3546, %r3532, %r3527;
	add.s32 	%r3547, %r3546, %r3545;
	add.s32 	%r3548, %r3545, %r3447;
	or.b32  	%r3549, %r3497, %r3522;
	and.b32  	%r3550, %r3549, %r3547;
	and.b32  	%r3551, %r3497, %r3522;
	or.b32  	%r3552, %r3550, %r3551;
	shf.l.wrap.b32 	%r3553, %r3547, %r3547, 30;
	shf.l.wrap.b32 	%r3554, %r3547, %r3547, 19;
	xor.b32  	%r3555, %r3554, %r3553;
	shf.l.wrap.b32 	%r3556, %r3547, %r3547, 10;
	xor.b32  	%r3557, %r3555, %r3556;
	and.b32  	%r3558, %r3523, %r3548;
	not.b32 	%r3559, %r3548;
	and.b32  	%r3560, %r3498, %r3559;
	or.b32  	%r3561, %r3560, %r3558;
	shf.l.wrap.b32 	%r3562, %r3548, %r3548, 26;
	shf.l.wrap.b32 	%r3563, %r3548, %r3548, 21;
	xor.b32  	%r3564, %r3562, %r3563;
	shf.l.wrap.b32 	%r3565, %r3548, %r3548, 7;
	xor.b32  	%r3566, %r3564, %r3565;
	add.s32 	%r3567, %r3566, %r2683;
	add.s32 	%r3568, %r3567, %r3561;
	add.s32 	%r3569, %r3568, %r3473;
	add.s32 	%r3570, %r3569, 1508970993;
	add.s32 	%r3571, %r3557, %r3552;
	add.s32 	%r3572, %r3571, %r3570;
	add.s32 	%r3573, %r3570, %r3472;
	or.b32  	%r3574, %r3522, %r3547;
	and.b32  	%r3575, %r3574, %r3572;
	and.b32  	%r3576, %r3522, %r3547;
	or.b32  	%r3577, %r3575, %r3576;
	shf.l.wrap.b32 	%r3578, %r3572, %r3572, 30;
	shf.l.wrap.b32 	%r3579, %r3572, %r3572, 19;
	xor.b32  	%r3580, %r3579, %r3578;
	shf.l.wrap.b32 	%r3581, %r3572, %r3572, 10;
	xor.b32  	%r3582, %r3580, %r3581;
	and.b32  	%r3583, %r3548, %r3573;
	not.b32 	%r3584, %r3573;
	and.b32  	%r3585, %r3523, %r3584;
	or.b32  	%r3586, %r3585, %r3583;
	shf.l.wrap.b32 	%r3587, %r3573, %r3573, 26;
	shf.l.wrap.b32 	%r3588, %r3573, %r3573, 21;
	xor.b32  	%r3589, %r3587, %r3588;
	shf.l.wrap.b32 	%r3590, %r3573, %r3573, 7;
	xor.b32  	%r3591, %r3589, %r3590;
	add.s32 	%r3592, %r3591, %r2691;
	add.s32 	%r3593, %r3592, %r3586;
	add.s32 	%r3594, %r3593, %r3498;
	add.s32 	%r3595, %r3594, -1841331548;
	add.s32 	%r3596, %r3582, %r3577;
	add.s32 	%r3597, %r3596, %r3595;
	add.s32 	%r3598, %r3595, %r3497;
	or.b32  	%r3599, %r3547, %r3572;
	and.b32  	%r3600, %r3599, %r3597;
	and.b32  	%r3601, %r3547, %r3572;
	or.b32  	%r3602, %r3600, %r3601;
	shf.l.wrap.b32 	%r3603, %r3597, %r3597, 30;
	shf.l.wrap.b32 	%r3604, %r3597, %r3597, 19;
	xor.b32  	%r3605, %r3604, %r3603;
	shf.l.wrap.b32 	%r3606, %r3597, %r3597, 10;
	xor.b32  	%r3607, %r3605, %r3606;
	and.b32  	%r3608, %r3573, %r3598;
	not.b32 	%r3609, %r3598;
	and.b32  	%r3610, %r3548, %r3609;
	or.b32  	%r3611, %r3610, %r3608;
	shf.l.wrap.b32 	%r3612, %r3598, %r3598, 26;
	shf.l.wrap.b32 	%r3613, %r3598, %r3598, 21;
	xor.b32  	%r3614, %r3612, %r3613;
	shf.l.wrap.b32 	%r3615, %r3598, %r3598, 7;
	xor.b32  	%r3616, %r3614, %r3615;
	add.s32 	%r3617, %r3616, %r2707;
	add.s32 	%r3618, %r3617, %r3611;
	add.s32 	%r3619, %r3618, %r3523;
	add.s32 	%r3620, %r3619, -1424204075;
	add.s32 	%r3621, %r3607, %r3602;
	add.s32 	%r3622, %r3621, %r3620;
	add.s32 	%r3623, %r3620, %r3522;
	or.b32  	%r3624, %r3572, %r3597;
	and.b32  	%r3625, %r3624, %r3622;
	and.b32  	%r3626, %r3572, %r3597;
	or.b32  	%r3627, %r3625, %r3626;
	shf.l.wrap.b32 	%r3628, %r3622, %r3622, 30;
	shf.l.wrap.b32 	%r3629, %r3622, %r3622, 19;
	xor.b32  	%r3630, %r3629, %r3628;
	shf.l.wrap.b32 	%r3631, %r3622, %r3622, 10;
	xor.b32  	%r3632, %r3630, %r3631;
	and.b32  	%r3633, %r3598, %r3623;
	not.b32 	%r3634, %r3623;
	and.b32  	%r3635, %r3573, %r3634;
	or.b32  	%r3636, %r3635, %r3633;
	shf.l.wrap.b32 	%r3637, %r3623, %r3623, 26;
	shf.l.wrap.b32 	%r3638, %r3623, %r3623, 21;
	xor.b32  	%r3639, %r3637, %r3638;
	shf.l.wrap.b32 	%r3640, %r3623, %r3623, 7;
	xor.b32  	%r3641, %r3639, %r3640;
	add.s32 	%r3642, %r3641, %r2715;
	add.s32 	%r3643, %r3642, %r3636;
	add.s32 	%r3644, %r3643, %r3548;
	add.s32 	%r3645, %r3644, -670586216;
	add.s32 	%r3646, %r3632, %r3627;
	add.s32 	%r3647, %r3646, %r3645;
	add.s32 	%r3648, %r3645, %r3547;
	or.b32  	%r3649, %r3597, %r3622;
	and.b32  	%r3650, %r3649, %r3647;
	and.b32  	%r3651, %r3597, %r3622;
	or.b32  	%r3652, %r3650, %r3651;
	shf.l.wrap.b32 	%r3653, %r3647, %r3647, 30;
	shf.l.wrap.b32 	%r3654, %r3647, %r3647, 19;
	xor.b32  	%r3655, %r3654, %r3653;
	shf.l.wrap.b32 	%r3656, %r3647, %r3647, 10;
	xor.b32  	%r3657, %r3655, %r3656;
	and.b32  	%r3658, %r3623, %r3648;
	not.b32 	%r3659, %r3648;
	and.b32  	%r3660, %r3598, %r3659;
	or.b32  	%r3661, %r3660, %r3658;
	shf.l.wrap.b32 	%r3662, %r3648, %r3648, 26;
	shf.l.wrap.b32 	%r3663, %r3648, %r3648, 21;
	xor.b32  	%r3664, %r3662, %r3663;
	shf.l.wrap.b32 	%r3665, %r3648, %r3648, 7;
	xor.b32  	%r3666, %r3664, %r3665;
	add.s32 	%r3667, %r3666, %r2731;
	add.s32 	%r3668, %r3667, %r3661;
	add.s32 	%r3669, %r3668, %r3573;
	add.s32 	%r3670, %r3669, 310598401;
	add.s32 	%r3671, %r3657, %r3652;
	add.s32 	%r3672, %r3671, %r3670;
	add.s32 	%r3673, %r3670, %r3572;
	or.b32  	%r3674, %r3622, %r3647;
	and.b32  	%r3675, %r3674, %r3672;
	and.b32  	%r3676, %r3622, %r3647;
	or.b32  	%r3677, %r3675, %r3676;
	shf.l.wrap.b32 	%r3678, %r3672, %r3672, 30;
	shf.l.wrap.b32 	%r3679, %r3672, %r3672, 19;
	xor.b32  	%r3680, %r3679, %r3678;
	shf.l.wrap.b32 	%r3681, %r3672, %r3672, 10;
	xor.b32  	%r3682, %r3680, %r3681;
	and.b32  	%r3683, %r3648, %r3673;
	not.b32 	%r3684, %r3673;
	and.b32  	%r3685, %r3623, %r3684;
	or.b32  	%r3686, %r3685, %r3683;
	shf.l.wrap.b32 	%r3687, %r3673, %r3673, 26;
	shf.l.wrap.b32 	%r3688, %r3673, %r3673, 21;
	xor.b32  	%r3689, %r3687, %r3688;
	shf.l.wrap.b32 	%r3690, %r3673, %r3673, 7;
	xor.b32  	%r3691, %r3689, %r3690;
	add.s32 	%r3692, %r3691, %r2739;
	add.s32 	%r3693, %r3692, %r3686;
	add.s32 	%r3694, %r3693, %r3598;
	add.s32 	%r3695, %r3694, 607225278;
	add.s32 	%r3696, %r3682, %r3677;
	add.s32 	%r3697, %r3696, %r3695;
	add.s32 	%r3698, %r3695, %r3597;
	or.b32  	%r3699, %r3647, %r3672;
	and.b32  	%r3700, %r3699, %r3697;
	and.b32  	%r3701, %r3647, %r3672;
	or.b32  	%r3702, %r3700, %r3701;
	shf.l.wrap.b32 	%r3703, %r3697, %r3697, 30;
	shf.l.wrap.b32 	%r3704, %r3697, %r3697, 19;
	xor.b32  	%r3705, %r3704, %r3703;
	shf.l.wrap.b32 	%r3706, %r3697, %r3697, 10;
	xor.b32  	%r3707, %r3705, %r3706;
	and.b32  	%r3708, %r3673, %r3698;
	not.b32 	%r3709, %r3698;
	and.b32  	%r3710, %r3648, %r3709;
	or.b32  	%r3711, %r3710, %r3708;
	shf.l.wrap.b32 	%r3712, %r3698, %r3698, 26;
	shf.l.wrap.b32 	%r3713, %r3698, %r3698, 21;
	xor.b32  	%r3714, %r3712, %r3713;
	shf.l.wrap.b32 	%r3715, %r3698, %r3698, 7;
	xor.b32  	%r3716, %r3714, %r3715;
	add.s32 	%r3717, %r3716, %r2755;
	add.s32 	%r3718, %r3717, %r3711;
	add.s32 	%r3719, %r3718, %r3623;
	add.s32 	%r3720, %r3719, 1426881987;
	add.s32 	%r3721, %r3707, %r3702;
	add.s32 	%r3722, %r3721, %r3720;
	add.s32 	%r3723, %r3720, %r3622;
	or.b32  	%r3724, %r3672, %r3697;
	and.b32  	%r3725, %r3724, %r3722;
	and.b32  	%r3726, %r3672, %r3697;
	or.b32  	%r3727, %r3725, %r3726;
	shf.l.wrap.b32 	%r3728, %r3722, %r3722, 30;
	shf.l.wrap.b32 	%r3729, %r3722, %r3722, 19;
	xor.b32  	%r3730, %r3729, %r3728;
	shf.l.wrap.b32 	%r3731, %r3722, %r3722, 10;
	xor.b32  	%r3732, %r3730, %r3731;
	and.b32  	%r3733, %r3698, %r3723;
	not.b32 	%r3734, %r3723;
	and.b32  	%r3735, %r3673, %r3734;
	or.b32  	%r3736, %r3735, %r3733;
	shf.l.wrap.b32 	%r3737, %r3723, %r3723, 26;
	shf.l.wrap.b32 	%r3738, %r3723, %r3723, 21;
	xor.b32  	%r3739, %r3737, %r3738;
	shf.l.wrap.b32 	%r3740, %r3723, %r3723, 7;
	xor.b32  	%r3741, %r3739, %r3740;
	add.s32 	%r3742, %r3741, %r2763;
	add.s32 	%r3743, %r3742, %r3736;
	add.s32 	%r3744, %r3743, %r3648;
	add.s32 	%r3745, %r3744, 1925078388;
	add.s32 	%r3746, %r3732, %r3727;
	add.s32 	%r3747, %r3746, %r3745;
	add.s32 	%r3748, %r3745, %r3647;
	or.b32  	%r3749, %r3697, %r3722;
	and.b32  	%r3750, %r3749, %r3747;
	and.b32  	%r3751, %r3697, %r3722;
	or.b32  	%r3752, %r3750, %r3751;
	shf.l.wrap.b32 	%r3753, %r3747, %r3747, 30;
	shf.l.wrap.b32 	%r3754, %r3747, %r3747, 19;
	xor.b32  	%r3755, %r3754, %r3753;
	shf.l.wrap.b32 	%r3756, %r3747, %r3747, 10;
	xor.b32  	%r3757, %r3755, %r3756;
	and.b32  	%r3758, %r3723, %r3748;
	not.b32 	%r3759, %r3748;
	and.b32  	%r3760, %r3698, %r3759;
	or.b32  	%r3761, %r3760, %r3758;
	shf.l.wrap.b32 	%r3762, %r3748, %r3748, 26;
	shf.l.wrap.b32 	%r3763, %r3748, %r3748, 21;
	xor.b32  	%r3764, %r3762, %r3763;
	shf.l.wrap.b32 	%r3765, %r3748, %r3748, 7;
	xor.b32  	%r3766, %r3764, %r3765;
	add.s32 	%r3767, %r3766, %r2779;
	add.s32 	%r3768, %r3767, %r3761;
	add.s32 	%r3769, %r3768, %r3673;
	add.s32 	%r3770, %r3769, -2132889090;
	add.s32 	%r3771, %r3757, %r3752;
	add.s32 	%r3772, %r3771, %r3770;
	add.s32 	%r3773, %r3770, %r3672;
	or.b32  	%r3774, %r3722, %r3747;
	and.b32  	%r3775, %r3774, %r3772;
	and.b32  	%r3776, %r3722, %r3747;
	or.b32  	%r3777, %r3775, %r3776;
	shf.l.wrap.b32 	%r3778, %r3772, %r3772, 30;
	shf.l.wrap.b32 	%r3779, %r3772, %r3772, 19;
	xor.b32  	%r3780, %r3779, %r3778;
	shf.l.wrap.b32 	%r3781, %r3772, %r3772, 10;
	xor.b32  	%r3782, %r3780, %r3781;
	and.b32  	%r3783, %r3748, %r3773;
	not.b32 	%r3784, %r3773;
	and.b32  	%r3785, %r3723, %r3784;
	or.b32  	%r3786, %r3785, %r3783;
	shf.l.wrap.b32 	%r3787, %r3773, %r3773, 26;
	shf.l.wrap.b32 	%r3788, %r3773, %r3773, 21;
	xor.b32  	%r3789, %r3787, %r3788;
	shf.l.wrap.b32 	%r3790, %r3773, %r3773, 7;
	xor.b32  	%r3791, %r3789, %r3790;
	add.s32 	%r3792, %r3791, %r2787;
	add.s32 	%r3793, %r3792, %r3786;
	add.s32 	%r3794, %r3793, %r3698;
	add.s32 	%r3795, %r3794, -1680079193;
	add.s32 	%r3796, %r3782, %r3777;
	add.s32 	%r3797, %r3796, %r3795;
	add.s32 	%r3798, %r3795, %r3697;
	or.b32  	%r3799, %r3747, %r3772;
	and.b32  	%r3800, %r3799, %r3797;
	and.b32  	%r3801, %r3747, %r3772;
	or.b32  	%r3802, %r3800, %r3801;
	shf.l.wrap.b32 	%r3803, %r3797, %r3797, 30;
	shf.l.wrap.b32 	%r3804, %r3797, %r3797, 19;
	xor.b32  	%r3805, %r3804, %r3803;
	shf.l.wrap.b32 	%r3806, %r3797, %r3797, 10;
	xor.b32  	%r3807, %r3805, %r3806;
	and.b32  	%r3808, %r3773, %r3798;
	not.b32 	%r3809, %r3798;
	and.b32  	%r3810, %r3748, %r3809;
	or.b32  	%r3811, %r3810, %r3808;
	shf.l.wrap.b32 	%r3812, %r3798, %r3798, 26;
	shf.l.wrap.b32 	%r3813, %r3798, %r3798, 21;
	xor.b32  	%r3814, %r3812, %r3813;
	shf.l.wrap.b32 	%r3815, %r3798, %r3798, 7;
	xor.b32  	%r3816, %r3814, %r3815;
	add.s32 	%r3817, %r3816, %r2799;
	add.s32 	%r3818, %r3817, %r3811;
	add.s32 	%r3819, %r3818, %r3723;
	add.s32 	%r3820, %r3819, -1046744716;
	add.s32 	%r3821, %r3807, %r3802;
	add.s32 	%r3822, %r3821, %r3820;
	add.s32 	%r3823, %r3820, %r3722;
	or.b32  	%r3824, %r3772, %r3797;
	and.b32  	%r3825, %r3824, %r3822;
	and.b32  	%r3826, %r3772, %r3797;
	or.b32  	%r3827, %r3825, %r3826;
	shf.l.wrap.b32 	%r3828, %r3822, %r3822, 30;
	shf.l.wrap.b32 	%r3829, %r3822, %r3822, 19;
	xor.b32  	%r3830, %r3829, %r3828;
	shf.l.wrap.b32 	%r3831, %r3822, %r3822, 10;
	xor.b32  	%r3832, %r3830, %r3831;
	and.b32  	%r3833, %r3798, %r3823;
	not.b32 	%r3834, %r3823;
	and.b32  	%r3835, %r3773, %r3834;
	or.b32  	%r3836, %r3835, %r3833;
	shf.l.wrap.b32 	%r3837, %r3823, %r3823, 26;
	shf.l.wrap.b32 	%r3838, %r3823, %r3823, 21;
	xor.b32  	%r3839, %r3837, %r3838;
	shf.l.wrap.b32 	%r3840, %r3823, %r3823, 7;
	xor.b32  	%r3841, %r3839, %r3840;
	add.s32 	%r3842, %r3841, %r2812;
	add.s32 	%r3843, %r3842, %r3836;
	add.s32 	%r3844, %r3843, %r3748;
	add.s32 	%r3845, %r3844, -459576895;
	add.s32 	%r3846, %r3832, %r3827;
	add.s32 	%r3847, %r3846, %r3845;
	add.s32 	%r3848, %r3845, %r3747;
	or.b32  	%r3849, %r3797, %r3822;
	and.b32  	%r3850, %r3849, %r3847;
	and.b32  	%r3851, %r3797, %r3822;
	or.b32  	%r3852, %r3850, %r3851;
	shf.l.wrap.b32 	%r3853, %r3847, %r3847, 30;
	shf.l.wrap.b32 	%r3854, %r3847, %r3847, 19;
	xor.b32  	%r3855, %r3854, %r3853;
	shf.l.wrap.b32 	%r3856, %r3847, %r3847, 10;
	xor.b32  	%r3857, %r3855, %r3856;
	and.b32  	%r3858, %r3823, %r3848;
	not.b32 	%r3859, %r3848;
	and.b32  	%r3860, %r3798, %r3859;
	or.b32  	%r3861, %r3860, %r3858;
	shf.l.wrap.b32 	%r3862, %r3848, %r3848, 26;
	shf.l.wrap.b32 	%r3863, %r3848, %r3848, 21;
	xor.b32  	%r3864, %r3862, %r3863;
	shf.l.wrap.b32 	%r3865, %r3848, %r3848, 7;
	xor.b32  	%r3866, %r3864, %r3865;
	add.s32 	%r3867, %r3866, %r2825;
	add.s32 	%r3868, %r3867, %r3861;
	add.s32 	%r3869, %r3868, %r3773;
	add.s32 	%r3870, %r3869, -272742522;
	add.s32 	%r3871, %r3857, %r3852;
	add.s32 	%r3872, %r3871, %r3870;
	add.s32 	%r3873, %r3870, %r3772;
	or.b32  	%r3874, %r3822, %r3847;
	and.b32  	%r3875, %r3874, %r3872;
	and.b32  	%r3876, %r3822, %r3847;
	or.b32  	%r3877, %r3875, %r3876;
	shf.l.wrap.b32 	%r3878, %r3872, %r3872, 30;
	shf.l.wrap.b32 	%r3879, %r3872, %r3872, 19;
	xor.b32  	%r3880, %r3879, %r3878;
	shf.l.wrap.b32 	%r3881, %r3872, %r3872, 10;
	xor.b32  	%r3882, %r3880, %r3881;
	and.b32  	%r3883, %r3848, %r3873;
	not.b32 	%r3884, %r3873;
	and.b32  	%r3885, %r3823, %r3884;
	or.b32  	%r3886, %r3885, %r3883;
	shf.l.wrap.b32 	%r3887, %r3873, %r3873, 26;
	shf.l.wrap.b32 	%r3888, %r3873, %r3873, 21;
	xor.b32  	%r3889, %r3887, %r3888;
	shf.l.wrap.b32 	%r3890, %r3873, %r3873, 7;
	xor.b32  	%r3891, %r3889, %r3890;
	add.s32 	%r3892, %r3891, %r2838;
	add.s32 	%r3893, %r3892, %r3886;
	add.s32 	%r3894, %r3893, %r3798;
	add.s32 	%r3895, %r3894, 264347078;
	add.s32 	%r3896, %r3882, %r3877;
	add.s32 	%r3897, %r3896, %r3895;
	add.s32 	%r3898, %r3895, %r3797;
	or.b32  	%r3899, %r3847, %r3872;
	and.b32  	%r3900, %r3899, %r3897;
	and.b32  	%r3901, %r3847, %r3872;
	or.b32  	%r3902, %r3900, %r3901;
	shf.l.wrap.b32 	%r3903, %r3897, %r3897, 30;
	shf.l.wrap.b32 	%r3904, %r3897, %r3897, 19;
	xor.b32  	%r3905, %r3904, %r3903;
	shf.l.wrap.b32 	%r3906, %r3897, %r3897, 10;
	xor.b32  	%r3907, %r3905, %r3906;
	and.b32  	%r3908, %r3873, %r3898;
	not.b32 	%r3909, %r3898;
	and.b32  	%r3910, %r3848, %r3909;
	or.b32  	%r3911, %r3910, %r3908;
	shf.l.wrap.b32 	%r3912, %r3898, %r3898, 26;
	shf.l.wrap.b32 	%r3913, %r3898, %r3898, 21;
	xor.b32  	%r3914, %r3912, %r3913;
	shf.l.wrap.b32 	%r3915, %r3898, %r3898, 7;
	xor.b32  	%r3916, %r3914, %r3915;
	add.s32 	%r3917, %r3916, %r2851;
	add.s32 	%r3918, %r3917, %r3911;
	add.s32 	%r3919, %r3918, %r3823;
	add.s32 	%r3920, %r3919, 604807628;
	add.s32 	%r3921, %r3907, %r3902;
	add.s32 	%r3922, %r3921, %r3920;
	add.s32 	%r3923, %r3920, %r3822;
	or.b32  	%r3924, %r3872, %r3897;
	and.b32  	%r3925, %r3924, %r3922;
	and.b32  	%r3926, %r3872, %r3897;
	or.b32  	%r3927, %r3925, %r3926;
	shf.l.wrap.b32 	%r3928, %r3922, %r3922, 30;
	shf.l.wrap.b32 	%r3929, %r3922, %r3922, 19;
	xor.b32  	%r3930, %r3929, %r3928;
	shf.l.wrap.b32 	%r3931, %r3922, %r3922, 10;
	xor.b32  	%r3932, %r3930, %r3931;
	and.b32  	%r3933, %r3898, %r3923;
	not.b32 	%r3934, %r3923;
	and.b32  	%r3935, %r3873, %r3934;
	or.b32  	%r3936, %r3935, %r3933;
	shf.l.wrap.b32 	%r3937, %r3923, %r3923, 26;
	shf.l.wrap.b32 	%r3938, %r3923, %r3923, 21;
	xor.b32  	%r3939, %r3937, %r3938;
	shf.l.wrap.b32 	%r3940, %r3923, %r3923, 7;
	xor.b32  	%r3941, %r3939, %r3940;
	add.s32 	%r3942, %r3941, %r2864;
	add.s32 	%r3943, %r3942, %r3936;
	add.s32 	%r3944, %r3943, %r3848;
	add.s32 	%r3945, %r3944, 770255983;
	add.s32 	%r3946, %r3932, %r3927;
	add.s32 	%r3947, %r3946, %r3945;
	add.s32 	%r3948, %r3945, %r3847;
	or.b32  	%r3949, %r3897, %r3922;
	and.b32  	%r3950, %r3949, %r3947;
	and.b32  	%r3951, %r3897, %r3922;
	or.b32  	%r3952, %r3950, %r3951;
	shf.l.wrap.b32 	%r3953, %r3947, %r3947, 30;
	shf.l.wrap.b32 	%r3954, %r3947, %r3947, 19;
	xor.b32  	%r3955, %r3954, %r3953;
	shf.l.wrap.b32 	%r3956, %r3947, %r3947, 10;
	xor.b32  	%r3957, %r3955, %r3956;
	and.b32  	%r3958, %r3923, %r3948;
	not.b32 	%r3959, %r3948;
	and.b32  	%r3960, %r3898, %r3959;
	or.b32  	%r3961, %r3960, %r3958;
	shf.l.wrap.b32 	%r3962, %r3948, %r3948, 26;
	shf.l.wrap.b32 	%r3963, %r3948, %r3948, 21;
	xor.b32  	%r3964, %r3962, %r3963;
	shf.l.wrap.b32 	%r3965, %r3948, %r3948, 7;
	xor.b32  	%r3966, %r3964, %r3965;
	add.s32 	%r3967, %r3966, %r2877;
	add.s32 	%r3968, %r3967, %r3961;
	add.s32 	%r3969, %r3968, %r3873;
	add.s32 	%r3970, %r3969, 1249150122;
	add.s32 	%r3971, %r3957, %r3952;
	add.s32 	%r3972, %r3971, %r3970;
	add.s32 	%r3973, %r3970, %r3872;
	or.b32  	%r3974, %r3922, %r3947;
	and.b32  	%r3975, %r3974, %r3972;
	and.b32  	%r3976, %r3922, %r3947;
	or.b32  	%r3977, %r3975, %r3976;
	shf.l.wrap.b32 	%r3978, %r3972, %r3972, 30;
	shf.l.wrap.b32 	%r3979, %r3972, %r3972, 19;
	xor.b32  	%r3980, %r3979, %r3978;
	shf.l.wrap.b32 	%r3981, %r3972, %r3972, 10;
	xor.b32  	%r3982, %r3980, %r3981;
	and.b32  	%r3983, %r3948, %r3973;
	not.b32 	%r3984, %r3973;
	and.b32  	%r3985, %r3923, %r3984;
	or.b32  	%r3986, %r3985, %r3983;
	shf.l.wrap.b32 	%r3987, %r3973, %r3973, 26;
	shf.l.wrap.b32 	%r3988, %r3973, %r3973, 21;
	xor.b32  	%r3989, %r3987, %r3988;
	shf.l.wrap.b32 	%r3990, %r3973, %r3973, 7;
	xor.b32  	%r3991, %r3989, %r3990;
	add.s32 	%r3992, %r3991, %r2890;
	add.s32 	%r3993, %r3992, %r3986;
	add.s32 	%r3994, %r3993, %r3898;
	add.s32 	%r3995, %r3994, 1555081692;
	add.s32 	%r3996, %r3982, %r3977;
	add.s32 	%r3997, %r3996, %r3995;
	add.s32 	%r3998, %r3995, %r3897;
	or.b32  	%r3999, %r3947, %r3972;
	and.b32  	%r4000, %r3999, %r3997;
	and.b32  	%r4001, %r3947, %r3972;
	or.b32  	%r4002, %r4000, %r4001;
	shf.l.wrap.b32 	%r4003, %r3997, %r3997, 30;
	shf.l.wrap.b32 	%r4004, %r3997, %r3997, 19;
	xor.b32  	%r4005, %r4004, %r4003;
	shf.l.wrap.b32 	%r4006, %r3997, %r3997, 10;
	xor.b32  	%r4007, %r4005, %r4006;
	and.b32  	%r4008, %r3973, %r3998;
	not.b32 	%r4009, %r3998;
	and.b32  	%r4010, %r3948, %r4009;
	or.b32  	%r4011, %r4010, %r4008;
	shf.l.wrap.b32 	%r4012, %r3998, %r3998, 26;
	shf.l.wrap.b32 	%r4013, %r3998, %r3998, 21;
	xor.b32  	%r4014, %r4012, %r4013;
	shf.l.wrap.b32 	%r4015, %r3998, %r3998, 7;
	xor.b32  	%r4016, %r4014, %r4015;
	add.s32 	%r4017, %r4016, %r2903;
	add.s32 	%r4018, %r4017, %r4011;
	add.s32 	%r4019, %r4018, %r3923;
	add.s32 	%r4020, %r4019, 1996064986;
	add.s32 	%r4021, %r4007, %r4002;
	add.s32 	%r4022, %r4021, %r4020;
	add.s32 	%r4023, %r4020, %r3922;
	or.b32  	%r4024, %r3972, %r3997;
	and.b32  	%r4025, %r4024, %r4022;
	and.b32  	%r4026, %r3972, %r3997;
	or.b32  	%r4027, %r4025, %r4026;
	shf.l.wrap.b32 	%r4028, %r4022, %r4022, 30;
	shf.l.wrap.b32 	%r4029, %r4022, %r4022, 19;
	xor.b32  	%r4030, %r4029, %r4028;
	shf.l.wrap.b32 	%r4031, %r4022, %r4022, 10;
	xor.b32  	%r4032, %r4030, %r4031;
	and.b32  	%r4033, %r3998, %r4023;
	not.b32 	%r4034, %r4023;
	and.b32  	%r4035, %r3973, %r4034;
	or.b32  	%r4036, %r4035, %r4033;
	shf.l.wrap.b32 	%r4037, %r4023, %r4023, 26;
	shf.l.wrap.b32 	%r4038, %r4023, %r4023, 21;
	xor.b32  	%r4039, %r4037, %r4038;
	shf.l.wrap.b32 	%r4040, %r4023, %r4023, 7;
	xor.b32  	%r4041, %r4039, %r4040;
	add.s32 	%r4042, %r4041, %r2916;
	add.s32 	%r4043, %r4042, %r4036;
	add.s32 	%r4044, %r4043, %r3948;
	add.s32 	%r4045, %r4044, -1740746414;
	add.s32 	%r4046, %r4032, %r4027;
	add.s32 	%r4047, %r4046, %r4045;
	add.s32 	%r4048, %r4045, %r3947;
	or.b32  	%r4049, %r3997, %r4022;
	and.b32  	%r4050, %r4049, %r4047;
	and.b32  	%r4051, %r3997, %r4022;
	or.b32  	%r4052, %r4050, %r4051;
	shf.l.wrap.b32 	%r4053, %r4047, %r4047, 30;
	shf.l.wrap.b32 	%r4054, %r4047, %r4047, 19;
	xor.b32  	%r4055, %r4054, %r4053;
	shf.l.wrap.b32 	%r4056, %r4047, %r4047, 10;
	xor.b32  	%r4057, %r4055, %r4056;
	and.b32  	%r4058, %r4023, %r4048;
	not.b32 	%r4059, %r4048;
	and.b32  	%r4060, %r3998, %r4059;
	or.b32  	%r4061, %r4060, %r4058;
	shf.l.wrap.b32 	%r4062, %r4048, %r4048, 26;
	shf.l.wrap.b32 	%r4063, %r4048, %r4048, 21;
	xor.b32  	%r4064, %r4062, %r4063;
	shf.l.wrap.b32 	%r4065, %r4048, %r4048, 7;
	xor.b32  	%r4066, %r4064, %r4065;
	add.s32 	%r4067, %r4066, %r2929;
	add.s32 	%r4068, %r4067, %r4061;
	add.s32 	%r4069, %r4068, %r3973;
	add.s32 	%r4070, %r4069, -1473132947;
	add.s32 	%r4071, %r4057, %r4052;
	add.s32 	%r4072, %r4071, %r4070;
	add.s32 	%r4073, %r4070, %r3972;
	or.b32  	%r4074, %r4022, %r4047;
	and.b32  	%r4075, %r4074, %r4072;
	and.b32  	%r4076, %r4022, %r4047;
	or.b32  	%r4077, %r4075, %r4076;
	shf.l.wrap.b32 	%r4078, %r4072, %r4072, 30;
	shf.l.wrap.b32 	%r4079, %r4072, %r4072, 19;
	xor.b32  	%r4080, %r4079, %r4078;
	shf.l.wrap.b32 	%r4081, %r4072, %r4072, 10;
	xor.b32  	%r4082, %r4080, %r4081;
	and.b32  	%r4083, %r4048, %r4073;
	not.b32 	%r4084, %r4073;
	and.b32  	%r4085, %r4023, %r4084;
	or.b32  	%r4086, %r4085, %r4083;
	shf.l.wrap.b32 	%r4087, %r4073, %r4073, 26;
	shf.l.wrap.b32 	%r4088, %r4073, %r4073, 21;
	xor.b32  	%r4089, %r4087, %r4088;
	shf.l.wrap.b32 	%r4090, %r4073, %r4073, 7;
	xor.b32  	%r4091, %r4089, %r4090;
	add.s32 	%r4092, %r4091, %r2942;
	add.s32 	%r4093, %r4092, %r4086;
	add.s32 	%r4094, %r4093, %r3998;
	add.s32 	%r4095, %r4094, -1341970488;
	add.s32 	%r4096, %r4082, %r4077;
	add.s32 	%r4097, %r4096, %r4095;
	add.s32 	%r4098, %r4095, %r3997;
	or.b32  	%r4099, %r4047, %r4072;
	and.b32  	%r4100, %r4099, %r4097;
	and.b32  	%r4101, %r4047, %r4072;
	or.b32  	%r4102, %r4100, %r4101;
	shf.l.wrap.b32 	%r4103, %r4097, %r4097, 30;
	shf.l.wrap.b32 	%r4104, %r4097, %r4097, 19;
	xor.b32  	%r4105, %r4104, %r4103;
	shf.l.wrap.b32 	%r4106, %r4097, %r4097, 10;
	xor.b32  	%r4107, %r4105, %r4106;
	and.b32  	%r4108, %r4073, %r4098;
	not.b32 	%r4109, %r4098;
	and.b32  	%r4110, %r4048, %r4109;
	or.b32  	%r4111, %r4110, %r4108;
	shf.l.wrap.b32 	%r4112, %r4098, %r4098, 26;
	shf.l.wrap.b32 	%r4113, %r4098, %r4098, 21;
	xor.b32  	%r4114, %r4112, %r4113;
	shf.l.wrap.b32 	%r4115, %r4098, %r4098, 7;
	xor.b32  	%r4116, %r4114, %r4115;
	add.s32 	%r4117, %r4116, %r2955;
	add.s32 	%r4118, %r4117, %r4111;
	add.s32 	%r4119, %r4118, %r4023;
	add.s32 	%r4120, %r4119, -1084653625;
	add.s32 	%r4121, %r4107, %r4102;
	add.s32 	%r4122, %r4121, %r4120;
	add.s32 	%r4123, %r4120, %r4022;
	or.b32  	%r4124, %r4072, %r4097;
	and.b32  	%r4125, %r4124, %r4122;
	and.b32  	%r4126, %r4072, %r4097;
	or.b32  	%r4127, %r4125, %r4126;
	shf.l.wrap.b32 	%r4128, %r4122, %r4122, 30;
	shf.l.wrap.b32 	%r4129, %r4122, %r4122, 19;
	xor.b32  	%r4130, %r4129, %r4128;
	shf.l.wrap.b32 	%r4131, %r4122, %r4122, 10;
	xor.b32  	%r4132, %r4130, %r4131;
	and.b32  	%r4133, %r4098, %r4123;
	not.b32 	%r4134, %r4123;
	and.b32  	%r4135, %r4073, %r4134;
	or.b32  	%r4136, %r4135, %r4133;
	shf.l.wrap.b32 	%r4137, %r4123, %r4123, 26;
	shf.l.wrap.b32 	%r4138, %r4123, %r4123, 21;
	xor.b32  	%r4139, %r4137, %r4138;
	shf.l.wrap.b32 	%r4140, %r4123, %r4123, 7;
	xor.b32  	%r4141, %r4139, %r4140;
	add.s32 	%r4142, %r4141, %r2968;
	add.s32 	%r4143, %r4142, %r4136;
	add.s32 	%r4144, %r4143, %r4048;
	add.s32 	%r4145, %r4144, -958395405;
	add.s32 	%r4146, %r4132, %r4127;
	add.s32 	%r4147, %r4146, %r4145;
	add.s32 	%r4148, %r4145, %r4047;
	or.b32  	%r4149, %r4097, %r4122;
	and.b32  	%r4150, %r4149, %r4147;
	and.b32  	%r4151, %r4097, %r4122;
	or.b32  	%r4152, %r4150, %r4151;
	shf.l.wrap.b32 	%r4153, %r4147, %r4147, 30;
	shf.l.wrap.b32 	%r4154, %r4147, %r4147, 19;
	xor.b32  	%r4155, %r4154, %r4153;
	shf.l.wrap.b32 	%r4156, %r4147, %r4147, 10;
	xor.b32  	%r4157, %r4155, %r4156;
	and.b32  	%r4158, %r4123, %r4148;
	not.b32 	%r4159, %r4148;
	and.b32  	%r4160, %r4098, %r4159;
	or.b32  	%r4161, %r4160, %r4158;
	shf.l.wrap.b32 	%r4162, %r4148, %r4148, 26;
	shf.l.wrap.b32 	%r4163, %r4148, %r4148, 21;
	xor.b32  	%r4164, %r4162, %r4163;
	shf.l.wrap.b32 	%r4165, %r4148, %r4148, 7;
	xor.b32  	%r4166, %r4164, %r4165;
	add.s32 	%r4167, %r4166, %r2981;
	add.s32 	%r4168, %r4167, %r4161;
	add.s32 	%r4169, %r4168, %r4073;
	add.s32 	%r4170, %r4169, -710438585;
	add.s32 	%r4171, %r4157, %r4152;
	add.s32 	%r4172, %r4171, %r4170;
	add.s32 	%r4173, %r4170, %r4072;
	or.b32  	%r4174, %r4122, %r4147;
	and.b32  	%r4175, %r4174, %r4172;
	and.b32  	%r4176, %r4122, %r4147;
	or.b32  	%r4177, %r4175, %r4176;
	shf.l.wrap.b32 	%r4178, %r4172, %r4172, 30;
	shf.l.wrap.b32 	%r4179, %r4172, %r4172, 19;
	xor.b32  	%r4180, %r4179, %r4178;
	shf.l.wrap.b32 	%r4181, %r4172, %r4172, 10;
	xor.b32  	%r4182, %r4180, %r4181;
	and.b32  	%r4183, %r4148, %r4173;
	not.b32 	%r4184, %r4173;
	and.b32  	%r4185, %r4123, %r4184;
	or.b32  	%r4186, %r4185, %r4183;
	shf.l.wrap.b32 	%r4187, %r4173, %r4173, 26;
	shf.l.wrap.b32 	%r4188, %r4173, %r4173, 21;
	xor.b32  	%r4189, %r4187, %r4188;
	shf.l.wrap.b32 	%r4190, %r4173, %r4173, 7;
	xor.b32  	%r4191, %r4189, %r4190;
	add.s32 	%r4192, %r4191, %r2994;
	add.s32 	%r4193, %r4192, %r4186;
	add.s32 	%r4194, %r4193, %r4098;
	add.s32 	%r4195, %r4194, 113926993;
	add.s32 	%r4196, %r4182, %r4177;
	add.s32 	%r4197, %r4196, %r4195;
	add.s32 	%r4198, %r4195, %r4097;
	or.b32  	%r4199, %r4147, %r4172;
	and.b32  	%r4200, %r4199, %r4197;
	and.b32  	%r4201, %r4147, %r4172;
	or.b32  	%r4202, %r4200, %r4201;
	shf.l.wrap.b32 	%r4203, %r4197, %r4197, 30;
	shf.l.wrap.b32 	%r4204, %r4197, %r4197, 19;
	xor.b32  	%r4205, %r4204, %r4203;
	shf.l.wrap.b32 	%r4206, %r4197, %r4197, 10;
	xor.b32  	%r4207, %r4205, %r4206;
	and.b32  	%r4208, %r4173, %r4198;
	not.b32 	%r4209, %r4198;
	and.b32  	%r4210, %r4148, %r4209;
	or.b32  	%r4211, %r4210, %r4208;
	shf.l.wrap.b32 	%r4212, %r4198, %r4198, 26;
	shf.l.wrap.b32 	%r4213, %r4198, %r4198, 21;
	xor.b32  	%r4214, %r4212, %r4213;
	shf.l.wrap.b32 	%r4215, %r4198, %r4198, 7;
	xor.b32  	%r4216, %r4214, %r4215;
	add.s32 	%r4217, %r4216, %r3007;
	add.s32 	%r4218, %r4217, %r4211;
	add.s32 	%r4219, %r4218, %r4123;
	add.s32 	%r4220, %r4219, 338241895;
	add.s32 	%r4221, %r4207, %r4202;
	add.s32 	%r4222, %r4221, %r4220;
	add.s32 	%r4223, %r4220, %r4122;
	or.b32  	%r4224, %r4172, %r4197;
	and.b32  	%r4225, %r4224, %r4222;
	and.b32  	%r4226, %r4172, %r4197;
	or.b32  	%r4227, %r4225, %r4226;
	shf.l.wrap.b32 	%r4228, %r4222, %r4222, 30;
	shf.l.wrap.b32 	%r4229, %r4222, %r4222, 19;
	xor.b32  	%r4230, %r4229, %r4228;
	shf.l.wrap.b32 	%r4231, %r4222, %r4222, 10;
	xor.b32  	%r4232, %r4230, %r4231;
	and.b32  	%r4233, %r4198, %r4223;
	not.b32 	%r4234, %r4223;
	and.b32  	%r4235, %r4173, %r4234;
	or.b32  	%r4236, %r4235, %r4233;
	shf.l.wrap.b32 	%r4237, %r4223, %r4223, 26;
	shf.l.wrap.b32 	%r4238, %r4223, %r4223, 21;
	xor.b32  	%r4239, %r4237, %r4238;
	shf.l.wrap.b32 	%r4240, %r4223, %r4223, 7;
	xor.b32  	%r4241, %r4239, %r4240;
	add.s32 	%r4242, %r4241, %r3020;
	add.s32 	%r4243, %r4242, %r4236;
	add.s32 	%r4244, %r4243, %r4148;
	add.s32 	%r4245, %r4244, 666307205;
	add.s32 	%r4246, %r4232, %r4227;
	add.s32 	%r4247, %r4246, %r4245;
	add.s32 	%r4248, %r4245, %r4147;
	or.b32  	%r4249, %r4197, %r4222;
	and.b32  	%r4250, %r4249, %r4247;
	and.b32  	%r4251, %r4197, %r4222;
	or.b32  	%r4252, %r4250, %r4251;
	shf.l.wrap.b32 	%r4253, %r4247, %r4247, 30;
	shf.l.wrap.b32 	%r4254, %r4247, %r4247, 19;
	xor.b32  	%r4255, %r4254, %r4253;
	shf.l.wrap.b32 	%r4256, %r4247, %r4247, 10;
	xor.b32  	%r4257, %r4255, %r4256;
	and.b32  	%r4258, %r4223, %r4248;
	not.b32 	%r4259, %r4248;
	and.b32  	%r4260, %r4198, %r4259;
	or.b32  	%r4261, %r4260, %r4258;
	shf.l.wrap.b32 	%r4262, %r4248, %r4248, 26;
	shf.l.wrap.b32 	%r4263, %r4248, %r4248, 21;
	xor.b32  	%r4264, %r4262, %r4263;
	shf.l.wrap.b32 	%r4265, %r4248, %r4248, 7;
	xor.b32  	%r4266, %r4264, %r4265;
	add.s32 	%r4267, %r4266, %r3033;
	add.s32 	%r4268, %r4267, %r4261;
	add.s32 	%r4269, %r4268, %r4173;
	add.s32 	%r4270, %r4269, 773529912;
	add.s32 	%r4271, %r4257, %r4252;
	add.s32 	%r4272, %r4271, %r4270;
	add.s32 	%r4273, %r4270, %r4172;
	or.b32  	%r4274, %r4222, %r4247;
	and.b32  	%r4275, %r4274, %r4272;
	and.b32  	%r4276, %r4222, %r4247;
	or.b32  	%r4277, %r4275, %r4276;
	shf.l.wrap.b32 	%r4278, %r4272, %r4272, 30;
	shf.l.wrap.b32 	%r4279, %r4272, %r4272, 19;
	xor.b32  	%r4280, %r4279, %r4278;
	shf.l.wrap.b32 	%r4281, %r4272, %r4272, 10;
	xor.b32  	%r4282, %r4280, %r4281;
	and.b32  	%r4283, %r4248, %r4273;
	not.b32 	%r4284, %r4273;
	and.b32  	%r4285, %r4223, %r4284;
	or.b32  	%r4286, %r4285, %r4283;
	shf.l.wrap.b32 	%r4287, %r4273, %r4273, 26;
	shf.l.wrap.b32 	%r4288, %r4273, %r4273, 21;
	xor.b32  	%r4289, %r4287, %r4288;
	shf.l.wrap.b32 	%r4290, %r4273, %r4273, 7;
	xor.b32  	%r4291, %r4289, %r4290;
	add.s32 	%r4292, %r4291, %r3046;
	add.s32 	%r4293, %r4292, %r4286;
	add.s32 	%r4294, %r4293, %r4198;
	add.s32 	%r4295, %r4294, 1294757372;
	add.s32 	%r4296, %r4282, %r4277;
	add.s32 	%r4297, %r4296, %r4295;
	add.s32 	%r4298, %r4295, %r4197;
	or.b32  	%r4299, %r4247, %r4272;
	and.b32  	%r4300, %r4299, %r4297;
	and.b32  	%r4301, %r4247, %r4272;
	or.b32  	%r4302, %r4300, %r4301;
	shf.l.wrap.b32 	%r4303, %r4297, %r4297, 30;
	shf.l.wrap.b32 	%r4304, %r4297, %r4297, 19;
	xor.b32  	%r4305, %r4304, %r4303;
	shf.l.wrap.b32 	%r4306, %r4297, %r4297, 10;
	xor.b32  	%r4307, %r4305, %r4306;
	and.b32  	%r4308, %r4273, %r4298;
	not.b32 	%r4309, %r4298;
	and.b32  	%r4310, %r4248, %r4309;
	or.b32  	%r4311, %r4310, %r4308;
	shf.l.wrap.b32 	%r4312, %r4298, %r4298, 26;
	shf.l.wrap.b32 	%r4313, %r4298, %r4298, 21;
	xor.b32  	%r4314, %r4312, %r4313;
	shf.l.wrap.b32 	%r4315, %r4298, %r4298, 7;
	xor.b32  	%r4316, %r4314, %r4315;
	add.s32 	%r4317, %r4316, %r3059;
	add.s32 	%r4318, %r4317, %r4311;
	add.s32 	%r4319, %r4318, %r4223;
	add.s32 	%r4320, %r4319, 1396182291;
	add.s32 	%r4321, %r4307, %r4302;
	add.s32 	%r4322, %r4321, %r4320;
	add.s32 	%r4323, %r4320, %r4222;
	or.b32  	%r4324, %r4272, %r4297;
	and.b32  	%r4325, %r4324, %r4322;
	and.b32  	%r4326, %r4272, %r4297;
	or.b32  	%r4327, %r4325, %r4326;
	shf.l.wrap.b32 	%r4328, %r4322, %r4322, 30;
	shf.l.wrap.b32 	%r4329, %r4322, %r4322, 19;
	xor.b32  	%r4330, %r4329, %r4328;
	shf.l.wrap.b32 	%r4331, %r4322, %r4322, 10;
	xor.b32  	%r4332, %r4330, %r4331;
	and.b32  	%r4333, %r4298, %r4323;
	not.b32 	%r4334, %r4323;
	and.b32  	%r4335, %r4273, %r4334;
	or.b32  	%r4336, %r4335, %r4333;
	shf.l.wrap.b32 	%r4337, %r4323, %r4323, 26;
	shf.l.wrap.b32 	%r4338, %r4323, %r4323, 21;
	xor.b32  	%r4339, %r4337, %r4338;
	shf.l.wrap.b32 	%r4340, %r4323, %r4323, 7;
	xor.b32  	%r4341, %r4339, %r4340;
	add.s32 	%r4342, %r4341, %r3072;
	add.s32 	%r4343, %r4342, %r4336;
	add.s32 	%r4344, %r4343, %r4248;
	add.s32 	%r4345, %r4344, 1695183700;
	add.s32 	%r4346, %r4332, %r4327;
	add.s32 	%r4347, %r4346, %r4345;
	add.s32 	%r4348, %r4345, %r4247;
	or.b32  	%r4349, %r4297, %r4322;
	and.b32  	%r4350, %r4349, %r4347;
	and.b32  	%r4351, %r4297, %r4322;
	or.b32  	%r4352, %r4350, %r4351;
	shf.l.wrap.b32 	%r4353, %r4347, %r4347, 30;
	shf.l.wrap.b32 	%r4354, %r4347, %r4347, 19;
	xor.b32  	%r4355, %r4354, %r4353;
	shf.l.wrap.b32 	%r4356, %r4347, %r4347, 10;
	xor.b32  	%r4357, %r4355, %r4356;
	and.b32  	%r4358, %r4323, %r4348;
	not.b32 	%r4359, %r4348;
	and.b32  	%r4360, %r4298, %r4359;
	or.b32  	%r4361, %r4360, %r4358;
	shf.l.wrap.b32 	%r4362, %r4348, %r4348, 26;
	shf.l.wrap.b32 	%r4363, %r4348, %r4348, 21;
	xor.b32  	%r4364, %r4362, %r4363;
	shf.l.wrap.b32 	%r4365, %r4348, %r4348, 7;
	xor.b32  	%r4366, %r4364, %r4365;
	add.s32 	%r4367, %r4366, %r3085;
	add.s32 	%r4368, %r4367, %r4361;
	add.s32 	%r4369, %r4368, %r4273;
	add.s32 	%r4370, %r4369, 1986661051;
	add.s32 	%r4371, %r4357, %r4352;
	add.s32 	%r4372, %r4371, %r4370;
	add.s32 	%r4373, %r4370, %r4272;
	or.b32  	%r4374, %r4322, %r4347;
	and.b32  	%r4375, %r4374, %r4372;
	and.b32  	%r4376, %r4322, %r4347;
	or.b32  	%r4377, %r4375, %r4376;
	shf.l.wrap.b32 	%r4378, %r4372, %r4372, 30;
	shf.l.wrap.b32 	%r4379, %r4372, %r4372, 19;
	xor.b32  	%r4380, %r4379, %r4378;
	shf.l.wrap.b32 	%r4381, %r4372, %r4372, 10;
	xor.b32  	%r4382, %r4380, %r4381;
	and.b32  	%r4383, %r4348, %r4373;
	not.b32 	%r4384, %r4373;
	and.b32  	%r4385, %r4323, %r4384;
	or.b32  	%r4386, %r4385, %r4383;
	shf.l.wrap.b32 	%r4387, %r4373, %r4373, 26;
	shf.l.wrap.b32 	%r4388, %r4373, %r4373, 21;
	xor.b32  	%r4389, %r4387, %r4388;
	shf.l.wrap.b32 	%r4390, %r4373, %r4373, 7;
	xor.b32  	%r4391, %r4389, %r4390;
	add.s32 	%r4392, %r4391, %r3098;
	add.s32 	%r4393, %r4392, %r4386;
	add.s32 	%r4394, %r4393, %r4298;
	add.s32 	%r4395, %r4394, -2117940946;
	add.s32 	%r4396, %r4382, %r4377;
	add.s32 	%r4397, %r4396, %r4395;
	add.s32 	%r4398, %r4395, %r4297;
	or.b32  	%r4399, %r4347, %r4372;
	and.b32  	%r4400, %r4399, %r4397;
	and.b32  	%r4401, %r4347, %r4372;
	or.b32  	%r4402, %r4400, %r4401;
	shf.l.wrap.b32 	%r4403, %r4397, %r4397, 30;
	shf.l.wrap.b32 	%r4404, %r4397, %r4397, 19;
	xor.b32  	%r4405, %r4404, %r4403;
	shf.l.wrap.b32 	%r4406, %r4397, %r4397, 10;
	xor.b32  	%r4407, %r4405, %r4406;
	and.b32  	%r4408, %r4373, %r4398;
	not.b32 	%r4409, %r4398;
	and.b32  	%r4410, %r4348, %r4409;
	or.b32  	%r4411, %r4410, %r4408;
	shf.l.wrap.b32 	%r4412, %r4398, %r4398, 26;
	shf.l.wrap.b32 	%r4413, %r4398, %r4398, 21;
	xor.b32  	%r4414, %r4412, %r4413;
	shf.l.wrap.b32 	%r4415, %r4398, %r4398, 7;
	xor.b32  	%r4416, %r4414, %r4415;
	add.s32 	%r4417, %r4416, %r3111;
	add.s32 	%r4418, %r4417, %r4411;
	add.s32 	%r4419, %r4418, %r4323;
	add.s32 	%r4420, %r4419, -1838011259;
	add.s32 	%r4421, %r4407, %r4402;
	add.s32 	%r4422, %r4421, %r4420;
	add.s32 	%r4423, %r4420, %r4322;
	or.b32  	%r4424, %r4372, %r4397;
	and.b32  	%r4425, %r4424, %r4422;
	and.b32  	%r4426, %r4372, %r4397;
	or.b32  	%r4427, %r4425, %r4426;
	shf.l.wrap.b32 	%r4428, %r4422, %r4422, 30;
	shf.l.wrap.b32 	%r4429, %r4422, %r4422, 19;
	xor.b32  	%r4430, %r4429, %r4428;
	shf.l.wrap.b32 	%r4431, %r4422, %r4422, 10;
	xor.b32  	%r4432, %r4430, %r4431;
	and.b32  	%r4433, %r4398, %r4423;
	not.b32 	%r4434, %r4423;
	and.b32  	%r4435, %r4373, %r4434;
	or.b32  	%r4436, %r4435, %r4433;
	shf.l.wrap.b32 	%r4437, %r4423, %r4423, 26;
	shf.l.wrap.b32 	%r4438, %r4423, %r4423, 21;
	xor.b32  	%r4439, %r4437, %r4438;
	shf.l.wrap.b32 	%r4440, %r4423, %r4423, 7;
	xor.b32  	%r4441, %r4439, %r4440;
	add.s32 	%r4442, %r4441, %r3124;
	add.s32 	%r4443, %r4442, %r4436;
	add.s32 	%r4444, %r4443, %r4348;
	add.s32 	%r4445, %r4444, -1564481375;
	add.s32 	%r4446, %r4432, %r4427;
	add.s32 	%r4447, %r4446, %r4445;
	add.s32 	%r4448, %r4445, %r4347;
	or.b32  	%r4449, %r4397, %r4422;
	and.b32  	%r4450, %r4449, %r4447;
	and.b32  	%r4451, %r4397, %r4422;
	or.b32  	%r4452, %r4450, %r4451;
	shf.l.wrap.b32 	%r4453, %r4447, %r4447, 30;
	shf.l.wrap.b32 	%r4454, %r4447, %r4447, 19;
	xor.b32  	%r4455, %r4454, %r4453;
	shf.l.wrap.b32 	%r4456, %r4447, %r4447, 10;
	xor.b32  	%r4457, %r4455, %r4456;
	and.b32  	%r4458, %r4423, %r4448;
	not.b32 	%r4459, %r4448;
	and.b32  	%r4460, %r4398, %r4459;
	or.b32  	%r4461, %r4460, %r4458;
	shf.l.wrap.b32 	%r4462, %r4448, %r4448, 26;
	shf.l.wrap.b32 	%r4463, %r4448, %r4448, 21;
	xor.b32  	%r4464, %r4462, %r4463;
	shf.l.wrap.b32 	%r4465, %r4448, %r4448, 7;
	xor.b32  	%r4466, %r4464, %r4465;
	add.s32 	%r4467, %r4466, %r3137;
	add.s32 	%r4468, %r4467, %r4461;
	add.s32 	%r4469, %r4468, %r4373;
	add.s32 	%r4470, %r4469, -1474664885;
	add.s32 	%r4471, %r4457, %r4452;
	add.s32 	%r4472, %r4471, %r4470;
	add.s32 	%r4473, %r4470, %r4372;
	or.b32  	%r4474, %r4422, %r4447;
	and.b32  	%r4475, %r4474, %r4472;
	and.b32  	%r4476, %r4422, %r4447;
	or.b32  	%r4477, %r4475, %r4476;
	shf.l.wrap.b32 	%r4478, %r4472, %r4472, 30;
	shf.l.wrap.b32 	%r4479, %r4472, %r4472, 19;
	xor.b32  	%r4480, %r4479, %r4478;
	shf.l.wrap.b32 	%r4481, %r4472, %r4472, 10;
	xor.b32  	%r4482, %r4480, %r4481;
	and.b32  	%r4483, %r4448, %r4473;
	not.b32 	%r4484, %r4473;
	and.b32  	%r4485, %r4423, %r4484;
	or.b32  	%r4486, %r4485, %r4483;
	shf.l.wrap.b32 	%r4487, %r4473, %r4473, 26;
	shf.l.wrap.b32 	%r4488, %r4473, %r4473, 21;
	xor.b32  	%r4489, %r4487, %r4488;
	shf.l.wrap.b32 	%r4490, %r4473, %r4473, 7;
	xor.b32  	%r4491, %r4489, %r4490;
	add.s32 	%r4492, %r4491, %r3150;
	add.s32 	%r4493, %r4492, %r4486;
	add.s32 	%r4494, %r4493, %r4398;
	add.s32 	%r4495, %r4494, -1035236496;
	add.s32 	%r4496, %r4482, %r4477;
	add.s32 	%r4497, %r4496, %r4495;
	add.s32 	%r4498, %r4495, %r4397;
	or.b32  	%r4499, %r4447, %r4472;
	and.b32  	%r4500, %r4499, %r4497;
	and.b32  	%r4501, %r4447, %r4472;
	or.b32  	%r4502, %r4500, %r4501;
	shf.l.wrap.b32 	%r4503, %r4497, %r4497, 30;
	shf.l.wrap.b32 	%r4504, %r4497, %r4497, 19;
	xor.b32  	%r4505, %r4504, %r4503;
	shf.l.wrap.b32 	%r4506, %r4497, %r4497, 10;
	xor.b32  	%r4507, %r4505, %r4506;
	and.b32  	%r4508, %r4473, %r4498;
	not.b32 	%r4509, %r4498;
	and.b32  	%r4510, %r4448, %r4509;
	or.b32  	%r4511, %r4510, %r4508;
	shf.l.wrap.b32 	%r4512, %r4498, %r4498, 26;
	shf.l.wrap.b32 	%r4513, %r4498, %r4498, 21;
	xor.b32  	%r4514, %r4512, %r4513;
	shf.l.wrap.b32 	%r4515, %r4498, %r4498, 7;
	xor.b32  	%r4516, %r4514, %r4515;
	add.s32 	%r4517, %r4516, %r3163;
	add.s32 	%r4518, %r4517, %r4511;
	add.s32 	%r4519, %r4518, %r4423;
	add.s32 	%r4520, %r4519, -949202525;
	add.s32 	%r4521, %r4507, %r4502;
	add.s32 	%r4522, %r4521, %r4520;
	add.s32 	%r4523, %r4520, %r4422;
	or.b32  	%r4524, %r4472, %r4497;
	and.b32  	%r4525, %r4524, %r4522;
	and.b32  	%r4526, %r4472, %r4497;
	or.b32  	%r4527, %r4525, %r4526;
	shf.l.wrap.b32 	%r4528, %r4522, %r4522, 30;
	shf.l.wrap.b32 	%r4529, %r4522, %r4522, 19;
	xor.b32  	%r4530, %r4529, %r4528;
	shf.l.wrap.b32 	%r4531, %r4522, %r4522, 10;
	xor.b32  	%r4532, %r4530, %r4531;
	and.b32  	%r4533, %r4498, %r4523;
	not.b32 	%r4534, %r4523;
	and.b32  	%r4535, %r4473, %r4534;
	or.b32  	%r4536, %r4535, %r4533;
	shf.l.wrap.b32 	%r4537, %r4523, %r4523, 26;
	shf.l.wrap.b32 	%r4538, %r4523, %r4523, 21;
	xor.b32  	%r4539, %r4537, %r4538;
	shf.l.wrap.b32 	%r4540, %r4523, %r4523, 7;
	xor.b32  	%r4541, %r4539, %r4540;
	add.s32 	%r4542, %r4541, %r3176;
	add.s32 	%r4543, %r4542, %r4536;
	add.s32 	%r4544, %r4543, %r4448;
	add.s32 	%r4545, %r4544, -778901479;
	add.s32 	%r4546, %r4532, %r4527;
	add.s32 	%r4547, %r4546, %r4545;
	add.s32 	%r4548, %r4545, %r4447;
	or.b32  	%r4549, %r4497, %r4522;
	and.b32  	%r4550, %r4549, %r4547;
	and.b32  	%r4551, %r4497, %r4522;
	or.b32  	%r4552, %r4550, %r4551;
	shf.l.wrap.b32 	%r4553, %r4547, %r4547, 30;
	shf.l.wrap.b32 	%r4554, %r4547, %r4547, 19;
	xor.b32  	%r4555, %r4554, %r4553;
	shf.l.wrap.b32 	%r4556, %r4547, %r4547, 10;
	xor.b32  	%r4557, %r4555, %r4556;
	and.b32  	%r4558, %r4523, %r4548;
	not.b32 	%r4559, %r4548;
	and.b32  	%r4560, %r4498, %r4559;
	or.b32  	%r4561, %r4560, %r4558;
	shf.l.wrap.b32 	%r4562, %r4548, %r4548, 26;
	shf.l.wrap.b32 	%r4563, %r4548, %r4548, 21;
	xor.b32  	%r4564, %r4562, %r4563;
	shf.l.wrap.b32 	%r4565, %r4548, %r4548, 7;
	xor.b32  	%r4566, %r4564, %r4565;
	add.s32 	%r4567, %r4566, %r3189;
	add.s32 	%r4568, %r4567, %r4561;
	add.s32 	%r4569, %r4568, %r4473;
	add.s32 	%r4570, %r4569, -694614492;
	add.s32 	%r4571, %r4557, %r4552;
	add.s32 	%r4572, %r4571, %r4570;
	add.s32 	%r4573, %r4570, %r4472;
	or.b32  	%r4574, %r4522, %r4547;
	and.b32  	%r4575, %r4574, %r4572;
	and.b32  	%r4576, %r4522, %r4547;
	or.b32  	%r4577, %r4575, %r4576;
	shf.l.wrap.b32 	%r4578, %r4572, %r4572, 30;
	shf.l.wrap.b32 	%r4579, %r4572, %r4572, 19;
	xor.b32  	%r4580, %r4579, %r4578;
	shf.l.wrap.b32 	%r4581, %r4572, %r4572, 10;
	xor.b32  	%r4582, %r4580, %r4581;
	and.b32  	%r4583, %r4548, %r4573;
	not.b32 	%r4584, %r4573;
	and.b32  	%r4585, %r4523, %r4584;
	or.b32  	%r4586, %r4585, %r4583;
	shf.l.wrap.b32 	%r4587, %r4573, %r4573, 26;
	shf.l.wrap.b32 	%r4588, %r4573, %r4573, 21;
	xor.b32  	%r4589, %r4587, %r4588;
	shf.l.wrap.b32 	%r4590, %r4573, %r4573, 7;
	xor.b32  	%r4591, %r4589, %r4590;
	add.s32 	%r4592, %r4591, %r3202;
	add.s32 	%r4593, %r4592, %r4586;
	add.s32 	%r4594, %r4593, %r4498;
	add.s32 	%r4595, %r4594, -200395387;
	add.s32 	%r4596, %r4582, %r4577;
	add.s32 	%r4597, %r4596, %r4595;
	add.s32 	%r4598, %r4595, %r4497;
	or.b32  	%r4599, %r4547, %r4572;
	and.b32  	%r4600, %r4599, %r4597;
	and.b32  	%r4601, %r4547, %r4572;
	or.b32  	%r4602, %r4600, %r4601;
	shf.l.wrap.b32 	%r4603, %r4597, %r4597, 30;
	shf.l.wrap.b32 	%r4604, %r4597, %r4597, 19;
	xor.b32  	%r4605, %r4604, %r4603;
	shf.l.wrap.b32 	%r4606, %r4597, %r4597, 10;
	xor.b32  	%r4607, %r4605, %r4606;
	and.b32  	%r4608, %r4573, %r4598;
	not.b32 	%r4609, %r4598;
	and.b32  	%r4610, %r4548, %r4609;
	or.b32  	%r4611, %r4610, %r4608;
	shf.l.wrap.b32 	%r4612, %r4598, %r4598, 26;
	shf.l.wrap.b32 	%r4613, %r4598, %r4598, 21;
	xor.b32  	%r4614, %r4612, %r4613;
	shf.l.wrap.b32 	%r4615, %r4598, %r4598, 7;
	xor.b32  	%r4616, %r4614, %r4615;
	add.s32 	%r4617, %r4616, %r3215;
	add.s32 	%r4618, %r4617, %r4611;
	add.s32 	%r4619, %r4618, %r4523;
	add.s32 	%r4620, %r4619, 275423344;
	add.s32 	%r4621, %r4607, %r4602;
	add.s32 	%r4622, %r4621, %r4620;
	add.s32 	%r4623, %r4620, %r4522;
	or.b32  	%r4624, %r4572, %r4597;
	and.b32  	%r4625, %r4624, %r4622;
	and.b32  	%r4626, %r4572, %r4597;
	or.b32  	%r4627, %r4625, %r4626;
	shf.l.wrap.b32 	%r4628, %r4622, %r4622, 30;
	shf.l.wrap.b32 	%r4629, %r4622, %r4622, 19;
	xor.b32  	%r4630, %r4629, %r4628;
	shf.l.wrap.b32 	%r4631, %r4622, %r4622, 10;
	xor.b32  	%r4632, %r4630, %r4631;
	and.b32  	%r4633, %r4598, %r4623;
	not.b32 	%r4634, %r4623;
	and.b32  	%r4635, %r4573, %r4634;
	or.b32  	%r4636, %r4635, %r4633;
	shf.l.wrap.b32 	%r4637, %r4623, %r4623, 26;
	shf.l.wrap.b32 	%r4638, %r4623, %r4623, 21;
	xor.b32  	%r4639, %r4637, %r4638;
	shf.l.wrap.b32 	%r4640, %r4623, %r4623, 7;
	xor.b32  	%r4641, %r4639, %r4640;
	add.s32 	%r4642, %r4641, %r3228;
	add.s32 	%r4643, %r4642, %r4636;
	add.s32 	%r4644, %r4643, %r4548;
	add.s32 	%r4645, %r4644, 430227734;
	add.s32 	%r4646, %r4632, %r4627;
	add.s32 	%r4647, %r4646, %r4645;
	add.s32 	%r4648, %r4645, %r4547;
	or.b32  	%r4649, %r4597, %r4622;
	and.b32  	%r4650, %r4649, %r4647;
	and.b32  	%r4651, %r4597, %r4622;
	or.b32  	%r4652, %r4650, %r4651;
	shf.l.wrap.b32 	%r4653, %r4647, %r4647, 30;
	shf.l.wrap.b32 	%r4654, %r4647, %r4647, 19;
	xor.b32  	%r4655, %r4654, %r4653;
	shf.l.wrap.b32 	%r4656, %r4647, %r4647, 10;
	xor.b32  	%r4657, %r4655, %r4656;
	and.b32  	%r4658, %r4623, %r4648;
	not.b32 	%r4659, %r4648;
	and.b32  	%r4660, %r4598, %r4659;
	or.b32  	%r4661, %r4660, %r4658;
	shf.l.wrap.b32 	%r4662, %r4648, %r4648, 26;
	shf.l.wrap.b32 	%r4663, %r4648, %r4648, 21;
	xor.b32  	%r4664, %r4662, %r4663;
	shf.l.wrap.b32 	%r4665, %r4648, %r4648, 7;
	xor.b32  	%r4666, %r4664, %r4665;
	add.s32 	%r4667, %r4666, %r3241;
	add.s32 	%r4668, %r4667, %r4661;
	add.s32 	%r4669, %r4668, %r4573;
	add.s32 	%r4670, %r4669, 506948616;
	add.s32 	%r4671, %r4657, %r4652;
	add.s32 	%r4672, %r4671, %r4670;
	add.s32 	%r4673, %r4670, %r4572;
	or.b32  	%r4674, %r4622, %r4647;
	and.b32  	%r4675, %r4674, %r4672;
	and.b32  	%r4676, %r4622, %r4647;
	or.b32  	%r4677, %r4675, %r4676;
	shf.l.wrap.b32 	%r4678, %r4672, %r4672, 30;
	shf.l.wrap.b32 	%r4679, %r4672, %r4672, 19;
	xor.b32  	%r4680, %r4679, %r4678;
	shf.l.wrap.b32 	%r4681, %r4672, %r4672, 10;
	xor.b32  	%r4682, %r4680, %r4681;
	and.b32  	%r4683, %r4648, %r4673;
	not.b32 	%r4684, %r4673;
	and.b32  	%r4685, %r4623, %r4684;
	or.b32  	%r4686, %r4685, %r4683;
	shf.l.wrap.b32 	%r4687, %r4673, %r4673, 26;
	shf.l.wrap.b32 	%r4688, %r4673, %r4673, 21;
	xor.b32  	%r4689, %r4687, %r4688;
	shf.l.wrap.b32 	%r4690, %r4673, %r4673, 7;
	xor.b32  	%r4691, %r4689, %r4690;
	add.s32 	%r4692, %r4691, %r3254;
	add.s32 	%r4693, %r4692, %r4686;
	add.s32 	%r4694, %r4693, %r4598;
	add.s32 	%r4695, %r4694, 659060556;
	add.s32 	%r4696, %r4682, %r4677;
	add.s32 	%r4697, %r4696, %r4695;
	add.s32 	%r4698, %r4695, %r4597;
	or.b32  	%r4699, %r4647, %r4672;
	and.b32  	%r4700, %r4699, %r4697;
	and.b32  	%r4701, %r4647, %r4672;
	or.b32  	%r4702, %r4700, %r4701;
	shf.l.wrap.b32 	%r4703, %r4697, %r4697, 30;
	shf.l.wrap.b32 	%r4704, %r4697, %r4697, 19;
	xor.b32  	%r4705, %r4704, %r4703;
	shf.l.wrap.b32 	%r4706, %r4697, %r4697, 10;
	xor.b32  	%r4707, %r4705, %r4706;
	and.b32  	%r4708, %r4673, %r4698;
	not.b32 	%r4709, %r4698;
	and.b32  	%r4710, %r4648, %r4709;
	or.b32  	%r4711, %r4710, %r4708;
	shf.l.wrap.b32 	%r4712, %r4698, %r4698, 26;
	shf.l.wrap.b32 	%r4713, %r4698, %r4698, 21;
	xor.b32  	%r4714, %r4712, %r4713;
	shf.l.wrap.b32 	%r4715, %r4698, %r4698, 7;
	xor.b32  	%r4716, %r4714, %r4715;
	add.s32 	%r4717, %r4716, %r3267;
	add.s32 	%r4718, %r4717, %r4711;
	add.s32 	%r4719, %r4718, %r4623;
	add.s32 	%r4720, %r4719, 883997877;
	add.s32 	%r4721, %r4707, %r4702;
	add.s32 	%r4722, %r4721, %r4720;
	add.s32 	%r4723, %r4720, %r4622;
	or.b32  	%r4724, %r4672, %r4697;
	and.b32  	%r4725, %r4724, %r4722;
	and.b32  	%r4726, %r4672, %r4697;
	or.b32  	%r4727, %r4725, %r4726;
	shf.l.wrap.b32 	%r4728, %r4722, %r4722, 30;
	shf.l.wrap.b32 	%r4729, %r4722, %r4722, 19;
	xor.b32  	%r4730, %r4729, %r4728;
	shf.l.wrap.b32 	%r4731, %r4722, %r4722, 10;
	xor.b32  	%r4732, %r4730, %r4731;
	and.b32  	%r4733, %r4698, %r4723;
	not.b32 	%r4734, %r4723;
	and.b32  	%r4735, %r4673, %r4734;
	or.b32  	%r4736, %r4735, %r4733;
	shf.l.wrap.b32 	%r4737, %r4723, %r4723, 26;
	shf.l.wrap.b32 	%r4738, %r4723, %r4723, 21;
	xor.b32  	%r4739, %r4737, %r4738;
	shf.l.wrap.b32 	%r4740, %r4723, %r4723, 7;
	xor.b32  	%r4741, %r4739, %r4740;
	add.s32 	%r4742, %r4741, %r3280;
	add.s32 	%r4743, %r4742, %r4736;
	add.s32 	%r4744, %r4743, %r4648;
	add.s32 	%r4745, %r4744, 958139571;
	add.s32 	%r4746, %r4732, %r4727;
	add.s32 	%r4747, %r4746, %r4745;
	add.s32 	%r4748, %r4745, %r4647;
	or.b32  	%r4749, %r4697, %r4722;
	and.b32  	%r4750, %r4749, %r4747;
	and.b32  	%r4751, %r4697, %r4722;
	or.b32  	%r4752, %r4750, %r4751;
	shf.l.wrap.b32 	%r4753, %r4747, %r4747, 30;
	shf.l.wrap.b32 	%r4754, %r4747, %r4747, 19;
	xor.b32  	%r4755, %r4754, %r4753;
	shf.l.wrap.b32 	%r4756, %r4747, %r4747, 10;
	xor.b32  	%r4757, %r4755, %r4756;
	and.b32  	%r4758, %r4723, %r4748;
	not.b32 	%r4759, %r4748;
	and.b32  	%r4760, %r4698, %r4759;
	or.b32  	%r4761, %r4760, %r4758;
	shf.l.wrap.b32 	%r4762, %r4748, %r4748, 26;
	shf.l.wrap.b32 	%r4763, %r4748, %r4748, 21;
	xor.b32  	%r4764, %r4762, %r4763;
	shf.l.wrap.b32 	%r4765, %r4748, %r4748, 7;
	xor.b32  	%r4766, %r4764, %r4765;
	add.s32 	%r4767, %r4766, %r3293;
	add.s32 	%r4768, %r4767, %r4761;
	add.s32 	%r4769, %r4768, %r4673;
	add.s32 	%r4770, %r4769, 1322822218;
	add.s32 	%r4771, %r4757, %r4752;
	add.s32 	%r4772, %r4771, %r4770;
	add.s32 	%r4773, %r4770, %r4672;
	or.b32  	%r4774, %r4722, %r4747;
	and.b32  	%r4775, %r4774, %r4772;
	and.b32  	%r4776, %r4722, %r4747;
	or.b32  	%r4777, %r4775, %r4776;
	shf.l.wrap.b32 	%r4778, %r4772, %r4772, 30;
	shf.l.wrap.b32 	%r4779, %r4772, %r4772, 19;
	xor.b32  	%r4780, %r4779, %r4778;
	shf.l.wrap.b32 	%r4781, %r4772, %r4772, 10;
	xor.b32  	%r4782, %r4780, %r4781;
	and.b32  	%r4783, %r4748, %r4773;
	not.b32 	%r4784, %r4773;
	and.b32  	%r4785, %r4723, %r4784;
	or.b32  	%r4786, %r4785, %r4783;
	shf.l.wrap.b32 	%r4787, %r4773, %r4773, 26;
	shf.l.wrap.b32 	%r4788, %r4773, %r4773, 21;
	xor.b32  	%r4789, %r4787, %r4788;
	shf.l.wrap.b32 	%r4790, %r4773, %r4773, 7;
	xor.b32  	%r4791, %r4789, %r4790;
	add.s32 	%r4792, %r4791, %r3306;
	add.s32 	%r4793, %r4792, %r4786;
	add.s32 	%r4794, %r4793, %r4698;
	add.s32 	%r4795, %r4794, 1537002063;
	add.s32 	%r4796, %r4782, %r4777;
	add.s32 	%r4797, %r4796, %r4795;
	add.s32 	%r4798, %r4795, %r4697;
	or.b32  	%r4799, %r4747, %r4772;
	and.b32  	%r4800, %r4799, %r4797;
	and.b32  	%r4801, %r4747, %r4772;
	or.b32  	%r4802, %r4800, %r4801;
	shf.l.wrap.b32 	%r4803, %r4797, %r4797, 30;
	shf.l.wrap.b32 	%r4804, %r4797, %r4797, 19;
	xor.b32  	%r4805, %r4804, %r4803;
	shf.l.wrap.b32 	%r4806, %r4797, %r4797, 10;
	xor.b32  	%r4807, %r4805, %r4806;
	and.b32  	%r4808, %r4773, %r4798;
	not.b32 	%r4809, %r4798;
	and.b32  	%r4810, %r4748, %r4809;
	or.b32  	%r4811, %r4810, %r4808;
	shf.l.wrap.b32 	%r4812, %r4798, %r4798, 26;
	shf.l.wrap.b32 	%r4813, %r4798, %r4798, 21;
	xor.b32  	%r4814, %r4812, %r4813;
	shf.l.wrap.b32 	%r4815, %r4798, %r4798, 7;
	xor.b32  	%r4816, %r4814, %r4815;
	add.s32 	%r4817, %r4816, %r3319;
	add.s32 	%r4818, %r4817, %r4811;
	add.s32 	%r4819, %r4818, %r4723;
	add.s32 	%r4820, %r4819, 1747873779;
	add.s32 	%r4821, %r4807, %r4802;
	add.s32 	%r4822, %r4821, %r4820;
	add.s32 	%r4823, %r4820, %r4722;
	or.b32  	%r4824, %r4772, %r4797;
	and.b32  	%r4825, %r4824, %r4822;
	and.b32  	%r4826, %r4772, %r4797;
	or.b32  	%r4827, %r4825, %r4826;
	shf.l.wrap.b32 	%r4828, %r4822, %r4822, 30;
	shf.l.wrap.b32 	%r4829, %r4822, %r4822, 19;
	xor.b32  	%r4830, %r4829, %r4828;
	shf.l.wrap.b32 	%r4831, %r4822, %r4822, 10;
	xor.b32  	%r4832, %r4830, %r4831;
	and.b32  	%r4833, %r4798, %r4823;
	not.b32 	%r4834, %r4823;
	and.b32  	%r4835, %r4773, %r4834;
	or.b32  	%r4836, %r4835, %r4833;
	shf.l.wrap.b32 	%r4837, %r4823, %r4823, 26;
	shf.l.wrap.b32 	%r4838, %r4823, %r4823, 21;
	xor.b32  	%r4839, %r4837, %r4838;
	shf.l.wrap.b32 	%r4840, %r4823, %r4823, 7;
	xor.b32  	%r4841, %r4839, %r4840;
	add.s32 	%r4842, %r4841, %r3332;
	add.s32 	%r4843, %r4842, %r4836;
	add.s32 	%r4844, %r4843, %r4748;
	add.s32 	%r4845, %r4844, 1955562222;
	add.s32 	%r4846, %r4832, %r4827;
	add.s32 	%r4847, %r4846, %r4845;
	add.s32 	%r4848, %r4845, %r4747;
	or.b32  	%r4849, %r4797, %r4822;
	and.b32  	%r4850, %r4849, %r4847;
	and.b32  	%r4851, %r4797, %r4822;
	or.b32  	%r4852, %r4850, %r4851;
	shf.l.wrap.b32 	%r4853, %r4847, %r4847, 30;
	shf.l.wrap.b32 	%r4854, %r4847, %r4847, 19;
	xor.b32  	%r4855, %r4854, %r4853;
	shf.l.wrap.b32 	%r4856, %r4847, %r4847, 10;
	xor.b32  	%r4857, %r4855, %r4856;
	and.b32  	%r4858, %r4823, %r4848;
	not.b32 	%r4859, %r4848;
	and.b32  	%r4860, %r4798, %r4859;
	or.b32  	%r4861, %r4860, %r4858;
	shf.l.wrap.b32 	%r4862, %r4848, %r4848, 26;
	shf.l.wrap.b32 	%r4863, %r4848, %r4848, 21;
	xor.b32  	%r4864, %r4862, %r4863;
	shf.l.wrap.b32 	%r4865, %r4848, %r4848, 7;
	xor.b32  	%r4866, %r4864, %r4865;
	add.s32 	%r4867, %r4866, %r3345;
	add.s32 	%r4868, %r4867, %r4861;
	add.s32 	%r4869, %r4868, %r4773;
	add.s32 	%r4870, %r4869, 2024104815;
	add.s32 	%r4871, %r4857, %r4852;
	add.s32 	%r4872, %r4871, %r4870;
	add.s32 	%r4873, %r4870, %r4772;
	or.b32  	%r4874, %r4822, %r4847;
	and.b32  	%r4875, %r4874, %r4872;
	and.b32  	%r4876, %r4822, %r4847;
	or.b32  	%r4877, %r4875, %r4876;
	shf.l.wrap.b32 	%r4878, %r4872, %r4872, 30;
	shf.l.wrap.b32 	%r4879, %r4872, %r4872, 19;
	xor.b32  	%r4880, %r4879, %r4878;
	shf.l.wrap.b32 	%r4881, %r4872, %r4872, 10;
	xor.b32  	%r4882, %r4880, %r4881;
	and.b32  	%r4883, %r4848, %r4873;
	not.b32 	%r4884, %r4873;
	and.b32  	%r4885, %r4823, %r4884;
	or.b32  	%r4886, %r4885, %r4883;
	shf.l.wrap.b32 	%r4887, %r4873, %r4873, 26;
	shf.l.wrap.b32 	%r4888, %r4873, %r4873, 21;
	xor.b32  	%r4889, %r4887, %r4888;
	shf.l.wrap.b32 	%r4890, %r4873, %r4873, 7;
	xor.b32  	%r4891, %r4889, %r4890;
	add.s32 	%r4892, %r4891, %r3358;
	add.s32 	%r4893, %r4892, %r4886;
	add.s32 	%r4894, %r4893, %r4798;
	add.s32 	%r4895, %r4894, -2067236844;
	add.s32 	%r4896, %r4882, %r4877;
	add.s32 	%r4897, %r4896, %r4895;
	add.s32 	%r4898, %r4895, %r4797;
	or.b32  	%r4899, %r4847, %r4872;
	and.b32  	%r4900, %r4899, %r4897;
	and.b32  	%r4901, %r4847, %r4872;
	or.b32  	%r4902, %r4900, %r4901;
	shf.l.wrap.b32 	%r4903, %r4897, %r4897, 30;
	shf.l.wrap.b32 	%r4904, %r4897, %r4897, 19;
	xor.b32  	%r4905, %r4904, %r4903;
	shf.l.wrap.b32 	%r4906, %r4897, %r4897, 10;
	xor.b32  	%r4907, %r4905, %r4906;
	and.b32  	%r4908, %r4873, %r4898;
	not.b32 	%r4909, %r4898;
	and.b32  	%r4910, %r4848, %r4909;
	or.b32  	%r4911, %r4910, %r4908;
	shf.l.wrap.b32 	%r4912, %r4898, %r4898, 26;
	shf.l.wrap.b32 	%r4913, %r4898, %r4898, 21;
	xor.b32  	%r4914, %r4912, %r4913;
	shf.l.wrap.b32 	%r4915, %r4898, %r4898, 7;
	xor.b32  	%r4916, %r4914, %r4915;
	add.s32 	%r4917, %r4916, %r3371;
	add.s32 	%r4918, %r4917, %r4911;
	add.s32 	%r4919, %r4918, %r4823;
	add.s32 	%r4920, %r4919, -1933114872;
	add.s32 	%r4921, %r4907, %r4902;
	add.s32 	%r4922, %r4921, %r4920;
	add.s32 	%r4923, %r4920, %r4822;
	or.b32  	%r4924, %r4872, %r4897;
	and.b32  	%r4925, %r4924, %r4922;
	and.b32  	%r4926, %r4872, %r4897;
	or.b32  	%r4927, %r4925, %r4926;
	shf.l.wrap.b32 	%r4928, %r4922, %r4922, 30;
	shf.l.wrap.b32 	%r4929, %r4922, %r4922, 19;
	xor.b32  	%r4930, %r4929, %r4928;
	shf.l.wrap.b32 	%r4931, %r4922, %r4922, 10;
	xor.b32  	%r4932, %r4930, %r4931;
	and.b32  	%r4933, %r4898, %r4923;
	not.b32 	%r4934, %r4923;
	and.b32  	%r4935, %r4873, %r4934;
	or.b32  	%r4936, %r4935, %r4933;
	shf.l.wrap.b32 	%r4937, %r4923, %r4923, 26;
	shf.l.wrap.b32 	%r4938, %r4923, %r4923, 21;
	xor.b32  	%r4939, %r4937, %r4938;
	shf.l.wrap.b32 	%r4940, %r4923, %r4923, 7;
	xor.b32  	%r4941, %r4939, %r4940;
	add.s32 	%r4942, %r4941, %r3384;
	add.s32 	%r4943, %r4942, %r4936;
	add.s32 	%r4944, %r4943, %r4848;
	add.s32 	%r4945, %r4944, -1866530822;
	add.s32 	%r4946, %r4932, %r4927;
	add.s32 	%r4947, %r4946, %r4945;
	add.s32 	%r4948, %r4945, %r4847;
	or.b32  	%r4949, %r4897, %r4922;
	and.b32  	%r4950, %r4949, %r4947;
	and.b32  	%r4951, %r4897, %r4922;
	or.b32  	%r4952, %r4950, %r4951;
	shf.l.wrap.b32 	%r4953, %r4947, %r4947, 30;
	shf.l.wrap.b32 	%r4954, %r4947, %r4947, 19;
	xor.b32  	%r4955, %r4954, %r4953;
	shf.l.wrap.b32 	%r4956, %r4947, %r4947, 10;
	xor.b32  	%r4957, %r4955, %r4956;
	and.b32  	%r4958, %r4923, %r4948;
	not.b32 	%r4959, %r4948;
	and.b32  	%r4960, %r4898, %r4959;
	or.b32  	%r4961, %r4960, %r4958;
	shf.l.wrap.b32 	%r4962, %r4948, %r4948, 26;
	shf.l.wrap.b32 	%r4963, %r4948, %r4948, 21;
	xor.b32  	%r4964, %r4962, %r4963;
	shf.l.wrap.b32 	%r4965, %r4948, %r4948, 7;
	xor.b32  	%r4966, %r4964, %r4965;
	add.s32 	%r4967, %r4966, %r3397;
	add.s32 	%r4968, %r4967, %r4961;
	add.s32 	%r4969, %r4968, %r4873;
	add.s32 	%r4970, %r4969, -1538233109;
	add.s32 	%r4971, %r4957, %r4952;
	add.s32 	%r4972, %r4971, %r4970;
	add.s32 	%r4973, %r4970, %r4872;
	or.b32  	%r4974, %r4922, %r4947;
	and.b32  	%r4975, %r4974, %r4972;
	and.b32  	%r4976, %r4922, %r4947;
	or.b32  	%r4977, %r4975, %r4976;
	shf.l.wrap.b32 	%r4978, %r4972, %r4972, 30;
	shf.l.wrap.b32 	%r4979, %r4972, %r4972, 19;
	xor.b32  	%r4980, %r4979, %r4978;
	shf.l.wrap.b32 	%r4981, %r4972, %r4972, 10;
	xor.b32  	%r4982, %r4980, %r4981;
	and.b32  	%r4983, %r4948, %r4973;
	not.b32 	%r4984, %r4973;
	and.b32  	%r4985, %r4923, %r4984;
	or.b32  	%r4986, %r4985, %r4983;
	shf.l.wrap.b32 	%r4987, %r4973, %r4973, 26;
	shf.l.wrap.b32 	%r4988, %r4973, %r4973, 21;
	xor.b32  	%r4989, %r4987, %r4988;
	shf.l.wrap.b32 	%r4990, %r4973, %r4973, 7;
	xor.b32  	%r4991, %r4989, %r4990;
	add.s32 	%r4992, %r4991, %r3410;
	add.s32 	%r4993, %r4992, %r4986;
	add.s32 	%r4994, %r4993, %r4898;
	add.s32 	%r4995, %r4994, -1090935817;
	add.s32 	%r4996, %r4982, %r4977;
	add.s32 	%r4997, %r4996, %r4995;
	add.s32 	%r4998, %r4995, %r4897;
	or.b32  	%r4999, %r4947, %r4972;
	and.b32  	%r5000, %r4999, %r4997;
	and.b32  	%r5001, %r4947, %r4972;
	or.b32  	%r5002, %r5000, %r5001;
	shf.l.wrap.b32 	%r5003, %r4997, %r4997, 30;
	shf.l.wrap.b32 	%r5004, %r4997, %r4997, 19;
	xor.b32  	%r5005, %r5004, %r5003;
	shf.l.wrap.b32 	%r5006, %r4997, %r4997, 10;
	xor.b32  	%r5007, %r5005, %r5006;
	and.b32  	%r5008, %r4973, %r4998;
	not.b32 	%r5009, %r4998;
	and.b32  	%r5010, %r4948, %r5009;
	or.b32  	%r5011, %r5010, %r5008;
	shf.l.wrap.b32 	%r5012, %r4998, %r4998, 26;
	shf.l.wrap.b32 	%r5013, %r4998, %r4998, 21;
	xor.b32  	%r5014, %r5012, %r5013;
	shf.l.wrap.b32 	%r5015, %r4998, %r4998, 7;
	xor.b32  	%r5016, %r5014, %r5015;
	add.s32 	%r5017, %r5016, %r3423;
	add.s32 	%r5018, %r5017, %r5011;
	add.s32 	%r5019, %r5018, %r4923;
	add.s32 	%r5020, %r5019, -965641998;
	add.s32 	%r5021, %r5007, %r5002;
	add.s32 	%r5022, %r5021, %r5020;
	add.s32 	%r5023, %r5020, %r4922;
	add.s32 	%r9973, %r9973, %r5022;
	add.s32 	%r9972, %r9972, %r4997;
	add.s32 	%r9971, %r9971, %r4972;
	add.s32 	%r9970, %r9970, %r4947;
	add.s32 	%r9969, %r9969, %r5023;
	add.s32 	%r9968, %r9968, %r4998;
	add.s32 	%r9967, %r9967, %r4973;
	add.s32 	%r9966, %r9966, %r4948;
	ld.local.u64 	%rd91, [%rd2+144];
	add.s64 	%rd92, %rd91, 512;
	st.local.u64 	[%rd2+144], %rd92;
	mov.b32 	%r9957, 0;
	st.local.u32 	[%rd2+140], %r9957;
$L__BB0_12:
	add.s64 	%rd168, %rd168, 1;
	setp.ne.s64 	%p7, %rd168, 8;
	@%p7 bra 	$L__BB0_10;
	st.local.v2.u32 	[%rd2], {%r9973, %r9972};
	st.local.v2.u32 	[%rd2+8], {%r9971, %r9970};
	st.local.v2.u32 	[%rd2+16], {%r9969, %r9968};
	st.local.v2.u32 	[%rd2+24], {%r9967, %r9966};
	cvt.u64.u32 	%rd9, %r9957;
	setp.lt.u32 	%p8, %r9957, 56;
	add.s64 	%rd93, %rd2, %rd9;
	mov.b16 	%rs114, 128;
	st.local.u8 	[%rd93+76], %rs114;
	add.s64 	%rd172, %rd9, 1;
	selp.b64 	%rd11, 56, 64, %p8;
	setp.ge.u64 	%p9, %rd172, %rd11;
	@%p9 bra 	$L__BB0_25;
	not.b64 	%rd12, %rd9;
	sub.s64 	%rd94, %rd11, %rd9;
	add.s64 	%rd95, %rd94, -2;
	and.b64  	%rd13, %rd12, 7;
	setp.lt.u64 	%p10, %rd95, 7;
	mov.u64 	%rd173, %rd9;
	@%p10 bra 	$L__BB0_17;
	add.s64 	%rd97, %rd11, %rd12;
	sub.s64 	%rd14, %rd97, %rd13;
	mov.b64 	%rd171, 0;
	mov.u64 	%rd173, %rd9;
$L__BB0_16:
	.pragma "nounroll";
	add.s64 	%rd98, %rd2, %rd173;
	mov.b16 	%rs115, 0;
	st.local.u8 	[%rd98+77], %rs115;
	add.s64 	%rd99, %rd2, %rd172;
	st.local.u8 	[%rd99+77], %rs115;
	st.local.u8 	[%rd99+78], %rs115;
	st.local.u8 	[%rd99+79], %rs115;
	st.local.u8 	[%rd99+80], %rs115;
	st.local.u8 	[%rd99+81], %rs115;
	st.local.u8 	[%rd99+82], %rs115;
	add.s64 	%rd173, %rd172, 7;
	st.local.u8 	[%rd99+83], %rs115;
	add.s64 	%rd172, %rd172, 8;
	add.s64 	%rd171, %rd171, 8;
	setp.ne.s64 	%p11, %rd171, %rd14;
	@%p11 bra 	$L__BB0_16;
$L__BB0_17:
	setp.eq.s64 	%p12, %rd13, 0;
	@%p12 bra 	$L__BB0_25;
	setp.lt.u64 	%p13, %rd13, 4;
	@%p13 bra 	$L__BB0_20;
	add.s64 	%rd100, %rd2, %rd173;
	mov.b16 	%rs116, 0;
	st.local.u8 	[%rd100+77], %rs116;
	add.s64 	%rd101, %rd2, %rd172;
	st.local.u8 	[%rd101+77], %rs116;
	st.local.u8 	[%rd101+78], %rs116;
	st.local.u8 	[%rd101+79], %rs116;
	add.s64 	%rd173, %rd172, 3;
	add.s64 	%rd172, %rd172, 4;
$L__BB0_20:
	and.b64  	%rd102, %rd12, 3;
	setp.eq.s64 	%p14, %rd102, 0;
	@%p14 bra 	$L__BB0_25;
	setp.eq.s64 	%p15, %rd102, 1;
	@%p15 bra 	$L__BB0_23;
	add.s64 	%rd103, %rd2, %rd173;
	mov.b16 	%rs117, 0;
	st.local.u8 	[%rd103+77], %rs117;
	add.s64 	%rd104, %rd2, %rd172;
	st.local.u8 	[%rd104+77], %rs117;
	add.s64 	%rd173, %rd172, 1;
$L__BB0_23:
	and.b64  	%rd105, %rd9, 1;
	setp.eq.b64 	%p16, %rd105, 1;
	@%p16 bra 	$L__BB0_25;
	add.s64 	%rd106, %rd2, %rd173;
	mov.b16 	%rs118, 0;
	st.local.u8 	[%rd106+77], %rs118;
$L__BB0_25:
	ld.local.u32 	%r88, [%rd2+140];
	setp.gt.u32 	%p17, %r88, 55;
	ld.local.u8 	%rs1, [%rd2+76];
	@%p17 bra 	$L__BB0_27;
	ld.local.u8 	%r5024, [%rd2+77];
	ld.local.v2.u8 	{%rs119, %rs120}, [%rd2+78];
	ld.local.v2.b32 	{%r5025, %r5026}, [%rd2+80];
	bfe.u32 	%r5027, %r5026, 16, 8;
	cvt.u16.u32 	%rs121, %r5027;
	bfe.u32 	%r5028, %r5026, 8, 8;
	bfe.u32 	%r5029, %r5026, 0, 8;
	bfe.u32 	%r5030, %r5025, 16, 8;
	cvt.u16.u32 	%rs122, %r5030;
	bfe.u32 	%r5031, %r5025, 8, 8;
	bfe.u32 	%r5032, %r5025, 0, 8;
	ld.local.v2.b32 	{%r5033, %r5034}, [%rd2+88];
	bfe.u32 	%r5035, %r5034, 16, 8;
	cvt.u16.u32 	%rs123, %r5035;
	bfe.u32 	%r5036, %r5034, 8, 8;
	bfe.u32 	%r5037, %r5034, 0, 8;
	bfe.u32 	%r5038, %r5033, 16, 8;
	cvt.u16.u32 	%rs124, %r5038;
	bfe.u32 	%r5039, %r5033, 8, 8;
	bfe.u32 	%r5040, %r5033, 0, 8;
	ld.local.v2.b32 	{%r5041, %r5042}, [%rd2+96];
	bfe.u32 	%r5043, %r5042, 16, 8;
	cvt.u16.u32 	%rs125, %r5043;
	bfe.u32 	%r5044, %r5042, 8, 8;
	bfe.u32 	%r5045, %r5042, 0, 8;
	bfe.u32 	%r5046, %r5041, 16, 8;
	cvt.u16.u32 	%rs126, %r5046;
	bfe.u32 	%r5047, %r5041, 8, 8;
	bfe.u32 	%r5048, %r5041, 0, 8;
	ld.local.v2.b32 	{%r5049, %r5050}, [%rd2+104];
	bfe.u32 	%r5051, %r5050, 16, 8;
	cvt.u16.u32 	%rs127, %r5051;
	bfe.u32 	%r5052, %r5050, 8, 8;
	bfe.u32 	%r5053, %r5050, 0, 8;
	bfe.u32 	%r5054, %r5049, 16, 8;
	cvt.u16.u32 	%rs128, %r5054;
	bfe.u32 	%r5055, %r5049, 8, 8;
	bfe.u32 	%r5056, %r5049, 0, 8;
	ld.local.v2.b32 	{%r5057, %r5058}, [%rd2+112];
	bfe.u32 	%r5059, %r5058, 16, 8;
	cvt.u16.u32 	%rs129, %r5059;
	bfe.u32 	%r5060, %r5058, 8, 8;
	bfe.u32 	%r5061, %r5058, 0, 8;
	bfe.u32 	%r5062, %r5057, 16, 8;
	cvt.u16.u32 	%rs130, %r5062;
	bfe.u32 	%r5063, %r5057, 8, 8;
	bfe.u32 	%r5064, %r5057, 0, 8;
	ld.local.v2.b32 	{%r5065, %r5066}, [%rd2+120];
	bfe.u32 	%r5067, %r5066, 16, 8;
	cvt.u16.u32 	%rs131, %r5067;
	bfe.u32 	%r5068, %r5066, 8, 8;
	bfe.u32 	%r5069, %r5066, 0, 8;
	bfe.u32 	%r5070, %r5065, 16, 8;
	cvt.u16.u32 	%rs132, %r5070;
	bfe.u32 	%r5071, %r5065, 8, 8;
	bfe.u32 	%r5072, %r5065, 0, 8;
	ld.local.u32 	%r5073, [%rd2+128];
	bfe.u32 	%r5074, %r5073, 0, 8;
	bfe.u32 	%r5075, %r5073, 8, 8;
	bfe.u32 	%r5076, %r5073, 16, 8;
	cvt.u16.u32 	%rs133, %r5076;
	cvt.u32.u16 	%r5077, %rs1;
	shl.b32 	%r5078, %r5077, 24;
	shl.b32 	%r5079, %r5024, 16;
	or.b32  	%r5080, %r5079, %r5078;
	mul.wide.u16 	%r5081, %rs119, 256;
	or.b32  	%r5082, %r5080, %r5081;
	cvt.u32.u16 	%r5083, %rs120;
	or.b32  	%r9983, %r5082, %r5083;
	shl.b32 	%r5084, %r5032, 24;
	shl.b32 	%r5085, %r5031, 16;
	and.b32  	%r5086, %r5085, 16711680;
	or.b32  	%r5087, %r5086, %r5084;
	and.b16  	%rs134, %rs122, 255;
	mul.wide.u16 	%r5088, %rs134, 256;
	or.b32  	%r5089, %r5087, %r5088;
	bfe.u32 	%r5090, %r5025, 24, 8;
	or.b32  	%r9984, %r5089, %r5090;
	shl.b32 	%r5091, %r5029, 24;
	shl.b32 	%r5092, %r5028, 16;
	and.b32  	%r5093, %r5092, 16711680;
	or.b32  	%r5094, %r5093, %r5091;
	and.b16  	%rs135, %rs121, 255;
	mul.wide.u16 	%r5095, %rs135, 256;
	or.b32  	%r5096, %r5094, %r5095;
	bfe.u32 	%r5097, %r5026, 24, 8;
	or.b32  	%r9985, %r5096, %r5097;
	shl.b32 	%r5098, %r5040, 24;
	shl.b32 	%r5099, %r5039, 16;
	and.b32  	%r5100, %r5099, 16711680;
	or.b32  	%r5101, %r5100, %r5098;
	and.b16  	%rs136, %rs124, 255;
	mul.wide.u16 	%r5102, %rs136, 256;
	or.b32  	%r5103, %r5101, %r5102;
	bfe.u32 	%r5104, %r5033, 24, 8;
	or.b32  	%r9986, %r5103, %r5104;
	shl.b32 	%r5105, %r5037, 24;
	shl.b32 	%r5106, %r5036, 16;
	and.b32  	%r5107, %r5106, 16711680;
	or.b32  	%r5108, %r5107, %r5105;
	and.b16  	%rs137, %rs123, 255;
	mul.wide.u16 	%r5109, %rs137, 256;
	or.b32  	%r5110, %r5108, %r5109;
	bfe.u32 	%r5111, %r5034, 24, 8;
	or.b32  	%r9987, %r5110, %r5111;
	shl.b32 	%r5112, %r5048, 24;
	shl.b32 	%r5113, %r5047, 16;
	and.b32  	%r5114, %r5113, 16711680;
	or.b32  	%r5115, %r5114, %r5112;
	and.b16  	%rs138, %rs126, 255;
	mul.wide.u16 	%r5116, %rs138, 256;
	or.b32  	%r5117, %r5115, %r5116;
	bfe.u32 	%r5118, %r5041, 24, 8;
	or.b32  	%r9988, %r5117, %r5118;
	shl.b32 	%r5119, %r5045, 24;
	shl.b32 	%r5120, %r5044, 16;
	and.b32  	%r5121, %r5120, 16711680;
	or.b32  	%r5122, %r5121, %r5119;
	and.b16  	%rs139, %rs125, 255;
	mul.wide.u16 	%r5123, %rs139, 256;
	or.b32  	%r5124, %r5122, %r5123;
	bfe.u32 	%r5125, %r5042, 24, 8;
	or.b32  	%r9989, %r5124, %r5125;
	shl.b32 	%r5126, %r5056, 24;
	shl.b32 	%r5127, %r5055, 16;
	and.b32  	%r5128, %r5127, 16711680;
	or.b32  	%r5129, %r5128, %r5126;
	and.b16  	%rs140, %rs128, 255;
	mul.wide.u16 	%r5130, %rs140, 256;
	or.b32  	%r5131, %r5129, %r5130;
	bfe.u32 	%r5132, %r5049, 24, 8;
	or.b32  	%r9990, %r5131, %r5132;
	shl.b32 	%r5133, %r5053, 24;
	shl.b32 	%r5134, %r5052, 16;
	and.b32  	%r5135, %r5134, 16711680;
	or.b32  	%r5136, %r5135, %r5133;
	and.b16  	%rs141, %rs127, 255;
	mul.wide.u16 	%r5137, %rs141, 256;
	or.b32  	%r5138, %r5136, %r5137;
	bfe.u32 	%r5139, %r5050, 24, 8;
	or.b32  	%r9991, %r5138, %r5139;
	shl.b32 	%r5140, %r5064, 24;
	shl.b32 	%r5141, %r5063, 16;
	and.b32  	%r5142, %r5141, 16711680;
	or.b32  	%r5143, %r5142, %r5140;
	and.b16  	%rs142, %rs130, 255;
	mul.wide.u16 	%r5144, %rs142, 256;
	or.b32  	%r5145, %r5143, %r5144;
	bfe.u32 	%r5146, %r5057, 24, 8;
	or.b32  	%r9992, %r5145, %r5146;
	shl.b32 	%r5147, %r5061, 24;
	shl.b32 	%r5148, %r5060, 16;
	and.b32  	%r5149, %r5148, 16711680;
	or.b32  	%r5150, %r5149, %r5147;
	and.b16  	%rs143, %rs129, 255;
	mul.wide.u16 	%r5151, %rs143, 256;
	or.b32  	%r5152, %r5150, %r5151;
	bfe.u32 	%r5153, %r5058, 24, 8;
	or.b32  	%r9993, %r5152, %r5153;
	shl.b32 	%r5154, %r5072, 24;
	shl.b32 	%r5155, %r5071, 16;
	and.b32  	%r5156, %r5155, 16711680;
	or.b32  	%r5157, %r5156, %r5154;
	and.b16  	%rs144, %rs132, 255;
	mul.wide.u16 	%r5158, %rs144, 256;
	or.b32  	%r5159, %r5157, %r5158;
	bfe.u32 	%r5160, %r5065, 24, 8;
	or.b32  	%r9994, %r5159, %r5160;
	shl.b32 	%r5161, %r5069, 24;
	shl.b32 	%r5162, %r5068, 16;
	and.b32  	%r5163, %r5162, 16711680;
	or.b32  	%r5164, %r5163, %r5161;
	and.b16  	%rs145, %rs131, 255;
	mul.wide.u16 	%r5165, %rs145, 256;
	or.b32  	%r5166, %r5164, %r5165;
	bfe.u32 	%r5167, %r5066, 24, 8;
	or.b32  	%r9995, %r5166, %r5167;
	shl.b32 	%r5168, %r5074, 24;
	shl.b32 	%r5169, %r5075, 16;
	and.b32  	%r5170, %r5169, 16711680;
	or.b32  	%r5171, %r5170, %r5168;
	and.b16  	%rs146, %rs133, 255;
	mul.wide.u16 	%r5172, %rs146, 256;
	or.b32  	%r5173, %r5171, %r5172;
	bfe.u32 	%r5174, %r5073, 24, 8;
	or.b32  	%r9996, %r5173, %r5174;
	bra.uni 	$L__BB0_28;
$L__BB0_27:
	cvt.u32.u16 	%r5176, %rs1;
	shl.b32 	%r5177, %r5176, 24;
	ld.local.u8 	%r5178, [%rd2+77];
	shl.b32 	%r5179, %r5178, 16;
	or.b32  	%r5180, %r5179, %r5177;
	ld.local.v2.u8 	{%rs147, %rs148}, [%rd2+78];
	mul.wide.u16 	%r5181, %rs147, 256;
	or.b32  	%r5182, %r5180, %r5181;
	cvt.u32.u16 	%r5183, %rs148;
	or.b32  	%r5184, %r5182, %r5183;
	ld.local.v2.b32 	{%r5185, %r5186}, [%rd2+80];
	bfe.u32 	%r5187, %r5186, 16, 8;
	cvt.u16.u32 	%rs149, %r5187;
	bfe.u32 	%r5188, %r5186, 8, 8;
	bfe.u32 	%r5189, %r5186, 0, 8;
	bfe.u32 	%r5190, %r5185, 16, 8;
	cvt.u16.u32 	%rs150, %r5190;
	bfe.u32 	%r5191, %r5185, 8, 8;
	bfe.u32 	%r5192, %r5185, 0, 8;
	shl.b32 	%r5193, %r5192, 24;
	shl.b32 	%r5194, %r5191, 16;
	and.b32  	%r5195, %r5194, 16711680;
	or.b32  	%r5196, %r5195, %r5193;
	and.b16  	%rs151, %rs150, 255;
	mul.wide.u16 	%r5197, %rs151, 256;
	or.b32  	%r5198, %r5196, %r5197;
	bfe.u32 	%r5199, %r5185, 24, 8;
	or.b32  	%r5200, %r5198, %r5199;
	shl.b32 	%r5201, %r5189, 24;
	shl.b32 	%r5202, %r5188, 16;
	and.b32  	%r5203, %r5202, 16711680;
	or.b32  	%r5204, %r5203, %r5201;
	and.b16  	%rs152, %rs149, 255;
	mul.wide.u16 	%r5205, %rs152, 256;
	or.b32  	%r5206, %r5204, %r5205;
	bfe.u32 	%r5207, %r5186, 24, 8;
	or.b32  	%r5208, %r5206, %r5207;
	ld.local.v2.b32 	{%r5209, %r5210}, [%rd2+88];
	bfe.u32 	%r5211, %r5210, 16, 8;
	cvt.u16.u32 	%rs153, %r5211;
	bfe.u32 	%r5212, %r5210, 8, 8;
	bfe.u32 	%r5213, %r5210, 0, 8;
	bfe.u32 	%r5214, %r5209, 16, 8;
	cvt.u16.u32 	%rs154, %r5214;
	bfe.u32 	%r5215, %r5209, 8, 8;
	bfe.u32 	%r5216, %r5209, 0, 8;
	shl.b32 	%r5217, %r5216, 24;
	shl.b32 	%r5218, %r5215, 16;
	and.b32  	%r5219, %r5218, 16711680;
	or.b32  	%r5220, %r5219, %r5217;
	and.b16  	%rs155, %rs154, 255;
	mul.wide.u16 	%r5221, %rs155, 256;
	or.b32  	%r5222, %r5220, %r5221;
	bfe.u32 	%r5223, %r5209, 24, 8;
	or.b32  	%r5224, %r5222, %r5223;
	shl.b32 	%r5225, %r5213, 24;
	shl.b32 	%r5226, %r5212, 16;
	and.b32  	%r5227, %r5226, 16711680;
	or.b32  	%r5228, %r5227, %r5225;
	and.b16  	%rs156, %rs153, 255;
	mul.wide.u16 	%r5229, %rs156, 256;
	or.b32  	%r5230, %r5228, %r5229;
	bfe.u32 	%r5231, %r5210, 24, 8;
	or.b32  	%r5232, %r5230, %r5231;
	ld.local.v2.b32 	{%r5233, %r5234}, [%rd2+96];
	bfe.u32 	%r5235, %r5234, 16, 8;
	cvt.u16.u32 	%rs157, %r5235;
	bfe.u32 	%r5236, %r5234, 8, 8;
	bfe.u32 	%r5237, %r5234, 0, 8;
	bfe.u32 	%r5238, %r5233, 16, 8;
	cvt.u16.u32 	%rs158, %r5238;
	bfe.u32 	%r5239, %r5233, 8, 8;
	bfe.u32 	%r5240, %r5233, 0, 8;
	shl.b32 	%r5241, %r5240, 24;
	shl.b32 	%r5242, %r5239, 16;
	and.b32  	%r5243, %r5242, 16711680;
	or.b32  	%r5244, %r5243, %r5241;
	and.b16  	%rs159, %rs158, 255;
	mul.wide.u16 	%r5245, %rs159, 256;
	or.b32  	%r5246, %r5244, %r5245;
	bfe.u32 	%r5247, %r5233, 24, 8;
	or.b32  	%r5248, %r5246, %r5247;
	shl.b32 	%r5249, %r5237, 24;
	shl.b32 	%r5250, %r5236, 16;
	and.b32  	%r5251, %r5250, 16711680;
	or.b32  	%r5252, %r5251, %r5249;
	and.b16  	%rs160, %rs157, 255;
	mul.wide.u16 	%r5253, %rs160, 256;
	or.b32  	%r5254, %r5252, %r5253;
	bfe.u32 	%r5255, %r5234, 24, 8;
	or.b32  	%r5256, %r5254, %r5255;
	ld.local.v2.b32 	{%r5257, %r5258}, [%rd2+104];
	bfe.u32 	%r5259, %r5258, 16, 8;
	cvt.u16.u32 	%rs161, %r5259;
	bfe.u32 	%r5260, %r5258, 8, 8;
	bfe.u32 	%r5261, %r5258, 0, 8;
	bfe.u32 	%r5262, %r5257, 16, 8;
	cvt.u16.u32 	%rs162, %r5262;
	bfe.u32 	%r5263, %r5257, 8, 8;
	bfe.u32 	%r5264, %r5257, 0, 8;
	shl.b32 	%r5265, %r5264, 24;
	shl.b32 	%r5266, %r5263, 16;
	and.b32  	%r5267, %r5266, 16711680;
	or.b32  	%r5268, %r5267, %r5265;
	and.b16  	%rs163, %rs162, 255;
	mul.wide.u16 	%r5269, %rs163, 256;
	or.b32  	%r5270, %r5268, %r5269;
	bfe.u32 	%r5271, %r5257, 24, 8;
	or.b32  	%r5272, %r5270, %r5271;
	shl.b32 	%r5273, %r5261, 24;
	shl.b32 	%r5274, %r5260, 16;
	and.b32  	%r5275, %r5274, 16711680;
	or.b32  	%r5276, %r5275, %r5273;
	and.b16  	%rs164, %rs161, 255;
	mul.wide.u16 	%r5277, %rs164, 256;
	or.b32  	%r5278, %r5276, %r5277;
	bfe.u32 	%r5279, %r5258, 24, 8;
	or.b32  	%r5280, %r5278, %r5279;
	ld.local.v2.b32 	{%r5281, %r5282}, [%rd2+112];
	bfe.u32 	%r5283, %r5282, 16, 8;
	cvt.u16.u32 	%rs165, %r5283;
	bfe.u32 	%r5284, %r5282, 8, 8;
	bfe.u32 	%r5285, %r5282, 0, 8;
	bfe.u32 	%r5286, %r5281, 16, 8;
	cvt.u16.u32 	%rs166, %r5286;
	bfe.u32 	%r5287, %r5281, 8, 8;
	bfe.u32 	%r5288, %r5281, 0, 8;
	shl.b32 	%r5289, %r5288, 24;
	shl.b32 	%r5290, %r5287, 16;
	and.b32  	%r5291, %r5290, 16711680;
	or.b32  	%r5292, %r5291, %r5289;
	and.b16  	%rs167, %rs166, 255;
	mul.wide.u16 	%r5293, %rs167, 256;
	or.b32  	%r5294, %r5292, %r5293;
	bfe.u32 	%r5295, %r5281, 24, 8;
	or.b32  	%r5296, %r5294, %r5295;
	shl.b32 	%r5297, %r5285, 24;
	shl.b32 	%r5298, %r5284, 16;
	and.b32  	%r5299, %r5298, 16711680;
	or.b32  	%r5300, %r5299, %r5297;
	and.b16  	%rs168, %rs165, 255;
	mul.wide.u16 	%r5301, %rs168, 256;
	or.b32  	%r5302, %r5300, %r5301;
	bfe.u32 	%r5303, %r5282, 24, 8;
	or.b32  	%r5304, %r5302, %r5303;
	ld.local.v2.b32 	{%r5305, %r5306}, [%rd2+120];
	bfe.u32 	%r5307, %r5306, 16, 8;
	cvt.u16.u32 	%rs169, %r5307;
	bfe.u32 	%r5308, %r5306, 8, 8;
	bfe.u32 	%r5309, %r5306, 0, 8;
	bfe.u32 	%r5310, %r5305, 16, 8;
	cvt.u16.u32 	%rs170, %r5310;
	bfe.u32 	%r5311, %r5305, 8, 8;
	bfe.u32 	%r5312, %r5305, 0, 8;
	shl.b32 	%r5313, %r5312, 24;
	shl.b32 	%r5314, %r5311, 16;
	and.b32  	%r5315, %r5314, 16711680;
	or.b32  	%r5316, %r5315, %r5313;
	and.b16  	%rs171, %rs170, 255;
	mul.wide.u16 	%r5317, %rs171, 256;
	or.b32  	%r5318, %r5316, %r5317;
	bfe.u32 	%r5319, %r5305, 24, 8;
	or.b32  	%r5320, %r5318, %r5319;
	shl.b32 	%r5321, %r5309, 24;
	shl.b32 	%r5322, %r5308, 16;
	and.b32  	%r5323, %r5322, 16711680;
	or.b32  	%r5324, %r5323, %r5321;
	and.b16  	%rs172, %rs169, 255;
	mul.wide.u16 	%r5325, %rs172, 256;
	or.b32  	%r5326, %r5324, %r5325;
	bfe.u32 	%r5327, %r5306, 24, 8;
	or.b32  	%r5328, %r5326, %r5327;
	ld.local.v2.b32 	{%r5329, %r5330}, [%rd2+128];
	bfe.u32 	%r5331, %r5330, 16, 8;
	cvt.u16.u32 	%rs173, %r5331;
	bfe.u32 	%r5332, %r5330, 8, 8;
	bfe.u32 	%r5333, %r5330, 0, 8;
	bfe.u32 	%r5334, %r5329, 16, 8;
	cvt.u16.u32 	%rs174, %r5334;
	bfe.u32 	%r5335, %r5329, 8, 8;
	bfe.u32 	%r5336, %r5329, 0, 8;
	shl.b32 	%r5337, %r5336, 24;
	shl.b32 	%r5338, %r5335, 16;
	and.b32  	%r5339, %r5338, 16711680;
	or.b32  	%r5340, %r5339, %r5337;
	and.b16  	%rs175, %rs174, 255;
	mul.wide.u16 	%r5341, %rs175, 256;
	or.b32  	%r5342, %r5340, %r5341;
	bfe.u32 	%r5343, %r5329, 24, 8;
	or.b32  	%r5344, %r5342, %r5343;
	shl.b32 	%r5345, %r5333, 24;
	shl.b32 	%r5346, %r5332, 16;
	and.b32  	%r5347, %r5346, 16711680;
	or.b32  	%r5348, %r5347, %r5345;
	and.b16  	%rs176, %rs173, 255;
	mul.wide.u16 	%r5349, %rs176, 256;
	or.b32  	%r5350, %r5348, %r5349;
	bfe.u32 	%r5351, %r5330, 24, 8;
	or.b32  	%r5352, %r5350, %r5351;
	ld.local.u32 	%r5353, [%rd2+136];
	bfe.u32 	%r5354, %r5353, 0, 8;
	bfe.u32 	%r5355, %r5353, 8, 8;
	bfe.u32 	%r5356, %r5353, 16, 8;
	cvt.u16.u32 	%rs177, %r5356;
	shl.b32 	%r5357, %r5354, 24;
	shl.b32 	%r5358, %r5355, 16;
	and.b32  	%r5359, %r5358, 16711680;
	or.b32  	%r5360, %r5359, %r5357;
	and.b16  	%rs178, %rs177, 255;
	mul.wide.u16 	%r5361, %rs178, 256;
	or.b32  	%r5362, %r5360, %r5361;
	bfe.u32 	%r5363, %r5353, 24, 8;
	or.b32  	%r5364, %r5362, %r5363;
	shf.l.wrap.b32 	%r5365, %r5350, %r5352, 15;
	shf.l.wrap.b32 	%r5366, %r5350, %r5352, 13;
	xor.b32  	%r5367, %r5365, %r5366;
	shr.u32 	%r5368, %r5350, 10;
	xor.b32  	%r5369, %r5367, %r5368;
	add.s32 	%r5370, %r5369, %r5296;
	shf.l.wrap.b32 	%r5371, %r5200, %r5200, 25;
	shf.l.wrap.b32 	%r5372, %r5198, %r5200, 14;
	xor.b32  	%r5373, %r5371, %r5372;
	shr.u32 	%r5374, %r5200, 3;
	xor.b32  	%r5375, %r5373, %r5374;
	add.s32 	%r5376, %r5370, %r5184;
	add.s32 	%r5377, %r5376, %r5375;
	shf.l.wrap.b32 	%r5378, %r5362, %r5364, 15;
	shf.l.wrap.b32 	%r5379, %r5362, %r5364, 13;
	xor.b32  	%r5380, %r5378, %r5379;
	shr.u32 	%r5381, %r5362, 10;
	xor.b32  	%r5382, %r5380, %r5381;
	add.s32 	%r5383, %r5382, %r5304;
	shf.l.wrap.b32 	%r5384, %r5208, %r5208, 25;
	shf.l.wrap.b32 	%r5385, %r5206, %r5208, 14;
	xor.b32  	%r5386, %r5384, %r5385;
	shr.u32 	%r5387, %r5208, 3;
	xor.b32  	%r5388, %r5386, %r5387;
	add.s32 	%r5389, %r5383, %r5200;
	add.s32 	%r5390, %r5389, %r5388;
	shf.l.wrap.b32 	%r5391, %r5377, %r5377, 15;
	shf.l.wrap.b32 	%r5392, %r5377, %r5377, 13;
	xor.b32  	%r5393, %r5391, %r5392;
	shr.u32 	%r5394, %r5377, 10;
	xor.b32  	%r5395, %r5393, %r5394;
	add.s32 	%r5396, %r5395, %r5320;
	shf.l.wrap.b32 	%r5397, %r5224, %r5224, 25;
	shf.l.wrap.b32 	%r5398, %r5222, %r5224, 14;
	xor.b32  	%r5399, %r5397, %r5398;
	shr.u32 	%r5400, %r5224, 3;
	xor.b32  	%r5401, %r5399, %r5400;
	add.s32 	%r5402, %r5396, %r5208;
	add.s32 	%r5403, %r5402, %r5401;
	shf.l.wrap.b32 	%r5404, %r5390, %r5390, 15;
	shf.l.wrap.b32 	%r5405, %r5390, %r5390, 13;
	xor.b32  	%r5406, %r5404, %r5405;
	shr.u32 	%r5407, %r5390, 10;
	xor.b32  	%r5408, %r5406, %r5407;
	add.s32 	%r5409, %r5408, %r5328;
	shf.l.wrap.b32 	%r5410, %r5232, %r5232, 25;
	shf.l.wrap.b32 	%r5411, %r5230, %r5232, 14;
	xor.b32  	%r5412, %r5410, %r5411;
	shr.u32 	%r5413, %r5232, 3;
	xor.b32  	%r5414, %r5412, %r5413;
	add.s32 	%r5415, %r5409, %r5224;
	add.s32 	%r5416, %r5415, %r5414;
	shf.l.wrap.b32 	%r5417, %r5403, %r5403, 15;
	shf.l.wrap.b32 	%r5418, %r5403, %r5403, 13;
	xor.b32  	%r5419, %r5417, %r5418;
	shr.u32 	%r5420, %r5403, 10;
	xor.b32  	%r5421, %r5419, %r5420;
	add.s32 	%r5422, %r5421, %r5344;
	shf.l.wrap.b32 	%r5423, %r5248, %r5248, 25;
	shf.l.wrap.b32 	%r5424, %r5246, %r5248, 14;
	xor.b32  	%r5425, %r5423, %r5424;
	shr.u32 	%r5426, %r5248, 3;
	xor.b32  	%r5427, %r5425, %r5426;
	add.s32 	%r5428, %r5422, %r5232;
	add.s32 	%r5429, %r5428, %r5427;
	shf.l.wrap.b32 	%r5430, %r5416, %r5416, 15;
	shf.l.wrap.b32 	%r5431, %r5416, %r5416, 13;
	xor.b32  	%r5432, %r5430, %r5431;
	shr.u32 	%r5433, %r5416, 10;
	xor.b32  	%r5434, %r5432, %r5433;
	add.s32 	%r5435, %r5434, %r5352;
	shf.l.wrap.b32 	%r5436, %r5256, %r5256, 25;
	shf.l.wrap.b32 	%r5437, %r5254, %r5256, 14;
	xor.b32  	%r5438, %r5436, %r5437;
	shr.u32 	%r5439, %r5256, 3;
	xor.b32  	%r5440, %r5438, %r5439;
	add.s32 	%r5441, %r5435, %r5248;
	add.s32 	%r5442, %r5441, %r5440;
	shf.l.wrap.b32 	%r5443, %r5429, %r5429, 15;
	shf.l.wrap.b32 	%r5444, %r5429, %r5429, 13;
	xor.b32  	%r5445, %r5443, %r5444;
	shr.u32 	%r5446, %r5429, 10;
	xor.b32  	%r5447, %r5445, %r5446;
	add.s32 	%r5448, %r5447, %r5364;
	shf.l.wrap.b32 	%r5449, %r5272, %r5272, 25;
	shf.l.wrap.b32 	%r5450, %r5270, %r5272, 14;
	xor.b32  	%r5451, %r5449, %r5450;
	shr.u32 	%r5452, %r5272, 3;
	xor.b32  	%r5453, %r5451, %r5452;
	add.s32 	%r5454, %r5448, %r5256;
	add.s32 	%r5455, %r5454, %r5453;
	shf.l.wrap.b32 	%r5456, %r5442, %r5442, 15;
	shf.l.wrap.b32 	%r5457, %r5442, %r5442, 13;
	xor.b32  	%r5458, %r5456, %r5457;
	shr.u32 	%r5459, %r5442, 10;
	xor.b32  	%r5460, %r5458, %r5459;
	add.s32 	%r5461, %r5460, %r5377;
	shf.l.wrap.b32 	%r5462, %r5280, %r5280, 25;
	shf.l.wrap.b32 	%r5463, %r5278, %r5280, 14;
	xor.b32  	%r5464, %r5462, %r5463;
	shr.u32 	%r5465, %r5280, 3;
	xor.b32  	%r5466, %r5464, %r5465;
	add.s32 	%r5467, %r5461, %r5272;
	add.s32 	%r5468, %r5467, %r5466;
	shf.l.wrap.b32 	%r5469, %r5455, %r5455, 15;
	shf.l.wrap.b32 	%r5470, %r5455, %r5455, 13;
	xor.b32  	%r5471, %r5469, %r5470;
	shr.u32 	%r5472, %r5455, 10;
	xor.b32  	%r5473, %r5471, %r5472;
	add.s32 	%r5474, %r5473, %r5390;
	shf.l.wrap.b32 	%r5475, %r5296, %r5296, 25;
	shf.l.wrap.b32 	%r5476, %r5294, %r5296, 14;
	xor.b32  	%r5477, %r5475, %r5476;
	shr.u32 	%r5478, %r5296, 3;
	xor.b32  	%r5479, %r5477, %r5478;
	add.s32 	%r5480, %r5474, %r5280;
	add.s32 	%r5481, %r5480, %r5479;
	shf.l.wrap.b32 	%r5482, %r5468, %r5468, 15;
	shf.l.wrap.b32 	%r5483, %r5468, %r5468, 13;
	xor.b32  	%r5484, %r5482, %r5483;
	shr.u32 	%r5485, %r5468, 10;
	xor.b32  	%r5486, %r5484, %r5485;
	add.s32 	%r5487, %r5486, %r5403;
	shf.l.wrap.b32 	%r5488, %r5304, %r5304, 25;
	shf.l.wrap.b32 	%r5489, %r5302, %r5304, 14;
	xor.b32  	%r5490, %r5488, %r5489;
	shr.u32 	%r5491, %r5304, 3;
	xor.b32  	%r5492, %r5490, %r5491;
	add.s32 	%r5493, %r5487, %r5296;
	add.s32 	%r5494, %r5493, %r5492;
	shf.l.wrap.b32 	%r5495, %r5481, %r5481, 15;
	shf.l.wrap.b32 	%r5496, %r5481, %r5481, 13;
	xor.b32  	%r5497, %r5495, %r5496;
	shr.u32 	%r5498, %r5481, 10;
	xor.b32  	%r5499, %r5497, %r5498;
	add.s32 	%r5500, %r5499, %r5416;
	shf.l.wrap.b32 	%r5501, %r5320, %r5320, 25;
	shf.l.wrap.b32 	%r5502, %r5318, %r5320, 14;
	xor.b32  	%r5503, %r5501, %r5502;
	shr.u32 	%r5504, %r5320, 3;
	xor.b32  	%r5505, %r5503, %r5504;
	add.s32 	%r5506, %r5500, %r5304;
	add.s32 	%r5507, %r5506, %r5505;
	shf.l.wrap.b32 	%r5508, %r5494, %r5494, 15;
	shf.l.wrap.b32 	%r5509, %r5494, %r5494, 13;
	xor.b32  	%r5510, %r5508, %r5509;
	shr.u32 	%r5511, %r5494, 10;
	xor.b32  	%r5512, %r5510, %r5511;
	add.s32 	%r5513, %r5512, %r5429;
	shf.l.wrap.b32 	%r5514, %r5328, %r5328, 25;
	shf.l.wrap.b32 	%r5515, %r5326, %r5328, 14;
	xor.b32  	%r5516, %r5514, %r5515;
	shr.u32 	%r5517, %r5328, 3;
	xor.b32  	%r5518, %r5516, %r5517;
	add.s32 	%r5519, %r5513, %r5320;
	add.s32 	%r5520, %r5519, %r5518;
	shf.l.wrap.b32 	%r5521, %r5507, %r5507, 15;
	shf.l.wrap.b32 	%r5522, %r5507, %r5507, 13;
	xor.b32  	%r5523, %r5521, %r5522;
	shr.u32 	%r5524, %r5507, 10;
	xor.b32  	%r5525, %r5523, %r5524;
	add.s32 	%r5526, %r5525, %r5442;
	shf.l.wrap.b32 	%r5527, %r5344, %r5344, 25;
	shf.l.wrap.b32 	%r5528, %r5342, %r5344, 14;
	xor.b32  	%r5529, %r5527, %r5528;
	shr.u32 	%r5530, %r5344, 3;
	xor.b32  	%r5531, %r5529, %r5530;
	add.s32 	%r5532, %r5526, %r5328;
	add.s32 	%r5533, %r5532, %r5531;
	shf.l.wrap.b32 	%r5534, %r5520, %r5520, 15;
	shf.l.wrap.b32 	%r5535, %r5520, %r5520, 13;
	xor.b32  	%r5536, %r5534, %r5535;
	shr.u32 	%r5537, %r5520, 10;
	xor.b32  	%r5538, %r5536, %r5537;
	add.s32 	%r5539, %r5538, %r5455;
	shf.l.wrap.b32 	%r5540, %r5352, %r5352, 25;
	shf.l.wrap.b32 	%r5541, %r5350, %r5352, 14;
	xor.b32  	%r5542, %r5540, %r5541;
	shr.u32 	%r5543, %r5352, 3;
	xor.b32  	%r5544, %r5542, %r5543;
	add.s32 	%r5545, %r5539, %r5344;
	add.s32 	%r5546, %r5545, %r5544;
	shf.l.wrap.b32 	%r5547, %r5533, %r5533, 15;
	shf.l.wrap.b32 	%r5548, %r5533, %r5533, 13;
	xor.b32  	%r5549, %r5547, %r5548;
	shr.u32 	%r5550, %r5533, 10;
	xor.b32  	%r5551, %r5549, %r5550;
	add.s32 	%r5552, %r5551, %r5468;
	shf.l.wrap.b32 	%r5553, %r5364, %r5364, 25;
	shf.l.wrap.b32 	%r5554, %r5362, %r5364, 14;
	xor.b32  	%r5555, %r5553, %r5554;
	shr.u32 	%r5556, %r5364, 3;
	xor.b32  	%r5557, %r5555, %r5556;
	add.s32 	%r5558, %r5552, %r5352;
	add.s32 	%r5559, %r5558, %r5557;
	shf.l.wrap.b32 	%r5560, %r5546, %r5546, 15;
	shf.l.wrap.b32 	%r5561, %r5546, %r5546, 13;
	xor.b32  	%r5562, %r5560, %r5561;
	shr.u32 	%r5563, %r5546, 10;
	xor.b32  	%r5564, %r5562, %r5563;
	add.s32 	%r5565, %r5564, %r5481;
	shf.l.wrap.b32 	%r5566, %r5377, %r5377, 25;
	shf.l.wrap.b32 	%r5567, %r5377, %r5377, 14;
	xor.b32  	%r5568, %r5566, %r5567;
	shr.u32 	%r5569, %r5377, 3;
	xor.b32  	%r5570, %r5568, %r5569;
	add.s32 	%r5571, %r5565, %r5364;
	add.s32 	%r5572, %r5571, %r5570;
	shf.l.wrap.b32 	%r5573, %r5559, %r5559, 15;
	shf.l.wrap.b32 	%r5574, %r5559, %r5559, 13;
	xor.b32  	%r5575, %r5573, %r5574;
	shr.u32 	%r5576, %r5559, 10;
	xor.b32  	%r5577, %r5575, %r5576;
	add.s32 	%r5578, %r5577, %r5494;
	shf.l.wrap.b32 	%r5579, %r5390, %r5390, 25;
	shf.l.wrap.b32 	%r5580, %r5390, %r5390, 14;
	xor.b32  	%r5581, %r5579, %r5580;
	shr.u32 	%r5582, %r5390, 3;
	xor.b32  	%r5583, %r5581, %r5582;
	add.s32 	%r5584, %r5578, %r5377;
	add.s32 	%r5585, %r5584, %r5583;
	shf.l.wrap.b32 	%r5586, %r5572, %r5572, 15;
	shf.l.wrap.b32 	%r5587, %r5572, %r5572, 13;
	xor.b32  	%r5588, %r5586, %r5587;
	shr.u32 	%r5589, %r5572, 10;
	xor.b32  	%r5590, %r5588, %r5589;
	add.s32 	%r5591, %r5590, %r5507;
	shf.l.wrap.b32 	%r5592, %r5403, %r5403, 25;
	shf.l.wrap.b32 	%r5593, %r5403, %r5403, 14;
	xor.b32  	%r5594, %r5592, %r5593;
	shr.u32 	%r5595, %r5403, 3;
	xor.b32  	%r5596, %r5594, %r5595;
	add.s32 	%r5597, %r5591, %r5390;
	add.s32 	%r5598, %r5597, %r5596;
	shf.l.wrap.b32 	%r5599, %r5585, %r5585, 15;
	shf.l.wrap.b32 	%r5600, %r5585, %r5585, 13;
	xor.b32  	%r5601, %r5599, %r5600;
	shr.u32 	%r5602, %r5585, 10;
	xor.b32  	%r5603, %r5601, %r5602;
	add.s32 	%r5604, %r5603, %r5520;
	shf.l.wrap.b32 	%r5605, %r5416, %r5416, 25;
	shf.l.wrap.b32 	%r5606, %r5416, %r5416, 14;
	xor.b32  	%r5607, %r5605, %r5606;
	shr.u32 	%r5608, %r5416, 3;
	xor.b32  	%r5609, %r5607, %r5608;
	add.s32 	%r5610, %r5604, %r5403;
	add.s32 	%r5611, %r5610, %r5609;
	shf.l.wrap.b32 	%r5612, %r5598, %r5598, 15;
	shf.l.wrap.b32 	%r5613, %r5598, %r5598, 13;
	xor.b32  	%r5614, %r5612, %r5613;
	shr.u32 	%r5615, %r5598, 10;
	xor.b32  	%r5616, %r5614, %r5615;
	add.s32 	%r5617, %r5616, %r5533;
	shf.l.wrap.b32 	%r5618, %r5429, %r5429, 25;
	shf.l.wrap.b32 	%r5619, %r5429, %r5429, 14;
	xor.b32  	%r5620, %r5618, %r5619;
	shr.u32 	%r5621, %r5429, 3;
	xor.b32  	%r5622, %r5620, %r5621;
	add.s32 	%r5623, %r5617, %r5416;
	add.s32 	%r5624, %r5623, %r5622;
	shf.l.wrap.b32 	%r5625, %r5611, %r5611, 15;
	shf.l.wrap.b32 	%r5626, %r5611, %r5611, 13;
	xor.b32  	%r5627, %r5625, %r5626;
	shr.u32 	%r5628, %r5611, 10;
	xor.b32  	%r5629, %r5627, %r5628;
	add.s32 	%r5630, %r5629, %r5546;
	shf.l.wrap.b32 	%r5631, %r5442, %r5442, 25;
	shf.l.wrap.b32 	%r5632, %r5442, %r5442, 14;
	xor.b32  	%r5633, %r5631, %r5632;
	shr.u32 	%r5634, %r5442, 3;
	xor.b32  	%r5635, %r5633, %r5634;
	add.s32 	%r5636, %r5630, %r5429;
	add.s32 	%r5637, %r5636, %r5635;
	shf.l.wrap.b32 	%r5638, %r5624, %r5624, 15;
	shf.l.wrap.b32 	%r5639, %r5624, %r5624, 13;
	xor.b32  	%r5640, %r5638, %r5639;
	shr.u32 	%r5641, %r5624, 10;
	xor.b32  	%r5642, %r5640, %r5641;
	add.s32 	%r5643, %r5642, %r5559;
	shf.l.wrap.b32 	%r5644, %r5455, %r5455, 25;
	shf.l.wrap.b32 	%r5645, %r5455, %r5455, 14;
	xor.b32  	%r5646, %r5644, %r5645;
	shr.u32 	%r5647, %r5455, 3;
	xor.b32  	%r5648, %r5646, %r5647;
	add.s32 	%r5649, %r5643, %r5442;
	add.s32 	%r5650, %r5649, %r5648;
	shf.l.wrap.b32 	%r5651, %r5637, %r5637, 15;
	shf.l.wrap.b32 	%r5652, %r5637, %r5637, 13;
	xor.b32  	%r5653, %r5651, %r5652;
	shr.u32 	%r5654, %r5637, 10;
	xor.b32  	%r5655, %r5653, %r5654;
	add.s32 	%r5656, %r5655, %r5572;
	shf.l.wrap.b32 	%r5657, %r5468, %r5468, 25;
	shf.l.wrap.b32 	%r5658, %r5468, %r5468, 14;
	xor.b32  	%r5659, %r5657, %r5658;
	shr.u32 	%r5660, %r5468, 3;
	xor.b32  	%r5661, %r5659, %r5660;
	add.s32 	%r5662, %r5656, %r5455;
	add.s32 	%r5663, %r5662, %r5661;
	shf.l.wrap.b32 	%r5664, %r5650, %r5650, 15;
	shf.l.wrap.b32 	%r5665, %r5650, %r5650, 13;
	xor.b32  	%r5666, %r5664, %r5665;
	shr.u32 	%r5667, %r5650, 10;
	xor.b32  	%r5668, %r5666, %r5667;
	add.s32 	%r5669, %r5668, %r5585;
	shf.l.wrap.b32 	%r5670, %r5481, %r5481, 25;
	shf.l.wrap.b32 	%r5671, %r5481, %r5481, 14;
	xor.b32  	%r5672, %r5670, %r5671;
	shr.u32 	%r5673, %r5481, 3;
	xor.b32  	%r5674, %r5672, %r5673;
	add.s32 	%r5675, %r5669, %r5468;
	add.s32 	%r5676, %r5675, %r5674;
	shf.l.wrap.b32 	%r5677, %r5663, %r5663, 15;
	shf.l.wrap.b32 	%r5678, %r5663, %r5663, 13;
	xor.b32  	%r5679, %r5677, %r5678;
	shr.u32 	%r5680, %r5663, 10;
	xor.b32  	%r5681, %r5679, %r5680;
	add.s32 	%r5682, %r5681, %r5598;
	shf.l.wrap.b32 	%r5683, %r5494, %r5494, 25;
	shf.l.wrap.b32 	%r5684, %r5494, %r5494, 14;
	xor.b32  	%r5685, %r5683, %r5684;
	shr.u32 	%r5686, %r5494, 3;
	xor.b32  	%r5687, %r5685, %r5686;
	add.s32 	%r5688, %r5682, %r5481;
	add.s32 	%r5689, %r5688, %r5687;
	shf.l.wrap.b32 	%r5690, %r5676, %r5676, 15;
	shf.l.wrap.b32 	%r5691, %r5676, %r5676, 13;
	xor.b32  	%r5692, %r5690, %r5691;
	shr.u32 	%r5693, %r5676, 10;
	xor.b32  	%r5694, %r5692, %r5693;
	add.s32 	%r5695, %r5694, %r5611;
	shf.l.wrap.b32 	%r5696, %r5507, %r5507, 25;
	shf.l.wrap.b32 	%r5697, %r5507, %r5507, 14;
	xor.b32  	%r5698, %r5696, %r5697;
	shr.u32 	%r5699, %r5507, 3;
	xor.b32  	%r5700, %r5698, %r5699;
	add.s32 	%r5701, %r5695, %r5494;
	add.s32 	%r5702, %r5701, %r5700;
	shf.l.wrap.b32 	%r5703, %r5689, %r5689, 15;
	shf.l.wrap.b32 	%r5704, %r5689, %r5689, 13;
	xor.b32  	%r5705, %r5703, %r5704;
	shr.u32 	%r5706, %r5689, 10;
	xor.b32  	%r5707, %r5705, %r5706;
	add.s32 	%r5708, %r5707, %r5624;
	shf.l.wrap.b32 	%r5709, %r5520, %r5520, 25;
	shf.l.wrap.b32 	%r5710, %r5520, %r5520, 14;
	xor.b32  	%r5711, %r5709, %r5710;
	shr.u32 	%r5712, %r5520, 3;
	xor.b32  	%r5713, %r5711, %r5712;
	add.s32 	%r5714, %r5708, %r5507;
	add.s32 	%r5715, %r5714, %r5713;
	shf.l.wrap.b32 	%r5716, %r5702, %r5702, 15;
	shf.l.wrap.b32 	%r5717, %r5702, %r5702, 13;
	xor.b32  	%r5718, %r5716, %r5717;
	shr.u32 	%r5719, %r5702, 10;
	xor.b32  	%r5720, %r5718, %r5719;
	add.s32 	%r5721, %r5720, %r5637;
	shf.l.wrap.b32 	%r5722, %r5533, %r5533, 25;
	shf.l.wrap.b32 	%r5723, %r5533, %r5533, 14;
	xor.b32  	%r5724, %r5722, %r5723;
	shr.u32 	%r5725, %r5533, 3;
	xor.b32  	%r5726, %r5724, %r5725;
	add.s32 	%r5727, %r5721, %r5520;
	add.s32 	%r5728, %r5727, %r5726;
	shf.l.wrap.b32 	%r5729, %r5715, %r5715, 15;
	shf.l.wrap.b32 	%r5730, %r5715, %r5715, 13;
	xor.b32  	%r5731, %r5729, %r5730;
	shr.u32 	%r5732, %r5715, 10;
	xor.b32  	%r5733, %r5731, %r5732;
	add.s32 	%r5734, %r5733, %r5650;
	shf.l.wrap.b32 	%r5735, %r5546, %r5546, 25;
	shf.l.wrap.b32 	%r5736, %r5546, %r5546, 14;
	xor.b32  	%r5737, %r5735, %r5736;
	shr.u32 	%r5738, %r5546, 3;
	xor.b32  	%r5739, %r5737, %r5738;
	add.s32 	%r5740, %r5734, %r5533;
	add.s32 	%r5741, %r5740, %r5739;
	shf.l.wrap.b32 	%r5742, %r5728, %r5728, 15;
	shf.l.wrap.b32 	%r5743, %r5728, %r5728, 13;
	xor.b32  	%r5744, %r5742, %r5743;
	shr.u32 	%r5745, %r5728, 10;
	xor.b32  	%r5746, %r5744, %r5745;
	add.s32 	%r5747, %r5746, %r5663;
	shf.l.wrap.b32 	%r5748, %r5559, %r5559, 25;
	shf.l.wrap.b32 	%r5749, %r5559, %r5559, 14;
	xor.b32  	%r5750, %r5748, %r5749;
	shr.u32 	%r5751, %r5559, 3;
	xor.b32  	%r5752, %r5750, %r5751;
	add.s32 	%r5753, %r5747, %r5546;
	add.s32 	%r5754, %r5753, %r5752;
	shf.l.wrap.b32 	%r5755, %r5741, %r5741, 15;
	shf.l.wrap.b32 	%r5756, %r5741, %r5741, 13;
	xor.b32  	%r5757, %r5755, %r5756;
	shr.u32 	%r5758, %r5741, 10;
	xor.b32  	%r5759, %r5757, %r5758;
	add.s32 	%r5760, %r5759, %r5676;
	shf.l.wrap.b32 	%r5761, %r5572, %r5572, 25;
	shf.l.wrap.b32 	%r5762, %r5572, %r5572, 14;
	xor.b32  	%r5763, %r5761, %r5762;
	shr.u32 	%r5764, %r5572, 3;
	xor.b32  	%r5765, %r5763, %r5764;
	add.s32 	%r5766, %r5760, %r5559;
	add.s32 	%r5767, %r5766, %r5765;
	shf.l.wrap.b32 	%r5768, %r5754, %r5754, 15;
	shf.l.wrap.b32 	%r5769, %r5754, %r5754, 13;
	xor.b32  	%r5770, %r5768, %r5769;
	shr.u32 	%r5771, %r5754, 10;
	xor.b32  	%r5772, %r5770, %r5771;
	add.s32 	%r5773, %r5772, %r5689;
	shf.l.wrap.b32 	%r5774, %r5585, %r5585, 25;
	shf.l.wrap.b32 	%r5775, %r5585, %r5585, 14;
	xor.b32  	%r5776, %r5774, %r5775;
	shr.u32 	%r5777, %r5585, 3;
	xor.b32  	%r5778, %r5776, %r5777;
	add.s32 	%r5779, %r5773, %r5572;
	add.s32 	%r5780, %r5779, %r5778;
	shf.l.wrap.b32 	%r5781, %r5767, %r5767, 15;
	shf.l.wrap.b32 	%r5782, %r5767, %r5767, 13;
	xor.b32  	%r5783, %r5781, %r5782;
	shr.u32 	%r5784, %r5767, 10;
	xor.b32  	%r5785, %r5783, %r5784;
	add.s32 	%r5786, %r5785, %r5702;
	shf.l.wrap.b32 	%r5787, %r5598, %r5598, 25;
	shf.l.wrap.b32 	%r5788, %r5598, %r5598, 14;
	xor.b32  	%r5789, %r5787, %r5788;
	shr.u32 	%r5790, %r5598, 3;
	xor.b32  	%r5791, %r5789, %r5790;
	add.s32 	%r5792, %r5786, %r5585;
	add.s32 	%r5793, %r5792, %r5791;
	shf.l.wrap.b32 	%r5794, %r5780, %r5780, 15;
	shf.l.wrap.b32 	%r5795, %r5780, %r5780, 13;
	xor.b32  	%r5796, %r5794, %r5795;
	shr.u32 	%r5797, %r5780, 10;
	xor.b32  	%r5798, %r5796, %r5797;
	add.s32 	%r5799, %r5798, %r5715;
	shf.l.wrap.b32 	%r5800, %r5611, %r5611, 25;
	shf.l.wrap.b32 	%r5801, %r5611, %r5611, 14;
	xor.b32  	%r5802, %r5800, %r5801;
	shr.u32 	%r5803, %r5611, 3;
	xor.b32  	%r5804, %r5802, %r5803;
	add.s32 	%r5805, %r5799, %r5598;
	add.s32 	%r5806, %r5805, %r5804;
	shf.l.wrap.b32 	%r5807, %r5793, %r5793, 15;
	shf.l.wrap.b32 	%r5808, %r5793, %r5793, 13;
	xor.b32  	%r5809, %r5807, %r5808;
	shr.u32 	%r5810, %r5793, 10;
	xor.b32  	%r5811, %r5809, %r5810;
	add.s32 	%r5812, %r5811, %r5728;
	shf.l.wrap.b32 	%r5813, %r5624, %r5624, 25;
	shf.l.wrap.b32 	%r5814, %r5624, %r5624, 14;
	xor.b32  	%r5815, %r5813, %r5814;
	shr.u32 	%r5816, %r5624, 3;
	xor.b32  	%r5817, %r5815, %r5816;
	add.s32 	%r5818, %r5812, %r5611;
	add.s32 	%r5819, %r5818, %r5817;
	shf.l.wrap.b32 	%r5820, %r5806, %r5806, 15;
	shf.l.wrap.b32 	%r5821, %r5806, %r5806, 13;
	xor.b32  	%r5822, %r5820, %r5821;
	shr.u32 	%r5823, %r5806, 10;
	xor.b32  	%r5824, %r5822, %r5823;
	add.s32 	%r5825, %r5824, %r5741;
	shf.l.wrap.b32 	%r5826, %r5637, %r5637, 25;
	shf.l.wrap.b32 	%r5827, %r5637, %r5637, 14;
	xor.b32  	%r5828, %r5826, %r5827;
	shr.u32 	%r5829, %r5637, 3;
	xor.b32  	%r5830, %r5828, %r5829;
	add.s32 	%r5831, %r5825, %r5624;
	add.s32 	%r5832, %r5831, %r5830;
	shf.l.wrap.b32 	%r5833, %r5819, %r5819, 15;
	shf.l.wrap.b32 	%r5834, %r5819, %r5819, 13;
	xor.b32  	%r5835, %r5833, %r5834;
	shr.u32 	%r5836, %r5819, 10;
	xor.b32  	%r5837, %r5835, %r5836;
	add.s32 	%r5838, %r5837, %r5754;
	shf.l.wrap.b32 	%r5839, %r5650, %r5650, 25;
	shf.l.wrap.b32 	%r5840, %r5650, %r5650, 14;
	xor.b32  	%r5841, %r5839, %r5840;
	shr.u32 	%r5842, %r5650, 3;
	xor.b32  	%r5843, %r5841, %r5842;
	add.s32 	%r5844, %r5838, %r5637;
	add.s32 	%r5845, %r5844, %r5843;
	shf.l.wrap.b32 	%r5846, %r5832, %r5832, 15;
	shf.l.wrap.b32 	%r5847, %r5832, %r5832, 13;
	xor.b32  	%r5848, %r5846, %r5847;
	shr.u32 	%r5849, %r5832, 10;
	xor.b32  	%r5850, %r5848, %r5849;
	add.s32 	%r5851, %r5850, %r5767;
	shf.l.wrap.b32 	%r5852, %r5663, %r5663, 25;
	shf.l.wrap.b32 	%r5853, %r5663, %r5663, 14;
	xor.b32  	%r5854, %r5852, %r5853;
	shr.u32 	%r5855, %r5663, 3;
	xor.b32  	%r5856, %r5854, %r5855;
	add.s32 	%r5857, %r5851, %r5650;
	add.s32 	%r5858, %r5857, %r5856;
	shf.l.wrap.b32 	%r5859, %r5845, %r5845, 15;
	shf.l.wrap.b32 	%r5860, %r5845, %r5845, 13;
	xor.b32  	%r5861, %r5859, %r5860;
	shr.u32 	%r5862, %r5845, 10;
	xor.b32  	%r5863, %r5861, %r5862;
	add.s32 	%r5864, %r5863, %r5780;
	shf.l.wrap.b32 	%r5865, %r5676, %r5676, 25;
	shf.l.wrap.b32 	%r5866, %r5676, %r5676, 14;
	xor.b32  	%r5867, %r5865, %r5866;
	shr.u32 	%r5868, %r5676, 3;
	xor.b32  	%r5869, %r5867, %r5868;
	add.s32 	%r5870, %r5864, %r5663;
	add.s32 	%r5871, %r5870, %r5869;
	shf.l.wrap.b32 	%r5872, %r5858, %r5858, 15;
	shf.l.wrap.b32 	%r5873, %r5858, %r5858, 13;
	xor.b32  	%r5874, %r5872, %r5873;
	shr.u32 	%r5875, %r5858, 10;
	xor.b32  	%r5876, %r5874, %r5875;
	add.s32 	%r5877, %r5876, %r5793;
	shf.l.wrap.b32 	%r5878, %r5689, %r5689, 25;
	shf.l.wrap.b32 	%r5879, %r5689, %r5689, 14;
	xor.b32  	%r5880, %r5878, %r5879;
	shr.u32 	%r5881, %r5689, 3;
	xor.b32  	%r5882, %r5880, %r5881;
	add.s32 	%r5883, %r5877, %r5676;
	add.s32 	%r5884, %r5883, %r5882;
	shf.l.wrap.b32 	%r5885, %r5871, %r5871, 15;
	shf.l.wrap.b32 	%r5886, %r5871, %r5871, 13;
	xor.b32  	%r5887, %r5885, %r5886;
	shr.u32 	%r5888, %r5871, 10;
	xor.b32  	%r5889, %r5887, %r5888;
	add.s32 	%r5890, %r5889, %r5806;
	shf.l.wrap.b32 	%r5891, %r5702, %r5702, 25;
	shf.l.wrap.b32 	%r5892, %r5702, %r5702, 14;
	xor.b32  	%r5893, %r5891, %r5892;
	shr.u32 	%r5894, %r5702, 3;
	xor.b32  	%r5895, %r5893, %r5894;
	add.s32 	%r5896, %r5890, %r5689;
	add.s32 	%r5897, %r5896, %r5895;
	shf.l.wrap.b32 	%r5898, %r5884, %r5884, 15;
	shf.l.wrap.b32 	%r5899, %r5884, %r5884, 13;
	xor.b32  	%r5900, %r5898, %r5899;
	shr.u32 	%r5901, %r5884, 10;
	xor.b32  	%r5902, %r5900, %r5901;
	add.s32 	%r5903, %r5902, %r5819;
	shf.l.wrap.b32 	%r5904, %r5715, %r5715, 25;
	shf.l.wrap.b32 	%r5905, %r5715, %r5715, 14;
	xor.b32  	%r5906, %r5904, %r5905;
	shr.u32 	%r5907, %r5715, 3;
	xor.b32  	%r5908, %r5906, %r5907;
	add.s32 	%r5909, %r5903, %r5702;
	add.s32 	%r5910, %r5909, %r5908;
	shf.l.wrap.b32 	%r5911, %r5897, %r5897, 15;
	shf.l.wrap.b32 	%r5912, %r5897, %r5897, 13;
	xor.b32  	%r5913, %r5911, %r5912;
	shr.u32 	%r5914, %r5897, 10;
	xor.b32  	%r5915, %r5913, %r5914;
	add.s32 	%r5916, %r5915, %r5832;
	shf.l.wrap.b32 	%r5917, %r5728, %r5728, 25;
	shf.l.wrap.b32 	%r5918, %r5728, %r5728, 14;
	xor.b32  	%r5919, %r5917, %r5918;
	shr.u32 	%r5920, %r5728, 3;
	xor.b32  	%r5921, %r5919, %r5920;
	add.s32 	%r5922, %r5916, %r5715;
	add.s32 	%r5923, %r5922, %r5921;
	shf.l.wrap.b32 	%r5924, %r5910, %r5910, 15;
	shf.l.wrap.b32 	%r5925, %r5910, %r5910, 13;
	xor.b32  	%r5926, %r5924, %r5925;
	shr.u32 	%r5927, %r5910, 10;
	xor.b32  	%r5928, %r5926, %r5927;
	add.s32 	%r5929, %r5928, %r5845;
	shf.l.wrap.b32 	%r5930, %r5741, %r5741, 25;
	shf.l.wrap.b32 	%r5931, %r5741, %r5741, 14;
	xor.b32  	%r5932, %r5930, %r5931;
	shr.u32 	%r5933, %r5741, 3;
	xor.b32  	%r5934, %r5932, %r5933;
	add.s32 	%r5935, %r5929, %r5728;
	add.s32 	%r5936, %r5935, %r5934;
	shf.l.wrap.b32 	%r5937, %r5923, %r5923, 15;
	shf.l.wrap.b32 	%r5938, %r5923, %r5923, 13;
	xor.b32  	%r5939, %r5937, %r5938;
	shr.u32 	%r5940, %r5923, 10;
	xor.b32  	%r5941, %r5939, %r5940;
	add.s32 	%r5942, %r5941, %r5858;
	shf.l.wrap.b32 	%r5943, %r5754, %r5754, 25;
	shf.l.wrap.b32 	%r5944, %r5754, %r5754, 14;
	xor.b32  	%r5945, %r5943, %r5944;
	shr.u32 	%r5946, %r5754, 3;
	xor.b32  	%r5947, %r5945, %r5946;
	add.s32 	%r5948, %r5942, %r5741;
	add.s32 	%r5949, %r5948, %r5947;
	shf.l.wrap.b32 	%r5950, %r5936, %r5936, 15;
	shf.l.wrap.b32 	%r5951, %r5936, %r5936, 13;
	xor.b32  	%r5952, %r5950, %r5951;
	shr.u32 	%r5953, %r5936, 10;
	xor.b32  	%r5954, %r5952, %r5953;
	add.s32 	%r5955, %r5954, %r5871;
	shf.l.wrap.b32 	%r5956, %r5767, %r5767, 25;
	shf.l.wrap.b32 	%r5957, %r5767, %r5767, 14;
	xor.b32  	%r5958, %r5956, %r5957;
	shr.u32 	%r5959, %r5767, 3;
	xor.b32  	%r5960, %r5958, %r5959;
	add.s32 	%r5961, %r5955, %r5754;
	add.s32 	%r5962, %r5961, %r5960;
	shf.l.wrap.b32 	%r5963, %r5949, %r5949, 15;
	shf.l.wrap.b32 	%r5964, %r5949, %r5949, 13;
	xor.b32  	%r5965, %r5963, %r5964;
	shr.u32 	%r5966, %r5949, 10;
	xor.b32  	%r5967, %r5965, %r5966;
	add.s32 	%r5968, %r5967, %r5884;
	shf.l.wrap.b32 	%r5969, %r5780, %r5780, 25;
	shf.l.wrap.b32 	%r5970, %r5780, %r5780, 14;
	xor.b32  	%r5971, %r5969, %r5970;
	shr.u32 	%r5972, %r5780, 3;
	xor.b32  	%r5973, %r5971, %r5972;
	add.s32 	%r5974, %r5968, %r5767;
	add.s32 	%r5975, %r5974, %r5973;
	shf.l.wrap.b32 	%r5976, %r5962, %r5962, 15;
	shf.l.wrap.b32 	%r5977, %r5962, %r5962, 13;
	xor.b32  	%r5978, %r5976, %r5977;
	shr.u32 	%r5979, %r5962, 10;
	xor.b32  	%r5980, %r5978, %r5979;
	add.s32 	%r5981, %r5980, %r5897;
	shf.l.wrap.b32 	%r5982, %r5793, %r5793, 25;
	shf.l.wrap.b32 	%r5983, %r5793, %r5793, 14;
	xor.b32  	%r5984, %r5982, %r5983;
	shr.u32 	%r5985, %r5793, 3;
	xor.b32  	%r5986, %r5984, %r5985;
	add.s32 	%r5987, %r5981, %r5780;
	add.s32 	%r5988, %r5987, %r5986;
	or.b32  	%r5989, %r9971, %r9972;
	and.b32  	%r5990, %r5989, %r9973;
	and.b32  	%r5991, %r9971, %r9972;
	or.b32  	%r5992, %r5990, %r5991;
	shf.l.wrap.b32 	%r5993, %r9973, %r9973, 30;
	shf.l.wrap.b32 	%r5994, %r9973, %r9973, 19;
	xor.b32  	%r5995, %r5994, %r5993;
	shf.l.wrap.b32 	%r5996, %r9973, %r9973, 10;
	xor.b32  	%r5997, %r5995, %r5996;
	and.b32  	%r5998, %r9968, %r9969;
	not.b32 	%r5999, %r9969;
	and.b32  	%r6000, %r9967, %r5999;
	or.b32  	%r6001, %r6000, %r5998;
	shf.l.wrap.b32 	%r6002, %r9969, %r9969, 26;
	shf.l.wrap.b32 	%r6003, %r9969, %r9969, 21;
	xor.b32  	%r6004, %r6002, %r6003;
	shf.l.wrap.b32 	%r6005, %r9969, %r9969, 7;
	xor.b32  	%r6006, %r6004, %r6005;
	add.s32 	%r6007, %r6006, %r5184;
	add.s32 	%r6008, %r6007, %r6001;
	add.s32 	%r6009, %r6008, %r9966;
	add.s32 	%r6010, %r6009, 1116352408;
	add.s32 	%r6011, %r5997, %r5992;
	add.s32 	%r6012, %r6011, %r6010;
	add.s32 	%r6013, %r6010, %r9970;
	or.b32  	%r6014, %r9972, %r9973;
	and.b32  	%r6015, %r6014, %r6012;
	and.b32  	%r6016, %r9972, %r9973;
	or.b32  	%r6017, %r6015, %r6016;
	shf.l.wrap.b32 	%r6018, %r6012, %r6012, 30;
	shf.l.wrap.b32 	%r6019, %r6012, %r6012, 19;
	xor.b32  	%r6020, %r6019, %r6018;
	shf.l.wrap.b32 	%r6021, %r6012, %r6012, 10;
	xor.b32  	%r6022, %r6020, %r6021;
	and.b32  	%r6023, %r9969, %r6013;
	not.b32 	%r6024, %r6013;
	and.b32  	%r6025, %r9968, %r6024;
	or.b32  	%r6026, %r6025, %r6023;
	shf.l.wrap.b32 	%r6027, %r6013, %r6013, 26;
	shf.l.wrap.b32 	%r6028, %r6013, %r6013, 21;
	xor.b32  	%r6029, %r6027, %r6028;
	shf.l.wrap.b32 	%r6030, %r6013, %r6013, 7;
	xor.b32  	%r6031, %r6029, %r6030;
	add.s32 	%r6032, %r6031, %r5200;
	add.s32 	%r6033, %r6032, %r6026;
	add.s32 	%r6034, %r6033, %r9967;
	add.s32 	%r6035, %r6034, 1899447441;
	add.s32 	%r6036, %r6022, %r6017;
	add.s32 	%r6037, %r6036, %r6035;
	add.s32 	%r6038, %r6035, %r9971;
	or.b32  	%r6039, %r9973, %r6012;
	and.b32  	%r6040, %r6039, %r6037;
	and.b32  	%r6041, %r9973, %r6012;
	or.b32  	%r6042, %r6040, %r6041;
	shf.l.wrap.b32 	%r6043, %r6037, %r6037, 30;
	shf.l.wrap.b32 	%r6044, %r6037, %r6037, 19;
	xor.b32  	%r6045, %r6044, %r6043;
	shf.l.wrap.b32 	%r6046, %r6037, %r6037, 10;
	xor.b32  	%r6047, %r6045, %r6046;
	and.b32  	%r6048, %r6013, %r6038;
	not.b32 	%r6049, %r6038;
	and.b32  	%r6050, %r9969, %r6049;
	or.b32  	%r6051, %r6050, %r6048;
	shf.l.wrap.b32 	%r6052, %r6038, %r6038, 26;
	shf.l.wrap.b32 	%r6053, %r6038, %r6038, 21;
	xor.b32  	%r6054, %r6052, %r6053;
	shf.l.wrap.b32 	%r6055, %r6038, %r6038, 7;
	xor.b32  	%r6056, %r6054, %r6055;
	add.s32 	%r6057, %r6056, %r5208;
	add.s32 	%r6058, %r6057, %r6051;
	add.s32 	%r6059, %r6058, %r9968;
	add.s32 	%r6060, %r6059, -1245643825;
	add.s32 	%r6061, %r6047, %r6042;
	add.s32 	%r6062, %r6061, %r6060;
	add.s32 	%r6063, %r6060, %r9972;
	or.b32  	%r6064, %r6012, %r6037;
	and.b32  	%r6065, %r6064, %r6062;
	and.b32  	%r6066, %r6012, %r6037;
	or.b32  	%r6067, %r6065, %r6066;
	shf.l.wrap.b32 	%r6068, %r6062, %r6062, 30;
	shf.l.wrap.b32 	%r6069, %r6062, %r6062, 19;
	xor.b32  	%r6070, %r6069, %r6068;
	shf.l.wrap.b32 	%r6071, %r6062, %r6062, 10;
	xor.b32  	%r6072, %r6070, %r6071;
	and.b32  	%r6073, %r6038, %r6063;
	not.b32 	%r6074, %r6063;
	and.b32  	%r6075, %r6013, %r6074;
	or.b32  	%r6076, %r6075, %r6073;
	shf.l.wrap.b32 	%r6077, %r6063, %r6063, 26;
	shf.l.wrap.b32 	%r6078, %r6063, %r6063, 21;
	xor.b32  	%r6079, %r6077, %r6078;
	shf.l.wrap.b32 	%r6080, %r6063, %r6063, 7;
	xor.b32  	%r6081, %r6079, %r6080;
	add.s32 	%r6082, %r6081, %r5224;
	add.s32 	%r6083, %r6082, %r6076;
	add.s32 	%r6084, %r6083, %r9969;
	add.s32 	%r6085, %r6084, -373957723;
	add.s32 	%r6086, %r6072, %r6067;
	add.s32 	%r6087, %r6086, %r6085;
	add.s32 	%r6088, %r6085, %r9973;
	or.b32  	%r6089, %r6037, %r6062;
	and.b32  	%r6090, %r6089, %r6087;
	and.b32  	%r6091, %r6037, %r6062;
	or.b32  	%r6092, %r6090, %r6091;
	shf.l.wrap.b32 	%r6093, %r6087, %r6087, 30;
	shf.l.wrap.b32 	%r6094, %r6087, %r6087, 19;
	xor.b32  	%r6095, %r6094, %r6093;
	shf.l.wrap.b32 	%r6096, %r6087, %r6087, 10;
	xor.b32  	%r6097, %r6095, %r6096;
	and.b32  	%r6098, %r6063, %r6088;
	not.b32 	%r6099, %r6088;
	and.b32  	%r6100, %r6038, %r6099;
	or.b32  	%r6101, %r6100, %r6098;
	shf.l.wrap.b32 	%r6102, %r6088, %r6088, 26;
	shf.l.wrap.b32 	%r6103, %r6088, %r6088, 21;
	xor.b32  	%r6104, %r6102, %r6103;
	shf.l.wrap.b32 	%r6105, %r6088, %r6088, 7;
	xor.b32  	%r6106, %r6104, %r6105;
	add.s32 	%r6107, %r6106, %r5232;
	add.s32 	%r6108, %r6107, %r6101;
	add.s32 	%r6109, %r6108, %r6013;
	add.s32 	%r6110, %r6109, 961987163;
	add.s32 	%r6111, %r6097, %r6092;
	add.s32 	%r6112, %r6111, %r6110;
	add.s32 	%r6113, %r6110, %r6012;
	or.b32  	%r6114, %r6062, %r6087;
	and.b32  	%r6115, %r6114, %r6112;
	and.b32  	%r6116, %r6062, %r6087;
	or.b32  	%r6117, %r6115, %r6116;
	shf.l.wrap.b32 	%r6118, %r6112, %r6112, 30;
	shf.l.wrap.b32 	%r6119, %r6112, %r6112, 19;
	xor.b32  	%r6120, %r6119, %r6118;
	shf.l.wrap.b32 	%r6121, %r6112, %r6112, 10;
	xor.b32  	%r6122, %r6120, %r6121;
	and.b32  	%r6123, %r6088, %r6113;
	not.b32 	%r6124, %r6113;
	and.b32  	%r6125, %r6063, %r6124;
	or.b32  	%r6126, %r6125, %r6123;
	shf.l.wrap.b32 	%r6127, %r6113, %r6113, 26;
	shf.l.wrap.b32 	%r6128, %r6113, %r6113, 21;
	xor.b32  	%r6129, %r6127, %r6128;
	shf.l.wrap.b32 	%r6130, %r6113, %r6113, 7;
	xor.b32  	%r6131, %r6129, %r6130;
	add.s32 	%r6132, %r6131, %r5248;
	add.s32 	%r6133, %r6132, %r6126;
	add.s32 	%r6134, %r6133, %r6038;
	add.s32 	%r6135, %r6134, 1508970993;
	add.s32 	%r6136, %r6122, %r6117;
	add.s32 	%r6137, %r6136, %r6135;
	add.s32 	%r6138, %r6135, %r6037;
	or.b32  	%r6139, %r6087, %r6112;
	and.b32  	%r6140, %r6139, %r6137;
	and.b32  	%r6141, %r6087, %r6112;
	or.b32  	%r6142, %r6140, %r6141;
	shf.l.wrap.b32 	%r6143, %r6137, %r6137, 30;
	shf.l.wrap.b32 	%r6144, %r6137, %r6137, 19;
	xor.b32  	%r6145, %r6144, %r6143;
	shf.l.wrap.b32 	%r6146, %r6137, %r6137, 10;
	xor.b32  	%r6147, %r6145, %r6146;
	and.b32  	%r6148, %r6113, %r6138;
	not.b32 	%r6149, %r6138;
	and.b32  	%r6150, %r6088, %r6149;
	or.b32  	%r6151, %r6150, %r6148;
	shf.l.wrap.b32 	%r6152, %r6138, %r6138, 26;
	shf.l.wrap.b32 	%r6153, %r6138, %r6138, 21;
	xor.b32  	%r6154, %r6152, %r6153;
	shf.l.wrap.b32 	%r6155, %r6138, %r6138, 7;
	xor.b32  	%r6156, %r6154, %r6155;
	add.s32 	%r6157, %r6156, %r5256;
	add.s32 	%r6158, %r6157, %r6151;
	add.s32 	%r6159, %r6158, %r6063;
	add.s32 	%r6160, %r6159, -1841331548;
	add.s32 	%r6161, %r6147, %r6142;
	add.s32 	%r6162, %r6161, %r6160;
	add.s32 	%r6163, %r6160, %r6062;
	or.b32  	%r6164, %r6112, %r6137;
	and.b32  	%r6165, %r6164, %r6162;
	and.b32  	%r6166, %r6112, %r6137;
	or.b32  	%r6167, %r6165, %r6166;
	shf.l.wrap.b32 	%r6168, %r6162, %r6162, 30;
	shf.l.wrap.b32 	%r6169, %r6162, %r6162, 19;
	xor.b32  	%r6170, %r6169, %r6168;
	shf.l.wrap.b32 	%r6171, %r6162, %r6162, 10;
	xor.b32  	%r6172, %r6170, %r6171;
	and.b32  	%r6173, %r6138, %r6163;
	not.b32 	%r6174, %r6163;
	and.b32  	%r6175, %r6113, %r6174;
	or.b32  	%r6176, %r6175, %r6173;
	shf.l.wrap.b32 	%r6177, %r6163, %r6163, 26;
	shf.l.wrap.b32 	%r6178, %r6163, %r6163, 21;
	xor.b32  	%r6179, %r6177, %r6178;
	shf.l.wrap.b32 	%r6180, %r6163, %r6163, 7;
	xor.b32  	%r6181, %r6179, %r6180;
	add.s32 	%r6182, %r6181, %r5272;
	add.s32 	%r6183, %r6182, %r6176;
	add.s32 	%r6184, %r6183, %r6088;
	add.s32 	%r6185, %r6184, -1424204075;
	add.s32 	%r6186, %r6172, %r6167;
	add.s32 	%r6187, %r6186, %r6185;
	add.s32 	%r6188, %r6185, %r6087;
	or.b32  	%r6189, %r6137, %r6162;
	and.b32  	%r6190, %r6189, %r6187;
	and.b32  	%r6191, %r6137, %r6162;
	or.b32  	%r6192, %r6190, %r6191;
	shf.l.wrap.b32 	%r6193, %r6187, %r6187, 30;
	shf.l.wrap.b32 	%r6194, %r6187, %r6187, 19;
	xor.b32  	%r6195, %r6194, %r6193;
	shf.l.wrap.b32 	%r6196, %r6187, %r6187, 10;
	xor.b32  	%r6197, %r6195, %r6196;
	and.b32  	%r6198, %r6163, %r6188;
	not.b32 	%r6199, %r6188;
	and.b32  	%r6200, %r6138, %r6199;
	or.b32  	%r6201, %r6200, %r6198;
	shf.l.wrap.b32 	%r6202, %r6188, %r6188, 26;
	shf.l.wrap.b32 	%r6203, %r6188, %r6188, 21;
	xor.b32  	%r6204, %r6202, %r6203;
	shf.l.wrap.b32 	%r6205, %r6188, %r6188, 7;
	xor.b32  	%r6206, %r6204, %r6205;
	add.s32 	%r6207, %r6206, %r5280;
	add.s32 	%r6208, %r6207, %r6201;
	add.s32 	%r6209, %r6208, %r6113;
	add.s32 	%r6210, %r6209, -670586216;
	add.s32 	%r6211, %r6197, %r6192;
	add.s32 	%r6212, %r6211, %r6210;
	add.s32 	%r6213, %r6210, %r6112;
	or.b32  	%r6214, %r6162, %r6187;
	and.b32  	%r6215, %r6214, %r6212;
	and.b32  	%r6216, %r6162, %r6187;
	or.b32  	%r6217, %r6215, %r6216;
	shf.l.wrap.b32 	%r6218, %r6212, %r6212, 30;
	shf.l.wrap.b32 	%r6219, %r6212, %r6212, 19;
	xor.b32  	%r6220, %r6219, %r6218;
	shf.l.wrap.b32 	%r6221, %r6212, %r6212, 10;
	xor.b32  	%r6222, %r6220, %r6221;
	and.b32  	%r6223, %r6188, %r6213;
	not.b32 	%r6224, %r6213;
	and.b32  	%r6225, %r6163, %r6224;
	or.b32  	%r6226, %r6225, %r6223;
	shf.l.wrap.b32 	%r6227, %r6213, %r6213, 26;
	shf.l.wrap.b32 	%r6228, %r6213, %r6213, 21;
	xor.b32  	%r6229, %r6227, %r6228;
	shf.l.wrap.b32 	%r6230, %r6213, %r6213, 7;
	xor.b32  	%r6231, %r6229, %r6230;
	add.s32 	%r6232, %r6231, %r5296;
	add.s32 	%r6233, %r6232, %r6226;
	add.s32 	%r6234, %r6233, %r6138;
	add.s32 	%r6235, %r6234, 310598401;
	add.s32 	%r6236, %r6222, %r6217;
	add.s32 	%r6237, %r6236, %r6235;
	add.s32 	%r6238, %r6235, %r6137;
	or.b32  	%r6239, %r6187, %r6212;
	and.b32  	%r6240, %r6239, %r6237;
	and.b32  	%r6241, %r6187, %r6212;
	or.b32  	%r6242, %r6240, %r6241;
	shf.l.wrap.b32 	%r6243, %r6237, %r6237, 30;
	shf.l.wrap.b32 	%r6244, %r6237, %r6237, 19;
	xor.b32  	%r6245, %r6244, %r6243;
	shf.l.wrap.b32 	%r6246, %r6237, %r6237, 10;
	xor.b32  	%r6247, %r6245, %r6246;
	and.b32  	%r6248, %r6213, %r6238;
	not.b32 	%r6249, %r6238;
	and.b32  	%r6250, %r6188, %r6249;
	or.b32  	%r6251, %r6250, %r6248;
	shf.l.wrap.b32 	%r6252, %r6238, %r6238, 26;
	shf.l.wrap.b32 	%r6253, %r6238, %r6238, 21;
	xor.b32  	%r6254, %r6252, %r6253;
	shf.l.wrap.b32 	%r6255, %r6238, %r6238, 7;
	xor.b32  	%r6256, %r6254, %r6255;
	add.s32 	%r6257, %r6256, %r5304;
	add.s32 	%r6258, %r6257, %r6251;
	add.s32 	%r6259, %r6258, %r6163;
	add.s32 	%r6260, %r6259, 607225278;
	add.s32 	%r6261, %r6247, %r6242;
	add.s32 	%r6262, %r6261, %r6260;
	add.s32 	%r6263, %r6260, %r6162;
	or.b32  	%r6264, %r6212, %r6237;
	and.b32  	%r6265, %r6264, %r6262;
	and.b32  	%r6266, %r6212, %r6237;
	or.b32  	%r6267, %r6265, %r6266;
	shf.l.wrap.b32 	%r6268, %r6262, %r6262, 30;
	shf.l.wrap.b32 	%r6269, %r6262, %r6262, 19;
	xor.b32  	%r6270, %r6269, %r6268;
	shf.l.wrap.b32 	%r6271, %r6262, %r6262, 10;
	xor.b32  	%r6272, %r6270, %r6271;
	and.b32  	%r6273, %r6238, %r6263;
	not.b32 	%r6274, %r6263;
	and.b32  	%r6275, %r6213, %r6274;
	or.b32  	%r6276, %r6275, %r6273;
	shf.l.wrap.b32 	%r6277, %r6263, %r6263, 26;
	shf.l.wrap.b32 	%r6278, %r6263, %r6263, 21;
	xor.b32  	%r6279, %r6277, %r6278;
	shf.l.wrap.b32 	%r6280, %r6263, %r6263, 7;
	xor.b32  	%r6281, %r6279, %r6280;
	add.s32 	%r6282, %r6281, %r5320;
	add.s32 	%r6283, %r6282, %r6276;
	add.s32 	%r6284, %r6283, %r6188;
	add.s32 	%r6285, %r6284, 1426881987;
	add.s32 	%r6286, %r6272, %r6267;
	add.s32 	%r6287, %r6286, %r6285;
	add.s32 	%r6288, %r6285, %r6187;
	or.b32  	%r6289, %r6237, %r6262;
	and.b32  	%r6290, %r6289, %r6287;
	and.b32  	%r6291, %r6237, %r6262;
	or.b32  	%r6292, %r6290, %r6291;
	shf.l.wrap.b32 	%r6293, %r6287, %r6287, 30;
	shf.l.wrap.b32 	%r6294, %r6287, %r6287, 19;
	xor.b32  	%r6295, %r6294, %r6293;
	shf.l.wrap.b32 	%r6296, %r6287, %r6287, 10;
	xor.b32  	%r6297, %r6295, %r6296;
	and.b32  	%r6298, %r6263, %r6288;
	not.b32 	%r6299, %r6288;
	and.b32  	%r6300, %r6238, %r6299;
	or.b32  	%r6301, %r6300, %r6298;
	shf.l.wrap.b32 	%r6302, %r6288, %r6288, 26;
	shf.l.wrap.b32 	%r6303, %r6288, %r6288, 21;
	xor.b32  	%r6304, %r6302, %r6303;
	shf.l.wrap.b32 	%r6305, %r6288, %r6288, 7;
	xor.b32  	%r6306, %r6304, %r6305;
	add.s32 	%r6307, %r6306, %r5328;
	add.s32 	%r6308, %r6307, %r6301;
	add.s32 	%r6309, %r6308, %r6213;
	add.s32 	%r6310, %r6309, 1925078388;
	add.s32 	%r6311, %r6297, %r6292;
	add.s32 	%r6312, %r6311, %r6310;
	add.s32 	%r6313, %r6310, %r6212;
	or.b32  	%r6314, %r6262, %r6287;
	and.b32  	%r6315, %r6314, %r6312;
	and.b32  	%r6316, %r6262, %r6287;
	or.b32  	%r6317, %r6315, %r6316;
	shf.l.wrap.b32 	%r6318, %r6312, %r6312, 30;
	shf.l.wrap.b32 	%r6319, %r6312, %r6312, 19;
	xor.b32  	%r6320, %r6319, %r6318;
	shf.l.wrap.b32 	%r6321, %r6312, %r6312, 10;
	xor.b32  	%r6322, %r6320, %r6321;
	and.b32  	%r6323, %r6288, %r6313;
	not.b32 	%r6324, %r6313;
	and.b32  	%r6325, %r6263, %r6324;
	or.b32  	%r6326, %r6325, %r6323;
	shf.l.wrap.b32 	%r6327, %r6313, %r6313, 26;
	shf.l.wrap.b32 	%r6328, %r6313, %r6313, 21;
	xor.b32  	%r6329, %r6327, %r6328;
	shf.l.wrap.b32 	%r6330, %r6313, %r6313, 7;
	xor.b32  	%r6331, %r6329, %r6330;
	add.s32 	%r6332, %r6331, %r5344;
	add.s32 	%r6333, %r6332, %r6326;
	add.s32 	%r6334, %r6333, %r6238;
	add.s32 	%r6335, %r6334, -2132889090;
	add.s32 	%r6336, %r6322, %r6317;
	add.s32 	%r6337, %r6336, %r6335;
	add.s32 	%r6338, %r6335, %r6237;
	or.b32  	%r6339, %r6287, %r6312;
	and.b32  	%r6340, %r6339, %r6337;
	and.b32  	%r6341, %r6287, %r6312;
	or.b32  	%r6342, %r6340, %r6341;
	shf.l.wrap.b32 	%r6343, %r6337, %r6337, 30;
	shf.l.wrap.b32 	%r6344, %r6337, %r6337, 19;
	xor.b32  	%r6345, %r6344, %r6343;
	shf.l.wrap.b32 	%r6346, %r6337, %r6337, 10;
	xor.b32  	%r6347, %r6345, %r6346;
	and.b32  	%r6348, %r6313, %r6338;
	not.b32 	%r6349, %r6338;
	and.b32  	%r6350, %r6288, %r6349;
	or.b32  	%r6351, %r6350, %r6348;
	shf.l.wrap.b32 	%r6352, %r6338, %r6338, 26;
	shf.l.wrap.b32 	%r6353, %r6338, %r6338, 21;
	xor.b32  	%r6354, %r6352, %r6353;
	shf.l.wrap.b32 	%r6355, %r6338, %r6338, 7;
	xor.b32  	%r6356, %r6354, %r6355;
	add.s32 	%r6357, %r6356, %r5352;
	add.s32 	%r6358, %r6357, %r6351;
	add.s32 	%r6359, %r6358, %r6263;
	add.s32 	%r6360, %r6359, -1680079193;
	add.s32 	%r6361, %r6347, %r6342;
	add.s32 	%r6362, %r6361, %r6360;
	add.s32 	%r6363, %r6360, %r6262;
	or.b32  	%r6364, %r6312, %r6337;
	and.b32  	%r6365, %r6364, %r6362;
	and.b32  	%r6366, %r6312, %r6337;
	or.b32  	%r6367, %r6365, %r6366;
	shf.l.wrap.b32 	%r6368, %r6362, %r6362, 30;
	shf.l.wrap.b32 	%r6369, %r6362, %r6362, 19;
	xor.b32  	%r6370, %r6369, %r6368;
	shf.l.wrap.b32 	%r6371, %r6362, %r6362, 10;
	xor.b32  	%r6372, %r6370, %r6371;
	and.b32  	%r6373, %r6338, %r6363;
	not.b32 	%r6374, %r6363;
	and.b32  	%r6375, %r6313, %r6374;
	or.b32  	%r6376, %r6375, %r6373;
	shf.l.wrap.b32 	%r6377, %r6363, %r6363, 26;
	shf.l.wrap.b32 	%r6378, %r6363, %r6363, 21;
	xor.b32  	%r6379, %r6377, %r6378;
	shf.l.wrap.b32 	%r6380, %r6363, %r6363, 7;
	xor.b32  	%r6381, %r6379, %r6380;
	add.s32 	%r6382, %r6381, %r5364;
	add.s32 	%r6383, %r6382, %r6376;
	add.s32 	%r6384, %r6383, %r6288;
	add.s32 	%r6385, %r6384, -1046744716;
	add.s32 	%r6386, %r6372, %r6367;
	add.s32 	%r6387, %r6386, %r6385;
	add.s32 	%r6388, %r6385, %r6287;
	or.b32  	%r6389, %r6337, %r6362;
	and.b32  	%r6390, %r6389, %r6387;
	and.b32  	%r6391, %r6337, %r6362;
	or.b32  	%r6392, %r6390, %r6391;
	shf.l.wrap.b32 	%r6393, %r6387, %r6387, 30;
	shf.l.wrap.b32 	%r6394, %r6387, %r6387, 19;
	xor.b32  	%r6395, %r6394, %r6393;
	shf.l.wrap.b32 	%r6396, %r6387, %r6387, 10;
	xor.b32  	%r6397, %r6395, %r6396;
	and.b32  	%r6398, %r6363, %r6388;
	not.b32 	%r6399, %r6388;
	and.b32  	%r6400, %r6338, %r6399;
	or.b32  	%r6401, %r6400, %r6398;
	shf.l.wrap.b32 	%r6402, %r6388, %r6388, 26;
	shf.l.wrap.b32 	%r6403, %r6388, %r6388, 21;
	xor.b32  	%r6404, %r6402, %r6403;
	shf.l.wrap.b32 	%r6405, %r6388, %r6388, 7;
	xor.b32  	%r6406, %r6404, %r6405;
	add.s32 	%r6407, %r6406, %r5377;
	add.s32 	%r6408, %r6407, %r6401;
	add.s32 	%r6409, %r6408, %r6313;
	add.s32 	%r6410, %r6409, -459576895;
	add.s32 	%r6411, %r6397, %r6392;
	add.s32 	%r6412, %r6411, %r6410;
	add.s32 	%r6413, %r6410, %r6312;
	or.b32  	%r6414, %r6362, %r6387;
	and.b32  	%r6415, %r6414, %r6412;
	and.b32  	%r6416, %r6362, %r6387;
	or.b32  	%r6417, %r6415, %r6416;
	shf.l.wrap.b32 	%r6418, %r6412, %r6412, 30;
	shf.l.wrap.b32 	%r6419, %r6412, %r6412, 19;
	xor.b32  	%r6420, %r6419, %r6418;
	shf.l.wrap.b32 	%r6421, %r6412, %r6412, 10;
	xor.b32  	%r6422, %r6420, %r6421;
	and.b32  	%r6423, %r6388, %r6413;
	not.b32 	%r6424, %r6413;
	and.b32  	%r6425, %r6363, %r6424;
	or.b32  	%r6426, %r6425, %r6423;
	shf.l.wrap.b32 	%r6427, %r6413, %r6413, 26;
	shf.l.wrap.b32 	%r6428, %r6413, %r6413, 21;
	xor.b32  	%r6429, %r6427, %r6428;
	shf.l.wrap.b32 	%r6430, %r6413, %r6413, 7;
	xor.b32  	%r6431, %r6429, %r6430;
	add.s32 	%r6432, %r6431, %r5390;
	add.s32 	%r6433, %r6432, %r6426;
	add.s32 	%r6434, %r6433, %r6338;
	add.s32 	%r6435, %r6434, -272742522;
	add.s32 	%r6436, %r6422, %r6417;
	add.s32 	%r6437, %r6436, %r6435;
	add.s32 	%r6438, %r6435, %r6337;
	or.b32  	%r6439, %r6387, %r6412;
	and.b32  	%r6440, %r6439, %r6437;
	and.b32  	%r6441, %r6387, %r6412;
	or.b32  	%r6442, %r6440, %r6441;
	shf.l.wrap.b32 	%r6443, %r6437, %r6437, 30;
	shf.l.wrap.b32 	%r6444, %r6437, %r6437, 19;
	xor.b32  	%r6445, %r6444, %r6443;
	shf.l.wrap.b32 	%r6446, %r6437, %r6437, 10;
	xor.b32  	%r6447, %r6445, %r6446;
	and.b32  	%r6448, %r6413, %r6438;
	not.b32 	%r6449, %r6438;
	and.b32  	%r6450, %r6388, %r6449;
	or.b32  	%r6451, %r6450, %r6448;
	shf.l.wrap.b32 	%r6452, %r6438, %r6438, 26;
	shf.l.wrap.b32 	%r6453, %r6438, %r6438, 21;
	xor.b32  	%r6454, %r6452, %r6453;
	shf.l.wrap.b32 	%r6455, %r6438, %r6438, 7;
	xor.b32  	%r6456, %r6454, %r6455;
	add.s32 	%r6457, %r6456, %r5403;
	add.s32 	%r6458, %r6457, %r6451;
	add.s32 	%r6459, %r6458, %r6363;
	add.s32 	%r6460, %r6459, 264347078;
	add.s32 	%r6461, %r6447, %r6442;
	add.s32 	%r6462, %r6461, %r6460;
	add.s32 	%r6463, %r6460, %r6362;
	or.b32  	%r6464, %r6412, %r6437;
	and.b32  	%r6465, %r6464, %r6462;
	and.b32  	%r6466, %r6412, %r6437;
	or.b32  	%r6467, %r6465, %r6466;
	shf.l.wrap.b32 	%r6468, %r6462, %r6462, 30;
	shf.l.wrap.b32 	%r6469, %r6462, %r6462, 19;
	xor.b32  	%r6470, %r6469, %r6468;
	shf.l.wrap.b32 	%r6471, %r6462, %r6462, 10;
	xor.b32  	%r6472, %r6470, %r6471;
	and.b32  	%r6473, %r6438, %r6463;
	not.b32 	%r6474, %r6463;
	and.b32  	%r6475, %r6413, %r6474;
	or.b32  	%r6476, %r6475, %r6473;
	shf.l.wrap.b32 	%r6477, %r6463, %r6463, 26;
	shf.l.wrap.b32 	%r6478, %r6463, %r6463, 21;
	xor.b32  	%r6479, %r6477, %r6478;
	shf.l.wrap.b32 	%r6480, %r6463, %r6463, 7;
	xor.b32  	%r6481, %r6479, %r6480;
	add.s32 	%r6482, %r6481, %r5416;
	add.s32 	%r6483, %r6482, %r6476;
	add.s32 	%r6484, %r6483, %r6388;
	add.s32 	%r6485, %r6484, 604807628;
	add.s32 	%r6486, %r6472, %r6467;
	add.s32 	%r6487, %r6486, %r6485;
	add.s32 	%r6488, %r6485, %r6387;
	or.b32  	%r6489, %r6437, %r6462;
	and.b32  	%r6490, %r6489, %r6487;
	and.b32  	%r6491, %r6437, %r6462;
	or.b32  	%r6492, %r6490, %r6491;
	shf.l.wrap.b32 	%r6493, %r6487, %r6487, 30;
	shf.l.wrap.b32 	%r6494, %r6487, %r6487, 19;
	xor.b32  	%r6495, %r6494, %r6493;
	shf.l.wrap.b32 	%r6496, %r6487, %r6487, 10;
	xor.b32  	%r6497, %r6495, %r6496;
	and.b32  	%r6498, %r6463, %r6488;
	not.b32 	%r6499, %r6488;
	and.b32  	%r6500, %r6438, %r6499;
	or.b32  	%r6501, %r6500, %r6498;
	shf.l.wrap.b32 	%r6502, %r6488, %r6488, 26;
	shf.l.wrap.b32 	%r6503, %r6488, %r6488, 21;
	xor.b32  	%r6504, %r6502, %r6503;
	shf.l.wrap.b32 	%r6505, %r6488, %r6488, 7;
	xor.b32  	%r6506, %r6504, %r6505;
	add.s32 	%r6507, %r6506, %r5429;
	add.s32 	%r6508, %r6507, %r6501;
	add.s32 	%r6509, %r6508, %r6413;
	add.s32 	%r6510, %r6509, 770255983;
	add.s32 	%r6511, %r6497, %r6492;
	add.s32 	%r6512, %r6511, %r6510;
	add.s32 	%r6513, %r6510, %r6412;
	or.b32  	%r6514, %r6462, %r6487;
	and.b32  	%r6515, %r6514, %r6512;
	and.b32  	%r6516, %r6462, %r6487;
	or.b32  	%r6517, %r6515, %r6516;
	shf.l.wrap.b32 	%r6518, %r6512, %r6512, 30;
	shf.l.wrap.b32 	%r6519, %r6512, %r6512, 19;
	xor.b32  	%r6520, %r6519, %r6518;
	shf.l.wrap.b32 	%r6521, %r6512, %r6512, 10;
	xor.b32  	%r6522, %r6520, %r6521;
	and.b32  	%r6523, %r6488, %r6513;
	not.b32 	%r6524, %r6513;
	and.b32  	%r6525, %r6463, %r6524;
	or.b32  	%r6526, %r6525, %r6523;
	shf.l.wrap.b32 	%r6527, %r6513, %r6513, 26;
	shf.l.wrap.b32 	%r6528, %r6513, %r6513, 21;
	xor.b32  	%r6529, %r6527, %r6528;
	shf.l.wrap.b32 	%r6530, %r6513, %r6513, 7;
	xor.b32  	%r6531, %r6529, %r6530;
	add.s32 	%r6532, %r6531, %r5442;
	add.s32 	%r6533, %r6532, %r6526;
	add.s32 	%r6534, %r6533, %r6438;
	add.s32 	%r6535, %r6534, 1249150122;
	add.s32 	%r6536, %r6522, %r6517;
	add.s32 	%r6537, %r6536, %r6535;
	add.s32 	%r6538, %r6535, %r6437;
	or.b32  	%r6539, %r6487, %r6512;
	and.b32  	%r6540, %r6539, %r6537;
	and.b32  	%r6541, %r6487, %r6512;
	or.b32  	%r6542, %r6540, %r6541;
	shf.l.wrap.b32 	%r6543, %r6537, %r6537, 30;
	shf.l.wrap.b32 	%r6544, %r6537, %r6537, 19;
	xor.b32  	%r6545, %r6544, %r6543;
	shf.l.wrap.b32 	%r6546, %r6537, %r6537, 10;
	xor.b32  	%r6547, %r6545, %r6546;
	and.b32  	%r6548, %r6513, %r6538;
	not.b32 	%r6549, %r6538;
	and.b32  	%r6550, %r6488, %r6549;
	or.b32  	%r6551, %r6550, %r6548;
	shf.l.wrap.b32 	%r6552, %r6538, %r6538, 26;
	shf.l.wrap.b32 	%r6553, %r6538, %r6538, 21;
	xor.b32  	%r6554, %r6552, %r6553;
	shf.l.wrap.b32 	%r6555, %r6538, %r6538, 7;
	xor.b32  	%r6556, %r6554, %r6555;
	add.s32 	%r6557, %r6556, %r5455;
	add.s32 	%r6558, %r6557, %r6551;
	add.s32 	%r6559, %r6558, %r6463;
	add.s32 	%r6560, %r6559, 1555081692;
	add.s32 	%r6561, %r6547, %r6542;
	add.s32 	%r6562, %r6561, %r6560;
	add.s32 	%r6563, %r6560, %r6462;
	or.b32  	%r6564, %r6512, %r6537;
	and.b32  	%r6565, %r6564, %r6562;
	and.b32  	%r6566, %r6512, %r6537;
	or.b32  	%r6567, %r6565, %r6566;
	shf.l.wrap.b32 	%r6568, %r6562, %r6562, 30;
	shf.l.wrap.b32 	%r6569, %r6562, %r6562, 19;
	xor.b32  	%r6570, %r6569, %r6568;
	shf.l.wrap.b32 	%r6571, %r6562, %r6562, 10;
	xor.b32  	%r6572, %r6570, %r6571;
	and.b32  	%r6573, %r6538, %r6563;
	not.b32 	%r6574, %r6563;
	and.b32  	%r6575, %r6513, %r6574;
	or.b32  	%r6576, %r6575, %r6573;
	shf.l.wrap.b32 	%r6577, %r6563, %r6563, 26;
	shf.l.wrap.b32 	%r6578, %r6563, %r6563, 21;
	xor.b32  	%r6579, %r6577, %r6578;
	shf.l.wrap.b32 	%r6580, %r6563, %r6563, 7;
	xor.b32  	%r6581, %r6579, %r6580;
	add.s32 	%r6582, %r6581, %r5468;
	add.s32 	%r6583, %r6582, %r6576;
	add.s32 	%r6584, %r6583, %r6488;
	add.s32 	%r6585, %r6584, 1996064986;
	add.s32 	%r6586, %r6572, %r6567;
	add.s32 	%r6587, %r6586, %r6585;
	add.s32 	%r6588, %r6585, %r6487;
	or.b32  	%r6589, %r6537, %r6562;
	and.b32  	%r6590, %r6589, %r6587;
	and.b32  	%r6591, %r6537, %r6562;
	or.b32  	%r6592, %r6590, %r6591;
	shf.l.wrap.b32 	%r6593, %r6587, %r6587, 30;
	shf.l.wrap.b32 	%r6594, %r6587, %r6587, 19;
	xor.b32  	%r6595, %r6594, %r6593;
	shf.l.wrap.b32 	%r6596, %r6587, %r6587, 10;
	xor.b32  	%r6597, %r6595, %r6596;
	and.b32  	%r6598, %r6563, %r6588;
	not.b32 	%r6599, %r6588;
	and.b32  	%r6600, %r6538, %r6599;
	or.b32  	%r6601, %r6600, %r6598;
	shf.l.wrap.b32 	%r6602, %r6588, %r6588, 26;
	shf.l.wrap.b32 	%r6603, %r6588, %r6588, 21;
	xor.b32  	%r6604, %r6602, %r6603;
	shf.l.wrap.b32 	%r6605, %r6588, %r6588, 7;
	xor.b32  	%r6606, %r6604, %r6605;
	add.s32 	%r6607, %r6606, %r5481;
	add.s32 	%r6608, %r6607, %r6601;
	add.s32 	%r6609, %r6608, %r6513;
	add.s32 	%r6610, %r6609, -1740746414;
	add.s32 	%r6611, %r6597, %r6592;
	add.s32 	%r6612, %r6611, %r6610;
	add.s32 	%r6613, %r6610, %r6512;
	or.b32  	%r6614, %r6562, %r6587;
	and.b32  	%r6615, %r6614, %r6612;
	and.b32  	%r6616, %r6562, %r6587;
	or.b32  	%r6617, %r6615, %r6616;
	shf.l.wrap.b32 	%r6618, %r6612, %r6612, 30;
	shf.l.wrap.b32 	%r6619, %r6612, %r6612, 19;
	xor.b32  	%r6620, %r6619, %r6618;
	shf.l.wrap.b32 	%r6621, %r6612, %r6612, 10;
	xor.b32  	%r6622, %r6620, %r6621;
	and.b32  	%r6623, %r6588, %r6613;
	not.b32 	%r6624, %r6613;
	and.b32  	%r6625, %r6563, %r6624;
	or.b32  	%r6626, %r6625, %r6623;
	shf.l.wrap.b32 	%r6627, %r6613, %r6613, 26;
	shf.l.wrap.b32 	%r6628, %r6613, %r6613, 21;
	xor.b32  	%r6629, %r6627, %r6628;
	shf.l.wrap.b32 	%r6630, %r6613, %r6613, 7;
	xor.b32  	%r6631, %r6629, %r6630;
	add.s32 	%r6632, %r6631, %r5494;
	add.s32 	%r6633, %r6632, %r6626;
	add.s32 	%r6634, %r6633, %r6538;
	add.s32 	%r6635, %r6634, -1473132947;
	add.s32 	%r6636, %r6622, %r6617;
	add.s32 	%r6637, %r6636, %r6635;
	add.s32 	%r6638, %r6635, %r6537;
	or.b32  	%r6639, %r6587, %r6612;
	and.b32  	%r6640, %r6639, %r6637;
	and.b32  	%r6641, %r6587, %r6612;
	or.b32  	%r6642, %r6640, %r6641;
	shf.l.wrap.b32 	%r6643, %r6637, %r6637, 30;
	shf.l.wrap.b32 	%r6644, %r6637, %r6637, 19;
	xor.b32  	%r6645, %r6644, %r6643;
	shf.l.wrap.b32 	%r6646, %r6637, %r6637, 10;
	xor.b32  	%r6647, %r6645, %r6646;
	and.b32  	%r6648, %r6613, %r6638;
	not.b32 	%r6649, %r6638;
	and.b32  	%r6650, %r6588, %r6649;
	or.b32  	%r6651, %r6650, %r6648;
	shf.l.wrap.b32 	%r6652, %r6638, %r6638, 26;
	shf.l.wrap.b32 	%r6653, %r6638, %r6638, 21;
	xor.b32  	%r6654, %r6652, %r6653;
	shf.l.wrap.b32 	%r6655, %r6638, %r6638, 7;
	xor.b32  	%r6656, %r6654, %r6655;
	add.s32 	%r6657, %r6656, %r5507;
	add.s32 	%r6658, %r6657, %r6651;
	add.s32 	%r6659, %r6658, %r6563;
	add.s32 	%r6660, %r6659, -1341970488;
	add.s32 	%r6661, %r6647, %r6642;
	add.s32 	%r6662, %r6661, %r6660;
	add.s32 	%r6663, %r6660, %r6562;
	or.b32  	%r6664, %r6612, %r6637;
	and.b32  	%r6665, %r6664, %r6662;
	and.b32  	%r6666, %r6612, %r6637;
	or.b32  	%r6667, %r6665, %r6666;
	shf.l.wrap.b32 	%r6668, %r6662, %r6662, 30;
	shf.l.wrap.b32 	%r6669, %r6662, %r6662, 19;
	xor.b32  	%r6670, %r6669, %r6668;
	shf.l.wrap.b32 	%r6671, %r6662, %r6662, 10;
	xor.b32  	%r6672, %r6670, %r6671;
	and.b32  	%r6673, %r6638, %r6663;
	not.b32 	%r6674, %r6663;
	and.b32  	%r6675, %r6613, %r6674;
	or.b32  	%r6676, %r6675, %r6673;
	shf.l.wrap.b32 	%r6677, %r6663, %r6663, 26;
	shf.l.wrap.b32 	%r6678, %r6663, %r6663, 21;
	xor.b32  	%r6679, %r6677, %r6678;
	shf.l.wrap.b32 	%r6680, %r6663, %r6663, 7;
	xor.b32  	%r6681, %r6679, %r6680;
	add.s32 	%r6682, %r6681, %r5520;
	add.s32 	%r6683, %r6682, %r6676;
	add.s32 	%r6684, %r6683, %r6588;
	add.s32 	%r6685, %r6684, -1084653625;
	add.s32 	%r6686, %r6672, %r6667;
	add.s32 	%r6687, %r6686, %r6685;
	add.s32 	%r6688, %r6685, %r6587;
	or.b32  	%r6689, %r6637, %r6662;
	and.b32  	%r6690, %r6689, %r6687;
	and.b32  	%r6691, %r6637, %r6662;
	or.b32  	%r6692, %r6690, %r6691;
	shf.l.wrap.b32 	%r6693, %r6687, %r6687, 30;
	shf.l.wrap.b32 	%r6694, %r6687, %r6687, 19;
	xor.b32  	%r6695, %r6694, %r6693;
	shf.l.wrap.b32 	%r6696, %r6687, %r6687, 10;
	xor.b32  	%r6697, %r6695, %r6696;
	and.b32  	%r6698, %r6663, %r6688;
	not.b32 	%r6699, %r6688;
	and.b32  	%r6700, %r6638, %r6699;
	or.b32  	%r6701, %r6700, %r6698;
	shf.l.wrap.b32 	%r6702, %r6688, %r6688, 26;
	shf.l.wrap.b32 	%r6703, %r6688, %r6688, 21;
	xor.b32  	%r6704, %r6702, %r6703;
	shf.l.wrap.b32 	%r6705, %r6688, %r6688, 7;
	xor.b32  	%r6706, %r6704, %r6705;
	add.s32 	%r6707, %r6706, %r5533;
	add.s32 	%r6708, %r6707, %r6701;
	add.s32 	%r6709, %r6708, %r6613;
	add.s32 	%r6710, %r6709, -958395405;
	add.s32 	%r6711, %r6697, %r6692;
	add.s32 	%r6712, %r6711, %r6710;
	add.s32 	%r6713, %r6710, %r6612;
	or.b32  	%r6714, %r6662, %r6687;
	and.b32  	%r6715, %r6714, %r6712;
	and.b32  	%r6716, %r6662, %r6687;
	or.b32  	%r6717, %r6715, %r6716;
	shf.l.wrap.b32 	%r6718, %r6712, %r6712, 30;
	shf.l.wrap.b32 	%r6719, %r6712, %r6712, 19;
	xor.b32  	%r6720, %r6719, %r6718;
	shf.l.wrap.b32 	%r6721, %r6712, %r6712, 10;
	xor.b32  	%r6722, %r6720, %r6721;
	and.b32  	%r6723, %r6688, %r6713;
	not.b32 	%r6724, %r6713;
	and.b32  	%r6725, %r6663, %r6724;
	or.b32  	%r6726, %r6725, %r6723;
	shf.l.wrap.b32 	%r6727, %r6713, %r6713, 26;
	shf.l.wrap.b32 	%r6728, %r6713, %r6713, 21;
	xor.b32  	%r6729, %r6727, %r6728;
	shf.l.wrap.b32 	%r6730, %r6713, %r6713, 7;
	xor.b32  	%r6731, %r6729, %r6730;
	add.s32 	%r6732, %r6731, %r5546;
	add.s32 	%r6733, %r6732, %r6726;
	add.s32 	%r6734, %r6733, %r6638;
	add.s32 	%r6735, %r6734, -710438585;
	add.s32 	%r6736, %r6722, %r6717;
	add.s32 	%r6737, %r6736, %r6735;
	add.s32 	%r6738, %r6735, %r6637;
	or.b32  	%r6739, %r6687, %r6712;
	and.b32  	%r6740, %r6739, %r6737;
	and.b32  	%r6741, %r6687, %r6712;
	or.b32  	%r6742, %r6740, %r6741;
	shf.l.wrap.b32 	%r6743, %r6737, %r6737, 30;
	shf.l.wrap.b32 	%r6744, %r6737, %r6737, 19;
	xor.b32  	%r6745, %r6744, %r6743;
	shf.l.wrap.b32 	%r6746, %r6737, %r6737, 10;
	xor.b32  	%r6747, %r6745, %r6746;
	and.b32  	%r6748, %r6713, %r6738;
	not.b32 	%r6749, %r6738;
	and.b32  	%r6750, %r6688, %r6749;
	or.b32  	%r6751, %r6750, %r6748;
	shf.l.wrap.b32 	%r6752, %r6738, %r6738, 26;
	shf.l.wrap.b32 	%r6753, %r6738, %r6738, 21;
	xor.b32  	%r6754, %r6752, %r6753;
	shf.l.wrap.b32 	%r6755, %r6738, %r6738, 7;
	xor.b32  	%r6756, %r6754, %r6755;
	add.s32 	%r6757, %r6756, %r5559;
	add.s32 	%r6758, %r6757, %r6751;
	add.s32 	%r6759, %r6758, %r6663;
	add.s32 	%r6760, %r6759, 113926993;
	add.s32 	%r6761, %r6747, %r6742;
	add.s32 	%r6762, %r6761, %r6760;
	add.s32 	%r6763, %r6760, %r6662;
	or.b32  	%r6764, %r6712, %r6737;
	and.b32  	%r6765, %r6764, %r6762;
	and.b32  	%r6766, %r6712, %r6737;
	or.b32  	%r6767, %r6765, %r6766;
	shf.l.wrap.b32 	%r6768, %r6762, %r6762, 30;
	shf.l.wrap.b32 	%r6769, %r6762, %r6762, 19;
	xor.b32  	%r6770, %r6769, %r6768;
	shf.l.wrap.b32 	%r6771, %r6762, %r6762, 10;
	xor.b32  	%r6772, %r6770, %r6771;
	and.b32  	%r6773, %r6738, %r6763;
	not.b32 	%r6774, %r6763;
	and.b32  	%r6775, %r6713, %r6774;
	or.b32  	%r6776, %r6775, %r6773;
	shf.l.wrap.b32 	%r6777, %r6763, %r6763, 26;
	shf.l.wrap.b32 	%r6778, %r6763, %r6763, 21;
	xor.b32  	%r6779, %r6777, %r6778;
	shf.l.wrap.b32 	%r6780, %r6763, %r6763, 7;
	xor.b32  	%r6781, %r6779, %r6780;
	add.s32 	%r6782, %r6781, %r5572;
	add.s32 	%r6783, %r6782, %r6776;
	add.s32 	%r6784, %r6783, %r6688;
	add.s32 	%r6785, %r6784, 338241895;
	add.s32 	%r6786, %r6772, %r6767;
	add.s32 	%r6787, %r6786, %r6785;
	add.s32 	%r6788, %r6785, %r6687;
	or.b32  	%r6789, %r6737, %r6762;
	and.b32  	%r6790, %r6789, %r6787;
	and.b32  	%r6791, %r6737, %r6762;
	or.b32  	%r6792, %r6790, %r6791;
	shf.l.wrap.b32 	%r6793, %r6787, %r6787, 30;
	shf.l.wrap.b32 	%r6794, %r6787, %r6787, 19;
	xor.b32  	%r6795, %r6794, %r6793;
	shf.l.wrap.b32 	%r6796, %r6787, %r6787, 10;
	xor.b32  	%r6797, %r6795, %r6796;
	and.b32  	%r6798, %r6763, %r6788;
	not.b32 	%r6799, %r6788;
	and.b32  	%r6800, %r6738, %r6799;
	or.b32  	%r6801, %r6800, %r6798;
	shf.l.wrap.b32 	%r6802, %r6788, %r6788, 26;
	shf.l.wrap.b32 	%r6803, %r6788, %r6788, 21;
	xor.b32  	%r6804, %r6802, %r6803;
	shf.l.wrap.b32 	%r6805, %r6788, %r6788, 7;
	xor.b32  	%r6806, %r6804, %r6805;
	add.s32 	%r6807, %r6806, %r5585;
	add.s32 	%r6808, %r6807, %r6801;
	add.s32 	%r6809, %r6808, %r6713;
	add.s32 	%r6810, %r6809, 666307205;
	add.s32 	%r6811, %r6797, %r6792;
	add.s32 	%r6812, %r6811, %r6810;
	add.s32 	%r6813, %r6810, %r6712;
	or.b32  	%r6814, %r6762, %r6787;
	and.b32  	%r6815, %r6814, %r6812;
	and.b32  	%r6816, %r6762, %r6787;
	or.b32  	%r6817, %r6815, %r6816;
	shf.l.wrap.b32 	%r6818, %r6812, %r6812, 30;
	shf.l.wrap.b32 	%r6819, %r6812, %r6812, 19;
	xor.b32  	%r6820, %r6819, %r6818;
	shf.l.wrap.b32 	%r6821, %r6812, %r6812, 10;
	xor.b32  	%r6822, %r6820, %r6821;
	and.b32  	%r6823, %r6788, %r6813;
	not.b32 	%r6824, %r6813;
	and.b32  	%r6825, %r6763, %r6824;
	or.b32  	%r6826, %r6825, %r6823;
	shf.l.wrap.b32 	%r6827, %r6813, %r6813, 26;
	shf.l.wrap.b32 	%r6828, %r6813, %r6813, 21;
	xor.b32  	%r6829, %r6827, %r6828;
	shf.l.wrap.b32 	%r6830, %r6813, %r6813, 7;
	xor.b32  	%r6831, %r6829, %r6830;
	add.s32 	%r6832, %r6831, %r5598;
	add.s32 	%r6833, %r6832, %r6826;
	add.s32 	%r6834, %r6833, %r6738;
	add.s32 	%r6835, %r6834, 773529912;
	add.s32 	%r6836, %r6822, %r6817;
	add.s32 	%r6837, %r6836, %r6835;
	add.s32 	%r6838, %r6835, %r6737;
	or.b32  	%r6839, %r6787, %r6812;
	and.b32  	%r6840, %r6839, %r6837;
	and.b32  	%r6841, %r6787, %r6812;
	or.b32  	%r6842, %r6840, %r6841;
	shf.l.wrap.b32 	%r6843, %r6837, %r6837, 30;
	shf.l.wrap.b32 	%r6844, %r6837, %r6837, 19;
	xor.b32  	%r6845, %r6844, %r6843;
	shf.l.wrap.b32 	%r6846, %r6837, %r6837, 10;
	xor.b32  	%r6847, %r6845, %r6846;
	and.b32  	%r6848, %r6813, %r6838;
	not.b32 	%r6849, %r6838;
	and.b32  	%r6850, %r6788, %r6849;
	or.b32  	%r6851, %r6850, %r6848;
	shf.l.wrap.b32 	%r6852, %r6838, %r6838, 26;
	shf.l.wrap.b32 	%r6853, %r6838, %r6838, 21;
	xor.b32  	%r6854, %r6852, %r6853;
	shf.l.wrap.b32 	%r6855, %r6838, %r6838, 7;
	xor.b32  	%r6856, %r6854, %r6855;
	add.s32 	%r6857, %r6856, %r5611;
	add.s32 	%r6858, %r6857, %r6851;
	add.s32 	%r6859, %r6858, %r6763;
	add.s32 	%r6860, %r6859, 1294757372;
	add.s32 	%r6861, %r6847, %r6842;
	add.s32 	%r6862, %r6861, %r6860;
	add.s32 	%r6863, %r6860, %r6762;
	or.b32  	%r6864, %r6812, %r6837;
	and.b32  	%r6865, %r6864, %r6862;
	and.b32  	%r6866, %r6812, %r6837;
	or.b32  	%r6867, %r6865, %r6866;
	shf.l.wrap.b32 	%r6868, %r6862, %r6862, 30;
	shf.l.wrap.b32 	%r6869, %r6862, %r6862, 19;
	xor.b32  	%r6870, %r6869, %r6868;
	shf.l.wrap.b32 	%r6871, %r6862, %r6862, 10;
	xor.b32  	%r6872, %r6870, %r6871;
	and.b32  	%r6873, %r6838, %r6863;
	not.b32 	%r6874, %r6863;
	and.b32  	%r6875, %r6813, %r6874;
	or.b32  	%r6876, %r6875, %r6873;
	shf.l.wrap.b32 	%r6877, %r6863, %r6863, 26;
	shf.l.wrap.b32 	%r6878, %r6863, %r6863, 21;
	xor.b32  	%r6879, %r6877, %r6878;
	shf.l.wrap.b32 	%r6880, %r6863, %r6863, 7;
	xor.b32  	%r6881, %r6879, %r6880;
	add.s32 	%r6882, %r6881, %r5624;
	add.s32 	%r6883, %r6882, %r6876;
	add.s32 	%r6884, %r6883, %r6788;
	add.s32 	%r6885, %r6884, 1396182291;
	add.s32 	%r6886, %r6872, %r6867;
	add.s32 	%r6887, %r6886, %r6885;
	add.s32 	%r6888, %r6885, %r6787;
	or.b32  	%r6889, %r6837, %r6862;
	and.b32  	%r6890, %r6889, %r6887;
	and.b32  	%r6891, %r6837, %r6862;
	or.b32  	%r6892, %r6890, %r6891;
	shf.l.wrap.b32 	%r6893, %r6887, %r6887, 30;
	shf.l.wrap.b32 	%r6894, %r6887, %r6887, 19;
	xor.b32  	%r6895, %r6894, %r6893;
	shf.l.wrap.b32 	%r6896, %r6887, %r6887, 10;
	xor.b32  	%r6897, %r6895, %r6896;
	and.b32  	%r6898, %r6863, %r6888;
	not.b32 	%r6899, %r6888;
	and.b32  	%r6900, %r6838, %r6899;
	or.b32  	%r6901, %r6900, %r6898;
	shf.l.wrap.b32 	%r6902, %r6888, %r6888, 26;
	shf.l.wrap.b32 	%r6903, %r6888, %r6888, 21;
	xor.b32  	%r6904, %r6902, %r6903;
	shf.l.wrap.b32 	%r6905, %r6888, %r6888, 7;
	xor.b32  	%r6906, %r6904, %r6905;
	add.s32 	%r6907, %r6906, %r5637;
	add.s32 	%r6908, %r6907, %r6901;
	add.s32 	%r6909, %r6908, %r6813;
	add.s32 	%r6910, %r6909, 1695183700;
	add.s32 	%r6911, %r6897, %r6892;
	add.s32 	%r6912, %r6911, %r6910;
	add.s32 	%r6913, %r6910, %r6812;
	or.b32  	%r6914, %r6862, %r6887;
	and.b32  	%r6915, %r6914, %r6912;
	and.b32  	%r6916, %r6862, %r6887;
	or.b32  	%r6917, %r6915, %r6916;
	shf.l.wrap.b32 	%r6918, %r6912, %r6912, 30;
	shf.l.wrap.b32 	%r6919, %r6912, %r6912, 19;
	xor.b32  	%r6920, %r6919, %r6918;
	shf.l.wrap.b32 	%r6921, %r6912, %r6912, 10;
	xor.b32  	%r6922, %r6920, %r6921;
	and.b32  	%r6923, %r6888, %r6913;
	not.b32 	%r6924, %r6913;
	and.b32  	%r6925, %r6863, %r6924;
	or.b32  	%r6926, %r6925, %r6923;
	shf.l.wrap.b32 	%r6927, %r6913, %r6913, 26;
	shf.l.wrap.b32 	%r6928, %r6913, %r6913, 21;
	xor.b32  	%r6929, %r6927, %r6928;
	shf.l.wrap.b32 	%r6930, %r6913, %r6913, 7;
	xor.b32  	%r6931, %r6929, %r6930;
	add.s32 	%r6932, %r6931, %r5650;
	add.s32 	%r6933, %r6932, %r6926;
	add.s32 	%r6934, %r6933, %r6838;
	add.s32 	%r6935, %r6934, 1986661051;
	add.s32 	%r6936, %r6922, %r6917;
	add.s32 	%r6937, %r6936, %r6935;
	add.s32 	%r6938, %r6935, %r6837;
	or.b32  	%r6939, %r6887, %r6912;
	and.b32  	%r6940, %r6939, %r6937;
	and.b32  	%r6941, %r6887, %r6912;
	or.b32  	%r6942, %r6940, %r6941;
	shf.l.wrap.b32 	%r6943, %r6937, %r6937, 30;
	shf.l.wrap.b32 	%r6944, %r6937, %r6937, 19;
	xor.b32  	%r6945, %r6944, %r6943;
	shf.l.wrap.b32 	%r6946, %r6937, %r6937, 10;
	xor.b32  	%r6947, %r6945, %r6946;
	and.b32  	%r6948, %r6913, %r6938;
	not.b32 	%r6949, %r6938;
	and.b32  	%r6950, %r6888, %r6949;
	or.b32  	%r6951, %r6950, %r6948;
	shf.l.wrap.b32 	%r6952, %r6938, %r6938, 26;
	shf.l.wrap.b32 	%r6953, %r6938, %r6938, 21;
	xor.b32  	%r6954, %r6952, %r6953;
	shf.l.wrap.b32 	%r6955, %r6938, %r6938, 7;
	xor.b32  	%r6956, %r6954, %r6955;
	add.s32 	%r6957, %r6956, %r5663;
	add.s32 	%r6958, %r6957, %r6951;
	add.s32 	%r6959, %r6958, %r6863;
	add.s32 	%r6960, %r6959, -2117940946;
	add.s32 	%r6961, %r6947, %r6942;
	add.s32 	%r6962, %r6961, %r6960;
	add.s32 	%r6963, %r6960, %r6862;
	or.b32  	%r6964, %r6912, %r6937;
	and.b32  	%r6965, %r6964, %r6962;
	and.b32  	%r6966, %r6912, %r6937;
	or.b32  	%r6967, %r6965, %r6966;
	shf.l.wrap.b32 	%r6968, %r6962, %r6962, 30;
	shf.l.wrap.b32 	%r6969, %r6962, %r6962, 19;
	xor.b32  	%r6970, %r6969, %r6968;
	shf.l.wrap.b32 	%r6971, %r6962, %r6962, 10;
	xor.b32  	%r6972, %r6970, %r6971;
	and.b32  	%r6973, %r6938, %r6963;
	not.b32 	%r6974, %r6963;
	and.b32  	%r6975, %r6913, %r6974;
	or.b32  	%r6976, %r6975, %r6973;
	shf.l.wrap.b32 	%r6977, %r6963, %r6963, 26;
	shf.l.wrap.b32 	%r6978, %r6963, %r6963, 21;
	xor.b32  	%r6979, %r6977, %r6978;
	shf.l.wrap.b32 	%r6980, %r6963, %r6963, 7;
	xor.b32  	%r6981, %r6979, %r6980;
	add.s32 	%r6982, %r6981, %r5676;
	add.s32 	%r6983, %r6982, %r6976;
	add.s32 	%r6984, %r6983, %r6888;
	add.s32 	%r6985, %r6984, -1838011259;
	add.s32 	%r6986, %r6972, %r6967;
	add.s32 	%r6987, %r6986, %r6985;
	add.s32 	%r6988, %r6985, %r6887;
	or.b32  	%r6989, %r6937, %r6962;
	and.b32  	%r6990, %r6989, %r6987;
	and.b32  	%r6991, %r6937, %r6962;
	or.b32  	%r6992, %r6990, %r6991;
	shf.l.wrap.b32 	%r6993, %r6987, %r6987, 30;
	shf.l.wrap.b32 	%r6994, %r6987, %r6987, 19;
	xor.b32  	%r6995, %r6994, %r6993;
	shf.l.wrap.b32 	%r6996, %r6987, %r6987, 10;
	xor.b32  	%r6997, %r6995, %r6996;
	and.b32  	%r6998, %r6963, %r6988;
	not.b32 	%r6999, %r6988;
	and.b32  	%r7000, %r6938, %r6999;
	or.b32  	%r7001, %r7000, %r6998;
	shf.l.wrap.b32 	%r7002, %r6988, %r6988, 26;
	shf.l.wrap.b32 	%r7003, %r6988, %r6988, 21;
	xor.b32  	%r7004, %r7002, %r7003;
	shf.l.wrap.b32 	%r7005, %r6988, %r6988, 7;
	xor.b32  	%r7006, %r7004, %r7005;
	add.s32 	%r7007, %r7006, %r5689;
	add.s32 	%r7008, %r7007, %r7001;
	add.s32 	%r7009, %r7008, %r6913;
	add.s32 	%r7010, %r7009, -1564481375;
	add.s32 	%r7011, %r6997, %r6992;
	add.s32 	%r7012, %r7011, %r7010;
	add.s32 	%r7013, %r7010, %r6912;
	or.b32  	%r7014, %r6962, %r6987;
	and.b32  	%r7015, %r7014, %r7012;
	and.b32  	%r7016, %r6962, %r6987;
	or.b32  	%r7017, %r7015, %r7016;
	shf.l.wrap.b32 	%r7018, %r7012, %r7012, 30;
	shf.l.wrap.b32 	%r7019, %r7012, %r7012, 19;
	xor.b32  	%r7020, %r7019, %r7018;
	shf.l.wrap.b32 	%r7021, %r7012, %r7012, 10;
	xor.b32  	%r7022, %r7020, %r7021;
	and.b32  	%r7023, %r6988, %r7013;
	not.b32 	%r7024, %r7013;
	and.b32  	%r7025, %r6963, %r7024;
	or.b32  	%r7026, %r7025, %r7023;
	shf.l.wrap.b32 	%r7027, %r7013, %r7013, 26;
	shf.l.wrap.b32 	%r7028, %r7013, %r7013, 21;
	xor.b32  	%r7029, %r7027, %r7028;
	shf.l.wrap.b32 	%r7030, %r7013, %r7013, 7;
	xor.b32  	%r7031, %r7029, %r7030;
	add.s32 	%r7032, %r7031, %r5702;
	add.s32 	%r7033, %r7032, %r7026;
	add.s32 	%r7034, %r7033, %r6938;
	add.s32 	%r7035, %r7034, -1474664885;
	add.s32 	%r7036, %r7022, %r7017;
	add.s32 	%r7037, %r7036, %r7035;
	add.s32 	%r7038, %r7035, %r6937;
	or.b32  	%r7039, %r6987, %r7012;
	and.b32  	%r7040, %r7039, %r7037;
	and.b32  	%r7041, %r6987, %r7012;
	or.b32  	%r7042, %r7040, %r7041;
	shf.l.wrap.b32 	%r7043, %r7037, %r7037, 30;
	shf.l.wrap.b32 	%r7044, %r7037, %r7037, 19;
	xor.b32  	%r7045, %r7044, %r7043;
	shf.l.wrap.b32 	%r7046, %r7037, %r7037, 10;
	xor.b32  	%r7047, %r7045, %r7046;
	and.b32  	%r7048, %r7013, %r7038;
	not.b32 	%r7049, %r7038;
	and.b32  	%r7050, %r6988, %r7049;
	or.b32  	%r7051, %r7050, %r7048;
	shf.l.wrap.b32 	%r7052, %r7038, %r7038, 26;
	shf.l.wrap.b32 	%r7053, %r7038, %r7038, 21;
	xor.b32  	%r7054, %r7052, %r7053;
	shf.l.wrap.b32 	%r7055, %r7038, %r7038, 7;
	xor.b32  	%r7056, %r7054, %r7055;
	add.s32 	%r7057, %r7056, %r5715;
	add.s32 	%r7058, %r7057, %r7051;
	add.s32 	%r7059, %r7058, %r6963;
	add.s32 	%r7060, %r7059, -1035236496;
	add.s32 	%r7061, %r7047, %r7042;
	add.s32 	%r7062, %r7061, %r7060;
	add.s32 	%r7063, %r7060, %r6962;
	or.b32  	%r7064, %r7012, %r7037;
	and.b32  	%r7065, %r7064, %r7062;
	and.b32  	%r7066, %r7012, %r7037;
	or.b32  	%r7067, %r7065, %r7066;
	shf.l.wrap.b32 	%r7068, %r7062, %r7062, 30;
	shf.l.wrap.b32 	%r7069, %r7062, %r7062, 19;
	xor.b32  	%r7070, %r7069, %r7068;
	shf.l.wrap.b32 	%r7071, %r7062, %r7062, 10;
	xor.b32  	%r7072, %r7070, %r7071;
	and.b32  	%r7073, %r7038, %r7063;
	not.b32 	%r7074, %r7063;
	and.b32  	%r7075, %r7013, %r7074;
	or.b32  	%r7076, %r7075, %r7073;
	shf.l.wrap.b32 	%r7077, %r7063, %r7063, 26;
	shf.l.wrap.b32 	%r7078, %r7063, %r7063, 21;
	xor.b32  	%r7079, %r7077, %r7078;
	shf.l.wrap.b32 	%r7080, %r7063, %r7063, 7;
	xor.b32  	%r7081, %r7079, %r7080;
	add.s32 	%r7082, %r7081, %r5728;
	add.s32 	%r7083, %r7082, %r7076;
	add.s32 	%r7084, %r7083, %r6988;
	add.s32 	%r7085, %r7084, -949202525;
	add.s32 	%r7086, %r7072, %r7067;
	add.s32 	%r7087, %r7086, %r7085;
	add.s32 	%r7088, %r7085, %r6987;
	or.b32  	%r7089, %r7037, %r7062;
	and.b32  	%r7090, %r7089, %r7087;
	and.b32  	%r7091, %r7037, %r7062;
	or.b32  	%r7092, %r7090, %r7091;
	shf.l.wrap.b32 	%r7093, %r7087, %r7087, 30;
	shf.l.wrap.b32 	%r7094, %r7087, %r7087, 19;
	xor.b32  	%r7095, %r7094, %r7093;
	shf.l.wrap.b32 	%r7096, %r7087, %r7087, 10;
	xor.b32  	%r7097, %r7095, %r7096;
	and.b32  	%r7098, %r7063, %r7088;
	not.b32 	%r7099, %r7088;
	and.b32  	%r7100, %r7038, %r7099;
	or.b32  	%r7101, %r7100, %r7098;
	shf.l.wrap.b32 	%r7102, %r7088, %r7088, 26;
	shf.l.wrap.b32 	%r7103, %r7088, %r7088, 21;
	xor.b32  	%r7104, %r7102, %r7103;
	shf.l.wrap.b32 	%r7105, %r7088, %r7088, 7;
	xor.b32  	%r7106, %r7104, %r7105;
	add.s32 	%r7107, %r7106, %r5741;
	add.s32 	%r7108, %r7107, %r7101;
	add.s32 	%r7109, %r7108, %r7013;
	add.s32 	%r7110, %r7109, -778901479;
	add.s32 	%r7111, %r7097, %r7092;
	add.s32 	%r7112, %r7111, %r7110;
	add.s32 	%r7113, %r7110, %r7012;
	or.b32  	%r7114, %r7062, %r7087;
	and.b32  	%r7115, %r7114, %r7112;
	and.b32  	%r7116, %r7062, %r7087;
	or.b32  	%r7117, %r7115, %r7116;
	shf.l.wrap.b32 	%r7118, %r7112, %r7112, 30;
	shf.l.wrap.b32 	%r7119, %r7112, %r7112, 19;
	xor.b32  	%r7120, %r7119, %r7118;
	shf.l.wrap.b32 	%r7121, %r7112, %r7112, 10;
	xor.b32  	%r7122, %r7120, %r7121;
	and.b32  	%r7123, %r7088, %r7113;
	not.b32 	%r7124, %r7113;
	and.b32  	%r7125, %r7063, %r7124;
	or.b32  	%r7126, %r7125, %r7123;
	shf.l.wrap.b32 	%r7127, %r7113, %r7113, 26;
	shf.l.wrap.b32 	%r7128, %r7113, %r7113, 21;
	xor.b32  	%r7129, %r7127, %r7128;
	shf.l.wrap.b32 	%r7130, %r7113, %r7113, 7;
	xor.b32  	%r7131, %r7129, %r7130;
	add.s32 	%r7132, %r7131, %r5754;
	add.s32 	%r7133, %r7132, %r7126;
	add.s32 	%r7134, %r7133, %r7038;
	add.s32 	%r7135, %r7134, -694614492;
	add.s32 	%r7136, %r7122, %r7117;
	add.s32 	%r7137, %r7136, %r7135;
	add.s32 	%r7138, %r7135, %r7037;
	or.b32  	%r7139, %r7087, %r7112;
	and.b32  	%r7140, %r7139, %r7137;
	and.b32  	%r7141, %r7087, %r7112;
	or.b32  	%r7142, %r7140, %r7141;
	shf.l.wrap.b32 	%r7143, %r7137, %r7137, 30;
	shf.l.wrap.b32 	%r7144, %r7137, %r7137, 19;
	xor.b32  	%r7145, %r7144, %r7143;
	shf.l.wrap.b32 	%r7146, %r7137, %r7137, 10;
	xor.b32  	%r7147, %r7145, %r7146;
	and.b32  	%r7148, %r7113, %r7138;
	not.b32 	%r7149, %r7138;
	and.b32  	%r7150, %r7088, %r7149;
	or.b32  	%r7151, %r7150, %r7148;
	shf.l.wrap.b32 	%r7152, %r7138, %r7138, 26;
	shf.l.wrap.b32 	%r7153, %r7138, %r7138, 21;
	xor.b32  	%r7154, %r7152, %r7153;
	shf.l.wrap.b32 	%r7155, %r7138, %r7138, 7;
	xor.b32  	%r7156, %r7154, %r7155;
	add.s32 	%r7157, %r7156, %r5767;
	add.s32 	%r7158, %r7157, %r7151;
	add.s32 	%r7159, %r7158, %r7063;
	add.s32 	%r7160, %r7159, -200395387;
	add.s32 	%r7161, %r7147, %r7142;
	add.s32 	%r7162, %r7161, %r7160;
	add.s32 	%r7163, %r7160, %r7062;
	or.b32  	%r7164, %r7112, %r7137;
	and.b32  	%r7165, %r7164, %r7162;
	and.b32  	%r7166, %r7112, %r7137;
	or.b32  	%r7167, %r7165, %r7166;
	shf.l.wrap.b32 	%r7168, %r7162, %r7162, 30;
	shf.l.wrap.b32 	%r7169, %r7162, %r7162, 19;
	xor.b32  	%r7170, %r7169, %r7168;
	shf.l.wrap.b32 	%r7171, %r7162, %r7162, 10;
	xor.b32  	%r7172, %r7170, %r7171;
	and.b32  	%r7173, %r7138, %r7163;
	not.b32 	%r7174, %r7163;
	and.b32  	%r7175, %r7113, %r7174;
	or.b32  	%r7176, %r7175, %r7173;
	shf.l.wrap.b32 	%r7177, %r7163, %r7163, 26;
	shf.l.wrap.b32 	%r7178, %r7163, %r7163, 21;
	xor.b32  	%r7179, %r7177, %r7178;
	shf.l.wrap.b32 	%r7180, %r7163, %r7163, 7;
	xor.b32  	%r7181, %r7179, %r7180;
	add.s32 	%r7182, %r7181, %r5780;
	add.s32 	%r7183, %r7182, %r7176;
	add.s32 	%r7184, %r7183, %r7088;
	add.s32 	%r7185, %r7184, 275423344;
	add.s32 	%r7186, %r7172, %r7167;
	add.s32 	%r7187, %r7186, %r7185;
	add.s32 	%r7188, %r7185, %r7087;
	or.b32  	%r7189, %r7137, %r7162;
	and.b32  	%r7190, %r7189, %r7187;
	and.b32  	%r7191, %r7137, %r7162;
	or.b32  	%r7192, %r7190, %r7191;
	shf.l.wrap.b32 	%r7193, %r7187, %r7187, 30;
	shf.l.wrap.b32 	%r7194, %r7187, %r7187, 19;
	xor.b32  	%r7195, %r7194, %r7193;
	shf.l.wrap.b32 	%r7196, %r7187, %r7187, 10;
	xor.b32  	%r7197, %r7195, %r7196;
	and.b32  	%r7198, %r7163, %r7188;
	not.b32 	%r7199, %r7188;
	and.b32  	%r7200, %r7138, %r7199;
	or.b32  	%r7201, %r7200, %r7198;
	shf.l.wrap.b32 	%r7202, %r7188, %r7188, 26;
	shf.l.wrap.b32 	%r7203, %r7188, %r7188, 21;
	xor.b32  	%r7204, %r7202, %r7203;
	shf.l.wrap.b32 	%r7205, %r7188, %r7188, 7;
	xor.b32  	%r7206, %r7204, %r7205;
	add.s32 	%r7207, %r7206, %r5793;
	add.s32 	%r7208, %r7207, %r7201;
	add.s32 	%r7209, %r7208, %r7113;
	add.s32 	%r7210, %r7209, 430227734;
	add.s32 	%r7211, %r7197, %r7192;
	add.s32 	%r7212, %r7211, %r7210;
	add.s32 	%r7213, %r7210, %r7112;
	or.b32  	%r7214, %r7162, %r7187;
	and.b32  	%r7215, %r7214, %r7212;
	and.b32  	%r7216, %r7162, %r7187;
	or.b32  	%r7217, %r7215, %r7216;
	shf.l.wrap.b32 	%r7218, %r7212, %r7212, 30;
	shf.l.wrap.b32 	%r7219, %r7212, %r7212, 19;
	xor.b32  	%r7220, %r7219, %r7218;
	shf.l.wrap.b32 	%r7221, %r7212, %r7212, 10;
	xor.b32  	%r7222, %r7220, %r7221;
	and.b32  	%r7223, %r7188, %r7213;
	not.b32 	%r7224, %r7213;
	and.b32  	%r7225, %r7163, %r7224;
	or.b32  	%r7226, %r7225, %r7223;
	shf.l.wrap.b32 	%r7227, %r7213, %r7213, 26;
	shf.l.wrap.b32 	%r7228, %r7213, %r7213, 21;
	xor.b32  	%r7229, %r7227, %r7228;
	shf.l.wrap.b32 	%r7230, %r7213, %r7213, 7;
	xor.b32  	%r7231, %r7229, %r7230;
	add.s32 	%r7232, %r7231, %r5806;
	add.s32 	%r7233, %r7232, %r7226;
	add.s32 	%r7234, %r7233, %r7138;
	add.s32 	%r7235, %r7234, 506948616;
	add.s32 	%r7236, %r7222, %r7217;
	add.s32 	%r7237, %r7236, %r7235;
	add.s32 	%r7238, %r7235, %r7137;
	or.b32  	%r7239, %r7187, %r7212;
	and.b32  	%r7240, %r7239, %r7237;
	and.b32  	%r7241, %r7187, %r7212;
	or.b32  	%r7242, %r7240, %r7241;
	shf.l.wrap.b32 	%r7243, %r7237, %r7237, 30;
	shf.l.wrap.b32 	%r7244, %r7237, %r7237, 19;
	xor.b32  	%r7245, %r7244, %r7243;
	shf.l.wrap.b32 	%r7246, %r7237, %r7237, 10;
	xor.b32  	%r7247, %r7245, %r7246;
	and.b32  	%r7248, %r7213, %r7238;
	not.b32 	%r7249, %r7238;
	and.b32  	%r7250, %r7188, %r7249;
	or.b32  	%r7251, %r7250, %r7248;
	shf.l.wrap.b32 	%r7252, %r7238, %r7238, 26;
	shf.l.wrap.b32 	%r7253, %r7238, %r7238, 21;
	xor.b32  	%r7254, %r7252, %r7253;
	shf.l.wrap.b32 	%r7255, %r7238, %r7238, 7;
	xor.b32  	%r7256, %r7254, %r7255;
	add.s32 	%r7257, %r7256, %r5819;
	add.s32 	%r7258, %r7257, %r7251;
	add.s32 	%r7259, %r7258, %r7163;
	add.s32 	%r7260, %r7259, 659060556;
	add.s32 	%r7261, %r7247, %r7242;
	add.s32 	%r7262, %r7261, %r7260;
	add.s32 	%r7263, %r7260, %r7162;
	or.b32  	%r7264, %r7212, %r7237;
	and.b32  	%r7265, %r7264, %r7262;
	and.b32  	%r7266, %r7212, %r7237;
	or.b32  	%r7267, %r7265, %r7266;
	shf.l.wrap.b32 	%r7268, %r7262, %r7262, 30;
	shf.l.wrap.b32 	%r7269, %r7262, %r7262, 19;
	xor.b32  	%r7270, %r7269, %r7268;
	shf.l.wrap.b32 	%r7271, %r7262, %r7262, 10;
	xor.b32  	%r7272, %r7270, %r7271;
	and.b32  	%r7273, %r7238, %r7263;
	not.b32 	%r7274, %r7263;
	and.b32  	%r7275, %r7213, %r7274;
	or.b32  	%r7276, %r7275, %r7273;
	shf.l.wrap.b32 	%r7277, %r7263, %r7263, 26;
	shf.l.wrap.b32 	%r7278, %r7263, %r7263, 21;
	xor.b32  	%r7279, %r7277, %r7278;
	shf.l.wrap.b32 	%r7280, %r7263, %r7263, 7;
	xor.b32  	%r7281, %r7279, %r7280;
	add.s32 	%r7282, %r7281, %r5832;
	add.s32 	%r7283, %r7282, %r7276;
	add.s32 	%r7284, %r7283, %r7188;
	add.s32 	%r7285, %r7284, 883997877;
	add.s32 	%r7286, %r7272, %r7267;
	add.s32 	%r7287, %r7286, %r7285;
	add.s32 	%r7288, %r7285, %r7187;
	or.b32  	%r7289, %r7237, %r7262;
	and.b32  	%r7290, %r7289, %r7287;
	and.b32  	%r7291, %r7237, %r7262;
	or.b32  	%r7292, %r7290, %r7291;
	shf.l.wrap.b32 	%r7293, %r7287, %r7287, 30;
	shf.l.wrap.b32 	%r7294, %r7287, %r7287, 19;
	xor.b32  	%r7295, %r7294, %r7293;
	shf.l.wrap.b32 	%r7296, %r7287, %r7287, 10;
	xor.b32  	%r7297, %r7295, %r7296;
	and.b32  	%r7298, %r7263, %r7288;
	not.b32 	%r7299, %r7288;
	and.b32  	%r7300, %r7238, %r7299;
	or.b32  	%r7301, %r7300, %r7298;
	shf.l.wrap.b32 	%r7302, %r7288, %r7288, 26;
	shf.l.wrap.b32 	%r7303, %r7288, %r7288, 21;
	xor.b32  	%r7304, %r7302, %r7303;
	shf.l.wrap.b32 	%r7305, %r7288, %r7288, 7;
	xor.b32  	%r7306, %r7304, %r7305;
	add.s32 	%r7307, %r7306, %r5845;
	add.s32 	%r7308, %r7307, %r7301;
	add.s32 	%r7309, %r7308, %r7213;
	add.s32 	%r7310, %r7309, 958139571;
	add.s32 	%r7311, %r7297, %r7292;
	add.s32 	%r7312, %r7311, %r7310;
	add.s32 	%r7313, %r7310, %r7212;
	or.b32  	%r7314, %r7262, %r7287;
	and.b32  	%r7315, %r7314, %r7312;
	and.b32  	%r7316, %r7262, %r7287;
	or.b32  	%r7317, %r7315, %r7316;
	shf.l.wrap.b32 	%r7318, %r7312, %r7312, 30;
	shf.l.wrap.b32 	%r7319, %r7312, %r7312, 19;
	xor.b32  	%r7320, %r7319, %r7318;
	shf.l.wrap.b32 	%r7321, %r7312, %r7312, 10;
	xor.b32  	%r7322, %r7320, %r7321;
	and.b32  	%r7323, %r7288, %r7313;
	not.b32 	%r7324, %r7313;
	and.b32  	%r7325, %r7263, %r7324;
	or.b32  	%r7326, %r7325, %r7323;
	shf.l.wrap.b32 	%r7327, %r7313, %r7313, 26;
	shf.l.wrap.b32 	%r7328, %r7313, %r7313, 21;
	xor.b32  	%r7329, %r7327, %r7328;
	shf.l.wrap.b32 	%r7330, %r7313, %r7313, 7;
	xor.b32  	%r7331, %r7329, %r7330;
	add.s32 	%r7332, %r7331, %r5858;
	add.s32 	%r7333, %r7332, %r7326;
	add.s32 	%r7334, %r7333, %r7238;
	add.s32 	%r7335, %r7334, 1322822218;
	add.s32 	%r7336, %r7322, %r7317;
	add.s32 	%r7337, %r7336, %r7335;
	add.s32 	%r7338, %r7335, %r7237;
	or.b32  	%r7339, %r7287, %r7312;
	and.b32  	%r7340, %r7339, %r7337;
	and.b32  	%r7341, %r7287, %r7312;
	or.b32  	%r7342, %r7340, %r7341;
	shf.l.wrap.b32 	%r7343, %r7337, %r7337, 30;
	shf.l.wrap.b32 	%r7344, %r7337, %r7337, 19;
	xor.b32  	%r7345, %r7344, %r7343;
	shf.l.wrap.b32 	%r7346, %r7337, %r7337, 10;
	xor.b32  	%r7347, %r7345, %r7346;
	and.b32  	%r7348, %r7313, %r7338;
	not.b32 	%r7349, %r7338;
	and.b32  	%r7350, %r7288, %r7349;
	or.b32  	%r7351, %r7350, %r7348;
	shf.l.wrap.b32 	%r7352, %r7338, %r7338, 26;
	shf.l.wrap.b32 	%r7353, %r7338, %r7338, 21;
	xor.b32  	%r7354, %r7352, %r7353;
	shf.l.wrap.b32 	%r7355, %r7338, %r7338, 7;
	xor.b32  	%r7356, %r7354, %r7355;
	add.s32 	%r7357, %r7356, %r5871;
	add.s32 	%r7358, %r7357, %r7351;
	add.s32 	%r7359, %r7358, %r7263;
	add.s32 	%r7360, %r7359, 1537002063;
	add.s32 	%r7361, %r7347, %r7342;
	add.s32 	%r7362, %r7361, %r7360;
	add.s32 	%r7363, %r7360, %r7262;
	or.b32  	%r7364, %r7312, %r7337;
	and.b32  	%r7365, %r7364, %r7362;
	and.b32  	%r7366, %r7312, %r7337;
	or.b32  	%r7367, %r7365, %r7366;
	shf.l.wrap.b32 	%r7368, %r7362, %r7362, 30;
	shf.l.wrap.b32 	%r7369, %r7362, %r7362, 19;
	xor.b32  	%r7370, %r7369, %r7368;
	shf.l.wrap.b32 	%r7371, %r7362, %r7362, 10;
	xor.b32  	%r7372, %r7370, %r7371;
	and.b32  	%r7373, %r7338, %r7363;
	not.b32 	%r7374, %r7363;
	and.b32  	%r7375, %r7313, %r7374;
	or.b32  	%r7376, %r7375, %r7373;
	shf.l.wrap.b32 	%r7377, %r7363, %r7363, 26;
	shf.l.wrap.b32 	%r7378, %r7363, %r7363, 21;
	xor.b32  	%r7379, %r7377, %r7378;
	shf.l.wrap.b32 	%r7380, %r7363, %r7363, 7;
	xor.b32  	%r7381, %r7379, %r7380;
	add.s32 	%r7382, %r7381, %r5884;
	add.s32 	%r7383, %r7382, %r7376;
	add.s32 	%r7384, %r7383, %r7288;
	add.s32 	%r7385, %r7384, 1747873779;
	add.s32 	%r7386, %r7372, %r7367;
	add.s32 	%r7387, %r7386, %r7385;
	add.s32 	%r7388, %r7385, %r7287;
	or.b32  	%r7389, %r7337, %r7362;
	and.b32  	%r7390, %r7389, %r7387;
	and.b32  	%r7391, %r7337, %r7362;
	or.b32  	%r7392, %r7390, %r7391;
	shf.l.wrap.b32 	%r7393, %r7387, %r7387, 30;
	shf.l.wrap.b32 	%r7394, %r7387, %r7387, 19;
	xor.b32  	%r7395, %r7394, %r7393;
	shf.l.wrap.b32 	%r7396, %r7387, %r7387, 10;
	xor.b32  	%r7397, %r7395, %r7396;
	and.b32  	%r7398, %r7363, %r7388;
	not.b32 	%r7399, %r7388;
	and.b32  	%r7400, %r7338, %r7399;
	or.b32  	%r7401, %r7400, %r7398;
	shf.l.wrap.b32 	%r7402, %r7388, %r7388, 26;
	shf.l.wrap.b32 	%r7403, %r7388, %r7388, 21;
	xor.b32  	%r7404, %r7402, %r7403;
	shf.l.wrap.b32 	%r7405, %r7388, %r7388, 7;
	xor.b32  	%r7406, %r7404, %r7405;
	add.s32 	%r7407, %r7406, %r5897;
	add.s32 	%r7408, %r7407, %r7401;
	add.s32 	%r7409, %r7408, %r7313;
	add.s32 	%r7410, %r7409, 1955562222;
	add.s32 	%r7411, %r7397, %r7392;
	add.s32 	%r7412, %r7411, %r7410;
	add.s32 	%r7413, %r7410, %r7312;
	or.b32  	%r7414, %r7362, %r7387;
	and.b32  	%r7415, %r7414, %r7412;
	and.b32  	%r7416, %r7362, %r7387;
	or.b32  	%r7417, %r7415, %r7416;
	shf.l.wrap.b32 	%r7418, %r7412, %r7412, 30;
	shf.l.wrap.b32 	%r7419, %r7412, %r7412, 19;
	xor.b32  	%r7420, %r7419, %r7418;
	shf.l.wrap.b32 	%r7421, %r7412, %r7412, 10;
	xor.b32  	%r7422, %r7420, %r7421;
	and.b32  	%r7423, %r7388, %r7413;
	not.b32 	%r7424, %r7413;
	and.b32  	%r7425, %r7363, %r7424;
	or.b32  	%r7426, %r7425, %r7423;
	shf.l.wrap.b32 	%r7427, %r7413, %r7413, 26;
	shf.l.wrap.b32 	%r7428, %r7413, %r7413, 21;
	xor.b32  	%r7429, %r7427, %r7428;
	shf.l.wrap.b32 	%r7430, %r7413, %r7413, 7;
	xor.b32  	%r7431, %r7429, %r7430;
	add.s32 	%r7432, %r7431, %r5910;
	add.s32 	%r7433, %r7432, %r7426;
	add.s32 	%r7434, %r7433, %r7338;
	add.s32 	%r7435, %r7434, 2024104815;
	add.s32 	%r7436, %r7422, %r7417;
	add.s32 	%r7437, %r7436, %r7435;
	add.s32 	%r7438, %r7435, %r7337;
	or.b32  	%r7439, %r7387, %r7412;
	and.b32  	%r7440, %r7439, %r7437;
	and.b32  	%r7441, %r7387, %r7412;
	or.b32  	%r7442, %r7440, %r7441;
	shf.l.wrap.b32 	%r7443, %r7437, %r7437, 30;
	shf.l.wrap.b32 	%r7444, %r7437, %r7437, 19;
	xor.b32  	%r7445, %r7444, %r7443;
	shf.l.wrap.b32 	%r7446, %r7437, %r7437, 10;
	xor.b32  	%r7447, %r7445, %r7446;
	and.b32  	%r7448, %r7413, %r7438;
	not.b32 	%r7449, %r7438;
	and.b32  	%r7450, %r7388, %r7449;
	or.b32  	%r7451, %r7450, %r7448;
	shf.l.wrap.b32 	%r7452, %r7438, %r7438, 26;
	shf.l.wrap.b32 	%r7453, %r7438, %r7438, 21;
	xor.b32  	%r7454, %r7452, %r7453;
	shf.l.wrap.b32 	%r7455, %r7438, %r7438, 7;
	xor.b32  	%r7456, %r7454, %r7455;
	add.s32 	%r7457, %r7456, %r5923;
	add.s32 	%r7458, %r7457, %r7451;
	add.s32 	%r7459, %r7458, %r7363;
	add.s32 	%r7460, %r7459, -2067236844;
	add.s32 	%r7461, %r7447, %r7442;
	add.s32 	%r7462, %r7461, %r7460;
	add.s32 	%r7463, %r7460, %r7362;
	or.b32  	%r7464, %r7412, %r7437;
	and.b32  	%r7465, %r7464, %r7462;
	and.b32  	%r7466, %r7412, %r7437;
	or.b32  	%r7467, %r7465, %r7466;
	shf.l.wrap.b32 	%r7468, %r7462, %r7462, 30;
	shf.l.wrap.b32 	%r7469, %r7462, %r7462, 19;
	xor.b32  	%r7470, %r7469, %r7468;
	shf.l.wrap.b32 	%r7471, %r7462, %r7462, 10;
	xor.b32  	%r7472, %r7470, %r7471;
	and.b32  	%r7473, %r7438, %r7463;
	not.b32 	%r7474, %r7463;
	and.b32  	%r7475, %r7413, %r7474;
	or.b32  	%r7476, %r7475, %r7473;
	shf.l.wrap.b32 	%r7477, %r7463, %r7463, 26;
	shf.l.wrap.b32 	%r7478, %r7463, %r7463, 21;
	xor.b32  	%r7479, %r7477, %r7478;
	shf.l.wrap.b32 	%r7480, %r7463, %r7463, 7;
	xor.b32  	%r7481, %r7479, %r7480;
	add.s32 	%r7482, %r7481, %r5936;
	add.s32 	%r7483, %r7482, %r7476;
	add.s32 	%r7484, %r7483, %r7388;
	add.s32 	%r7485, %r7484, -1933114872;
	add.s32 	%r7486, %r7472, %r7467;
	add.s32 	%r7487, %r7486, %r7485;
	add.s32 	%r7488, %r7485, %r7387;
	or.b32  	%r7489, %r7437, %r7462;
	and.b32  	%r7490, %r7489, %r7487;
	and.b32  	%r7491, %r7437, %r7462;
	or.b32  	%r7492, %r7490, %r7491;
	shf.l.wrap.b32 	%r7493, %r7487, %r7487, 30;
	shf.l.wrap.b32 	%r7494, %r7487, %r7487, 19;
	xor.b32  	%r7495, %r7494, %r7493;
	shf.l.wrap.b32 	%r7496, %r7487, %r7487, 10;
	xor.b32  	%r7497, %r7495, %r7496;
	and.b32  	%r7498, %r7463, %r7488;
	not.b32 	%r7499, %r7488;
	and.b32  	%r7500, %r7438, %r7499;
	or.b32  	%r7501, %r7500, %r7498;
	shf.l.wrap.b32 	%r7502, %r7488, %r7488, 26;
	shf.l.wrap.b32 	%r7503, %r7488, %r7488, 21;
	xor.b32  	%r7504, %r7502, %r7503;
	shf.l.wrap.b32 	%r7505, %r7488, %r7488, 7;
	xor.b32  	%r7506, %r7504, %r7505;
	add.s32 	%r7507, %r7506, %r5949;
	add.s32 	%r7508, %r7507, %r7501;
	add.s32 	%r7509, %r7508, %r7413;
	add.s32 	%r7510, %r7509, -1866530822;
	add.s32 	%r7511, %r7497, %r7492;
	add.s32 	%r7512, %r7511, %r7510;
	add.s32 	%r7513, %r7510, %r7412;
	or.b32  	%r7514, %r7462, %r7487;
	and.b32  	%r7515, %r7514, %r7512;
	and.b32  	%r7516, %r7462, %r7487;
	or.b32  	%r7517, %r7515, %r7516;
	shf.l.wrap.b32 	%r7518, %r7512, %r7512, 30;
	shf.l.wrap.b32 	%r7519, %r7512, %r7512, 19;
	xor.b32  	%r7520, %r7519, %r7518;
	shf.l.wrap.b32 	%r7521, %r7512, %r7512, 10;
	xor.b32  	%r7522, %r7520, %r7521;
	and.b32  	%r7523, %r7488, %r7513;
	not.b32 	%r7524, %r7513;
	and.b32  	%r7525, %r7463, %r7524;
	or.b32  	%r7526, %r7525, %r7523;
	shf.l.wrap.b32 	%r7527, %r7513, %r7513, 26;
	shf.l.wrap.b32 	%r7528, %r7513, %r7513, 21;
	xor.b32  	%r7529, %r7527, %r7528;
	shf.l.wrap.b32 	%r7530, %r7513, %r7513, 7;
	xor.b32  	%r7531, %r7529, %r7530;
	add.s32 	%r7532, %r7531, %r5962;
	add.s32 	%r7533, %r7532, %r7526;
	add.s32 	%r7534, %r7533, %r7438;
	add.s32 	%r7535, %r7534, -1538233109;
	add.s32 	%r7536, %r7522, %r7517;
	add.s32 	%r7537, %r7536, %r7535;
	add.s32 	%r7538, %r7535, %r7437;
	or.b32  	%r7539, %r7487, %r7512;
	and.b32  	%r7540, %r7539, %r7537;
	and.b32  	%r7541, %r7487, %r7512;
	or.b32  	%r7542, %r7540, %r7541;
	shf.l.wrap.b32 	%r7543, %r7537, %r7537, 30;
	shf.l.wrap.b32 	%r7544, %r7537, %r7537, 19;
	xor.b32  	%r7545, %r7544, %r7543;
	shf.l.wrap.b32 	%r7546, %r7537, %r7537, 10;
	xor.b32  	%r7547, %r7545, %r7546;
	and.b32  	%r7548, %r7513, %r7538;
	not.b32 	%r7549, %r7538;
	and.b32  	%r7550, %r7488, %r7549;
	or.b32  	%r7551, %r7550, %r7548;
	shf.l.wrap.b32 	%r7552, %r7538, %r7538, 26;
	shf.l.wrap.b32 	%r7553, %r7538, %r7538, 21;
	xor.b32  	%r7554, %r7552, %r7553;
	shf.l.wrap.b32 	%r7555, %r7538, %r7538, 7;
	xor.b32  	%r7556, %r7554, %r7555;
	add.s32 	%r7557, %r7556, %r5975;
	add.s32 	%r7558, %r7557, %r7551;
	add.s32 	%r7559, %r7558, %r7463;
	add.s32 	%r7560, %r7559, -1090935817;
	add.s32 	%r7561, %r7547, %r7542;
	add.s32 	%r7562, %r7561, %r7560;
	add.s32 	%r7563, %r7560, %r7462;
	or.b32  	%r7564, %r7512, %r7537;
	and.b32  	%r7565, %r7564, %r7562;
	and.b32  	%r7566, %r7512, %r7537;
	or.b32  	%r7567, %r7565, %r7566;
	shf.l.wrap.b32 	%r7568, %r7562, %r7562, 30;
	shf.l.wrap.b32 	%r7569, %r7562, %r7562, 19;
	xor.b32  	%r7570, %r7569, %r7568;
	shf.l.wrap.b32 	%r7571, %r7562, %r7562, 10;
	xor.b32  	%r7572, %r7570, %r7571;
	and.b32  	%r7573, %r7538, %r7563;
	not.b32 	%r7574, %r7563;
	and.b32  	%r7575, %r7513, %r7574;
	or.b32  	%r7576, %r7575, %r7573;
	shf.l.wrap.b32 	%r7577, %r7563, %r7563, 26;
	shf.l.wrap.b32 	%r7578, %r7563, %r7563, 21;
	xor.b32  	%r7579, %r7577, %r7578;
	shf.l.wrap.b32 	%r7580, %r7563, %r7563, 7;
	xor.b32  	%r7581, %r7579, %r7580;
	add.s32 	%r7582, %r7581, %r5988;
	add.s32 	%r7583, %r7582, %r7576;
	add.s32 	%r7584, %r7583, %r7488;
	add.s32 	%r7585, %r7584, -965641998;
	add.s32 	%r7586, %r7572, %r7567;
	add.s32 	%r7587, %r7586, %r7585;
	add.s32 	%r7588, %r7585, %r7487;
	add.s32 	%r9973, %r9973, %r7587;
	add.s32 	%r9972, %r9972, %r7562;
	add.s32 	%r9971, %r9971, %r7537;
	add.s32 	%r9970, %r9970, %r7512;
	add.s32 	%r9969, %r9969, %r7588;
	add.s32 	%r9968, %r9968, %r7563;
	add.s32 	%r9967, %r9967, %r7538;
	add.s32 	%r9966, %r9966, %r7513;
	mov.b32 	%r9983, 0;
	st.local.u32 	[%rd2+76], %r9983;
	st.local.v2.u32 	[%rd2+80], {%r9983, %r9983};
	st.local.v2.u32 	[%rd2+88], {%r9983, %r9983};
	st.local.v2.u32 	[%rd2+96], {%r9983, %r9983};
	st.local.v2.u32 	[%rd2+104], {%r9983, %r9983};
	st.local.v2.u32 	[%rd2+112], {%r9983, %r9983};
	st.local.v2.u32 	[%rd2+120], {%r9983, %r9983};
	st.local.u32 	[%rd2+128], %r9983;
	mov.u32 	%r9984, %r9983;
	mov.u32 	%r9985, %r9983;
	mov.u32 	%r9986, %r9983;
	mov.u32 	%r9987, %r9983;
	mov.u32 	%r9988, %r9983;
	mov.u32 	%r9989, %r9983;
	mov.u32 	%r9990, %r9983;
	mov.u32 	%r9991, %r9983;
	mov.u32 	%r9992, %r9983;
	mov.u32 	%r9993, %r9983;
	mov.u32 	%r9994, %r9983;
	mov.u32 	%r9995, %r9983;
	mov.u32 	%r9996, %r9983;
$L__BB0_28:
	ld.param.u32 	%r9899, [_Z30find_passwords_optimized_multiPKhS0_iPyiy_param_2];
	setp.lt.s32 	%p18, %r9899, 1;
	shl.b32 	%r7589, %r88, 3;
	cvt.u64.u32 	%rd107, %r7589;
	ld.local.u64 	%rd108, [%rd2+144];
	add.s64 	%rd109, %rd108, %rd107;
	st.local.u64 	[%rd2+144], %rd109;
	shr.u64 	%rd110, %rd109, 8;
	shr.u64 	%rd111, %rd109, 16;
	shr.u64 	%rd112, %rd109, 24;
	cvt.u32.u64 	%r7590, %rd110;
	cvt.u32.u64 	%r7591, %rd109;
	prmt.b32 	%r7592, %r7590, %r7591, 0x3340U;
	cvt.u32.u64 	%r7593, %rd112;
	cvt.u32.u64 	%r7594, %rd111;
	prmt.b32 	%r7595, %r7593, %r7594, 0x3340U;
	prmt.b32 	%r7596, %r7595, %r7592, 0x5410U;
	st.local.u32 	[%rd2+136], %r7596;
	shr.u64 	%rd113, %rd109, 40;
	shr.u64 	%rd114, %rd109, 48;
	shr.u64 	%rd115, %rd109, 56;
	cvt.u32.u64 	%r7597, %rd113;
	{ .reg .b32 tmp; mov.b64 {tmp, %r7598}, %rd109; }
	prmt.b32 	%r7599, %r7597, %r7598, 0x3340U;
	cvt.u32.u64 	%r7600, %rd115;
	cvt.u32.u64 	%r7601, %rd114;
	prmt.b32 	%r7602, %r7600, %r7601, 0x3340U;
	prmt.b32 	%r7603, %r7602, %r7599, 0x5410U;
	st.local.u32 	[%rd2+132], %r7603;
	shl.b32 	%r7604, %r7600, 24;
	shl.b32 	%r7605, %r7601, 16;
	and.b32  	%r7606, %r7605, 16711680;
	or.b32  	%r7607, %r7606, %r7604;
	shl.b32 	%r7608, %r7597, 8;
	and.b32  	%r7609, %r7608, 65280;
	or.b32  	%r7610, %r7607, %r7609;
	and.b32  	%r7611, %r7598, 255;
	or.b32  	%r7612, %r7610, %r7611;
	shl.b32 	%r7613, %r7593, 24;
	shl.b32 	%r7614, %r7594, 16;
	and.b32  	%r7615, %r7614, 16711680;
	or.b32  	%r7616, %r7615, %r7613;
	shl.b32 	%r7617, %r7590, 8;
	and.b32  	%r7618, %r7617, 65280;
	or.b32  	%r7619, %r7616, %r7618;
	and.b32  	%r7620, %r7591, 255;
	or.b32  	%r7621, %r7619, %r7620;
	shf.l.wrap.b32 	%r7622, %r7607, %r7612, 15;
	shf.l.wrap.b32 	%r7623, %r7607, %r7612, 13;
	xor.b32  	%r7624, %r7622, %r7623;
	shr.u32 	%r7625, %r7610, 10;
	xor.b32  	%r7626, %r7624, %r7625;
	add.s32 	%r7627, %r7626, %r9992;
	shf.l.wrap.b32 	%r7628, %r9984, %r9984, 25;
	shf.l.wrap.b32 	%r7629, %r9984, %r9984, 14;
	xor.b32  	%r7630, %r7628, %r7629;
	shr.u32 	%r7631, %r9984, 3;
	xor.b32  	%r7632, %r7630, %r7631;
	add.s32 	%r7633, %r7627, %r9983;
	add.s32 	%r7634, %r7633, %r7632;
	shf.l.wrap.b32 	%r7635, %r7616, %r7621, 15;
	shf.l.wrap.b32 	%r7636, %r7616, %r7621, 13;
	xor.b32  	%r7637, %r7635, %r7636;
	shr.u32 	%r7638, %r7619, 10;
	xor.b32  	%r7639, %r7637, %r7638;
	add.s32 	%r7640, %r7639, %r9993;
	shf.l.wrap.b32 	%r7641, %r9985, %r9985, 25;
	shf.l.wrap.b32 	%r7642, %r9985, %r9985, 14;
	xor.b32  	%r7643, %r7641, %r7642;
	shr.u32 	%r7644, %r9985, 3;
	xor.b32  	%r7645, %r7643, %r7644;
	add.s32 	%r7646, %r7640, %r9984;
	add.s32 	%r7647, %r7646, %r7645;
	shf.l.wrap.b32 	%r7648, %r7634, %r7634, 15;
	shf.l.wrap.b32 	%r7649, %r7634, %r7634, 13;
	xor.b32  	%r7650, %r7648, %r7649;
	shr.u32 	%r7651, %r7634, 10;
	xor.b32  	%r7652, %r7650, %r7651;
	add.s32 	%r7653, %r7652, %r9994;
	shf.l.wrap.b32 	%r7654, %r9986, %r9986, 25;
	shf.l.wrap.b32 	%r7655, %r9986, %r9986, 14;
	xor.b32  	%r7656, %r7654, %r7655;
	shr.u32 	%r7657, %r9986, 3;
	xor.b32  	%r7658, %r7656, %r7657;
	add.s32 	%r7659, %r7653, %r9985;
	add.s32 	%r7660, %r7659, %r7658;
	shf.l.wrap.b32 	%r7661, %r7647, %r7647, 15;
	shf.l.wrap.b32 	%r7662, %r7647, %r7647, 13;
	xor.b32  	%r7663, %r7661, %r7662;
	shr.u32 	%r7664, %r7647, 10;
	xor.b32  	%r7665, %r7663, %r7664;
	add.s32 	%r7666, %r7665, %r9995;
	shf.l.wrap.b32 	%r7667, %r9987, %r9987, 25;
	shf.l.wrap.b32 	%r7668, %r9987, %r9987, 14;
	xor.b32  	%r7669, %r7667, %r7668;
	shr.u32 	%r7670, %r9987, 3;
	xor.b32  	%r7671, %r7669, %r7670;
	add.s32 	%r7672, %r7666, %r9986;
	add.s32 	%r7673, %r7672, %r7671;
	shf.l.wrap.b32 	%r7674, %r7660, %r7660, 15;
	shf.l.wrap.b32 	%r7675, %r7660, %r7660, 13;
	xor.b32  	%r7676, %r7674, %r7675;
	shr.u32 	%r7677, %r7660, 10;
	xor.b32  	%r7678, %r7676, %r7677;
	add.s32 	%r7679, %r7678, %r9996;
	shf.l.wrap.b32 	%r7680, %r9988, %r9988, 25;
	shf.l.wrap.b32 	%r7681, %r9988, %r9988, 14;
	xor.b32  	%r7682, %r7680, %r7681;
	shr.u32 	%r7683, %r9988, 3;
	xor.b32  	%r7684, %r7682, %r7683;
	add.s32 	%r7685, %r7679, %r9987;
	add.s32 	%r7686, %r7685, %r7684;
	shf.l.wrap.b32 	%r7687, %r7673, %r7673, 15;
	shf.l.wrap.b32 	%r7688, %r7673, %r7673, 13;
	xor.b32  	%r7689, %r7687, %r7688;
	shr.u32 	%r7690, %r7673, 10;
	xor.b32  	%r7691, %r7689, %r7690;
	add.s32 	%r7692, %r7691, %r7612;
	shf.l.wrap.b32 	%r7693, %r9989, %r9989, 25;
	shf.l.wrap.b32 	%r7694, %r9989, %r9989, 14;
	xor.b32  	%r7695, %r7693, %r7694;
	shr.u32 	%r7696, %r9989, 3;
	xor.b32  	%r7697, %r7695, %r7696;
	add.s32 	%r7698, %r7692, %r9988;
	add.s32 	%r7699, %r7698, %r7697;
	shf.l.wrap.b32 	%r7700, %r7686, %r7686, 15;
	shf.l.wrap.b32 	%r7701, %r7686, %r7686, 13;
	xor.b32  	%r7702, %r7700, %r7701;
	shr.u32 	%r7703, %r7686, 10;
	xor.b32  	%r7704, %r7702, %r7703;
	add.s32 	%r7705, %r7704, %r7621;
	shf.l.wrap.b32 	%r7706, %r9990, %r9990, 25;
	shf.l.wrap.b32 	%r7707, %r9990, %r9990, 14;
	xor.b32  	%r7708, %r7706, %r7707;
	shr.u32 	%r7709, %r9990, 3;
	xor.b32  	%r7710, %r7708, %r7709;
	add.s32 	%r7711, %r7705, %r9989;
	add.s32 	%r7712, %r7711, %r7710;
	shf.l.wrap.b32 	%r7713, %r7699, %r7699, 15;
	shf.l.wrap.b32 	%r7714, %r7699, %r7699, 13;
	xor.b32  	%r7715, %r7713, %r7714;
	shr.u32 	%r7716, %r7699, 10;
	xor.b32  	%r7717, %r7715, %r7716;
	add.s32 	%r7718, %r7717, %r7634;
	shf.l.wrap.b32 	%r7719, %r9991, %r9991, 25;
	shf.l.wrap.b32 	%r7720, %r9991, %r9991, 14;
	xor.b32  	%r7721, %r7719, %r7720;
	shr.u32 	%r7722, %r9991, 3;
	xor.b32  	%r7723, %r7721, %r7722;
	add.s32 	%r7724, %r7718, %r9990;
	add.s32 	%r7725, %r7724, %r7723;
	shf.l.wrap.b32 	%r7726, %r7712, %r7712, 15;
	shf.l.wrap.b32 	%r7727, %r7712, %r7712, 13;
	xor.b32  	%r7728, %r7726, %r7727;
	shr.u32 	%r7729, %r7712, 10;
	xor.b32  	%r7730, %r7728, %r7729;
	add.s32 	%r7731, %r7730, %r7647;
	shf.l.wrap.b32 	%r7732, %r9992, %r9992, 25;
	shf.l.wrap.b32 	%r7733, %r9992, %r9992, 14;
	xor.b32  	%r7734, %r7732, %r7733;
	shr.u32 	%r7735, %r9992, 3;
	xor.b32  	%r7736, %r7734, %r7735;
	add.s32 	%r7737, %r7731, %r9991;
	add.s32 	%r7738, %r7737, %r7736;
	shf.l.wrap.b32 	%r7739, %r7725, %r7725, 15;
	shf.l.wrap.b32 	%r7740, %r7725, %r7725, 13;
	xor.b32  	%r7741, %r7739, %r7740;
	shr.u32 	%r7742, %r7725, 10;
	xor.b32  	%r7743, %r7741, %r7742;
	add.s32 	%r7744, %r7743, %r7660;
	shf.l.wrap.b32 	%r7745, %r9993, %r9993, 25;
	shf.l.wrap.b32 	%r7746, %r9993, %r9993, 14;
	xor.b32  	%r7747, %r7745, %r7746;
	shr.u32 	%r7748, %r9993, 3;
	xor.b32  	%r7749, %r7747, %r7748;
	add.s32 	%r7750, %r7744, %r9992;
	add.s32 	%r7751, %r7750, %r7749;
	shf.l.wrap.b32 	%r7752, %r7738, %r7738, 15;
	shf.l.wrap.b32 	%r7753, %r7738, %r7738, 13;
	xor.b32  	%r7754, %r7752, %r7753;
	shr.u32 	%r7755, %r7738, 10;
	xor.b32  	%r7756, %r7754, %r7755;
	add.s32 	%r7757, %r7756, %r7673;
	shf.l.wrap.b32 	%r7758, %r9994, %r9994, 25;
	shf.l.wrap.b32 	%r7759, %r9994, %r9994, 14;
	xor.b32  	%r7760, %r7758, %r7759;
	shr.u32 	%r7761, %r9994, 3;
	xor.b32  	%r7762, %r7760, %r7761;
	add.s32 	%r7763, %r7757, %r9993;
	add.s32 	%r7764, %r7763, %r7762;
	shf.l.wrap.b32 	%r7765, %r7751, %r7751, 15;
	shf.l.wrap.b32 	%r7766, %r7751, %r7751, 13;
	xor.b32  	%r7767, %r7765, %r7766;
	shr.u32 	%r7768, %r7751, 10;
	xor.b32  	%r7769, %r7767, %r7768;
	add.s32 	%r7770, %r7769, %r7686;
	shf.l.wrap.b32 	%r7771, %r9995, %r9995, 25;
	shf.l.wrap.b32 	%r7772, %r9995, %r9995, 14;
	xor.b32  	%r7773, %r7771, %r7772;
	shr.u32 	%r7774, %r9995, 3;
	xor.b32  	%r7775, %r7773, %r7774;
	add.s32 	%r7776, %r7770, %r9994;
	add.s32 	%r7777, %r7776, %r7775;
	shf.l.wrap.b32 	%r7778, %r7764, %r7764, 15;
	shf.l.wrap.b32 	%r7779, %r7764, %r7764, 13;
	xor.b32  	%r7780, %r7778, %r7779;
	shr.u32 	%r7781, %r7764, 10;
	xor.b32  	%r7782, %r7780, %r7781;
	add.s32 	%r7783, %r7782, %r7699;
	shf.l.wrap.b32 	%r7784, %r9996, %r9996, 25;
	shf.l.wrap.b32 	%r7785, %r9996, %r9996, 14;
	xor.b32  	%r7786, %r7784, %r7785;
	shr.u32 	%r7787, %r9996, 3;
	xor.b32  	%r7788, %r7786, %r7787;
	add.s32 	%r7789, %r7783, %r9995;
	add.s32 	%r7790, %r7789, %r7788;
	shf.l.wrap.b32 	%r7791, %r7777, %r7777, 15;
	shf.l.wrap.b32 	%r7792, %r7777, %r7777, 13;
	xor.b32  	%r7793, %r7791, %r7792;
	shr.u32 	%r7794, %r7777, 10;
	xor.b32  	%r7795, %r7793, %r7794;
	add.s32 	%r7796, %r7795, %r7712;
	shf.l.wrap.b32 	%r7797, %r7612, %r7598, 25;
	shf.l.wrap.b32 	%r7798, %r7607, %r7612, 14;
	xor.b32  	%r7799, %r7797, %r7798;
	shr.u32 	%r7800, %r7612, 3;
	xor.b32  	%r7801, %r7799, %r7800;
	add.s32 	%r7802, %r7796, %r9996;
	add.s32 	%r7803, %r7802, %r7801;
	shf.l.wrap.b32 	%r7804, %r7790, %r7790, 15;
	shf.l.wrap.b32 	%r7805, %r7790, %r7790, 13;
	xor.b32  	%r7806, %r7804, %r7805;
	shr.u32 	%r7807, %r7790, 10;
	xor.b32  	%r7808, %r7806, %r7807;
	add.s32 	%r7809, %r7808, %r7725;
	shf.l.wrap.b32 	%r7810, %r7621, %r7591, 25;
	shf.l.wrap.b32 	%r7811, %r7616, %r7621, 14;
	xor.b32  	%r7812, %r7810, %r7811;
	shr.u32 	%r7813, %r7621, 3;
	xor.b32  	%r7814, %r7812, %r7813;
	add.s32 	%r7815, %r7809, %r7612;
	add.s32 	%r7816, %r7815, %r7814;
	shf.l.wrap.b32 	%r7817, %r7803, %r7803, 15;
	shf.l.wrap.b32 	%r7818, %r7803, %r7803, 13;
	xor.b32  	%r7819, %r7817, %r7818;
	shr.u32 	%r7820, %r7803, 10;
	xor.b32  	%r7821, %r7819, %r7820;
	add.s32 	%r7822, %r7821, %r7738;
	shf.l.wrap.b32 	%r7823, %r7634, %r7634, 25;
	shf.l.wrap.b32 	%r7824, %r7634, %r7634, 14;
	xor.b32  	%r7825, %r7823, %r7824;
	shr.u32 	%r7826, %r7634, 3;
	xor.b32  	%r7827, %r7825, %r7826;
	add.s32 	%r7828, %r7822, %r7621;
	add.s32 	%r7829, %r7828, %r7827;
	shf.l.wrap.b32 	%r7830, %r7816, %r7816, 15;
	shf.l.wrap.b32 	%r7831, %r7816, %r7816, 13;
	xor.b32  	%r7832, %r7830, %r7831;
	shr.u32 	%r7833, %r7816, 10;
	xor.b32  	%r7834, %r7832, %r7833;
	add.s32 	%r7835, %r7834, %r7751;
	shf.l.wrap.b32 	%r7836, %r7647, %r7647, 25;
	shf.l.wrap.b32 	%r7837, %r7647, %r7647, 14;
	xor.b32  	%r7838, %r7836, %r7837;
	shr.u32 	%r7839, %r7647, 3;
	xor.b32  	%r7840, %r7838, %r7839;
	add.s32 	%r7841, %r7835, %r7634;
	add.s32 	%r7842, %r7841, %r7840;
	shf.l.wrap.b32 	%r7843, %r7829, %r7829, 15;
	shf.l.wrap.b32 	%r7844, %r7829, %r7829, 13;
	xor.b32  	%r7845, %r7843, %r7844;
	shr.u32 	%r7846, %r7829, 10;
	xor.b32  	%r7847, %r7845, %r7846;
	add.s32 	%r7848, %r7847, %r7764;
	shf.l.wrap.b32 	%r7849, %r7660, %r7660, 25;
	shf.l.wrap.b32 	%r7850, %r7660, %r7660, 14;
	xor.b32  	%r7851, %r7849, %r7850;
	shr.u32 	%r7852, %r7660, 3;
	xor.b32  	%r7853, %r7851, %r7852;
	add.s32 	%r7854, %r7848, %r7647;
	add.s32 	%r7855, %r7854, %r7853;
	shf.l.wrap.b32 	%r7856, %r7842, %r7842, 15;
	shf.l.wrap.b32 	%r7857, %r7842, %r7842, 13;
	xor.b32  	%r7858, %r7856, %r7857;
	shr.u32 	%r7859, %r7842, 10;
	xor.b32  	%r7860, %r7858, %r7859;
	add.s32 	%r7861, %r7860, %r7777;
	shf.l.wrap.b32 	%r7862, %r7673, %r7673, 25;
	shf.l.wrap.b32 	%r7863, %r7673, %r7673, 14;
	xor.b32  	%r7864, %r7862, %r7863;
	shr.u32 	%r7865, %r7673, 3;
	xor.b32  	%r7866, %r7864, %r7865;
	add.s32 	%r7867, %r7861, %r7660;
	add.s32 	%r7868, %r7867, %r7866;
	shf.l.wrap.b32 	%r7869, %r7855, %r7855, 15;
	shf.l.wrap.b32 	%r7870, %r7855, %r7855, 13;
	xor.b32  	%r7871, %r7869, %r7870;
	shr.u32 	%r7872, %r7855, 10;
	xor.b32  	%r7873, %r7871, %r7872;
	add.s32 	%r7874, %r7873, %r7790;
	shf.l.wrap.b32 	%r7875, %r7686, %r7686, 25;
	shf.l.wrap.b32 	%r7876, %r7686, %r7686, 14;
	xor.b32  	%r7877, %r7875, %r7876;
	shr.u32 	%r7878, %r7686, 3;
	xor.b32  	%r7879, %r7877, %r7878;
	add.s32 	%r7880, %r7874, %r7673;
	add.s32 	%r7881, %r7880, %r7879;
	shf.l.wrap.b32 	%r7882, %r7868, %r7868, 15;
	shf.l.wrap.b32 	%r7883, %r7868, %r7868, 13;
	xor.b32  	%r7884, %r7882, %r7883;
	shr.u32 	%r7885, %r7868, 10;
	xor.b32  	%r7886, %r7884, %r7885;
	add.s32 	%r7887, %r7886, %r7803;
	shf.l.wrap.b32 	%r7888, %r7699, %r7699, 25;
	shf.l.wrap.b32 	%r7889, %r7699, %r7699, 14;
	xor.b32  	%r7890, %r7888, %r7889;
	shr.u32 	%r7891, %r7699, 3;
	xor.b32  	%r7892, %r7890, %r7891;
	add.s32 	%r7893, %r7887, %r7686;
	add.s32 	%r7894, %r7893, %r7892;
	shf.l.wrap.b32 	%r7895, %r7881, %r7881, 15;
	shf.l.wrap.b32 	%r7896, %r7881, %r7881, 13;
	xor.b32  	%r7897, %r7895, %r7896;
	shr.u32 	%r7898, %r7881, 10;
	xor.b32  	%r7899, %r7897, %r7898;
	add.s32 	%r7900, %r7899, %r7816;
	shf.l.wrap.b32 	%r7901, %r7712, %r7712, 25;
	shf.l.wrap.b32 	%r7902, %r7712, %r7712, 14;
	xor.b32  	%r7903, %r7901, %r7902;
	shr.u32 	%r7904, %r7712, 3;
	xor.b32  	%r7905, %r7903, %r7904;
	add.s32 	%r7906, %r7900, %r7699;
	add.s32 	%r7907, %r7906, %r7905;
	shf.l.wrap.b32 	%r7908, %r7894, %r7894, 15;
	shf.l.wrap.b32 	%r7909, %r7894, %r7894, 13;
	xor.b32  	%r7910, %r7908, %r7909;
	shr.u32 	%r7911, %r7894, 10;
	xor.b32  	%r7912, %r7910, %r7911;
	add.s32 	%r7913, %r7912, %r7829;
	shf.l.wrap.b32 	%r7914, %r7725, %r7725, 25;
	shf.l.wrap.b32 	%r7915, %r7725, %r7725, 14;
	xor.b32  	%r7916, %r7914, %r7915;
	shr.u32 	%r7917, %r7725, 3;
	xor.b32  	%r7918, %r7916, %r7917;
	add.s32 	%r7919, %r7913, %r7712;
	add.s32 	%r7920, %r7919, %r7918;
	shf.l.wrap.b32 	%r7921, %r7907, %r7907, 15;
	shf.l.wrap.b32 	%r7922, %r7907, %r7907, 13;
	xor.b32  	%r7923, %r7921, %r7922;
	shr.u32 	%r7924, %r7907, 10;
	xor.b32  	%r7925, %r7923, %r7924;
	add.s32 	%r7926, %r7925, %r7842;
	shf.l.wrap.b32 	%r7927, %r7738, %r7738, 25;
	shf.l.wrap.b32 	%r7928, %r7738, %r7738, 14;
	xor.b32  	%r7929, %r7927, %r7928;
	shr.u32 	%r7930, %r7738, 3;
	xor.b32  	%r7931, %r7929, %r7930;
	add.s32 	%r7932, %r7926, %r7725;
	add.s32 	%r7933, %r7932, %r7931;
	shf.l.wrap.b32 	%r7934, %r7920, %r7920, 15;
	shf.l.wrap.b32 	%r7935, %r7920, %r7920, 13;
	xor.b32  	%r7936, %r7934, %r7935;
	shr.u32 	%r7937, %r7920, 10;
	xor.b32  	%r7938, %r7936, %r7937;
	add.s32 	%r7939, %r7938, %r7855;
	shf.l.wrap.b32 	%r7940, %r7751, %r7751, 25;
	shf.l.wrap.b32 	%r7941, %r7751, %r7751, 14;
	xor.b32  	%r7942, %r7940, %r7941;
	shr.u32 	%r7943, %r7751, 3;
	xor.b32  	%r7944, %r7942, %r7943;
	add.s32 	%r7945, %r7939, %r7738;
	add.s32 	%r7946, %r7945, %r7944;
	shf.l.wrap.b32 	%r7947, %r7933, %r7933, 15;
	shf.l.wrap.b32 	%r7948, %r7933, %r7933, 13;
	xor.b32  	%r7949, %r7947, %r7948;
	shr.u32 	%r7950, %r7933, 10;
	xor.b32  	%r7951, %r7949, %r7950;
	add.s32 	%r7952, %r7951, %r7868;
	shf.l.wrap.b32 	%r7953, %r7764, %r7764, 25;
	shf.l.wrap.b32 	%r7954, %r7764, %r7764, 14;
	xor.b32  	%r7955, %r7953, %r7954;
	shr.u32 	%r7956, %r7764, 3;
	xor.b32  	%r7957, %r7955, %r7956;
	add.s32 	%r7958, %r7952, %r7751;
	add.s32 	%r7959, %r7958, %r7957;
	shf.l.wrap.b32 	%r7960, %r7946, %r7946, 15;
	shf.l.wrap.b32 	%r7961, %r7946, %r7946, 13;
	xor.b32  	%r7962, %r7960, %r7961;
	shr.u32 	%r7963, %r7946, 10;
	xor.b32  	%r7964, %r7962, %r7963;
	add.s32 	%r7965, %r7964, %r7881;
	shf.l.wrap.b32 	%r7966, %r7777, %r7777, 25;
	shf.l.wrap.b32 	%r7967, %r7777, %r7777, 14;
	xor.b32  	%r7968, %r7966, %r7967;
	shr.u32 	%r7969, %r7777, 3;
	xor.b32  	%r7970, %r7968, %r7969;
	add.s32 	%r7971, %r7965, %r7764;
	add.s32 	%r7972, %r7971, %r7970;
	shf.l.wrap.b32 	%r7973, %r7959, %r7959, 15;
	shf.l.wrap.b32 	%r7974, %r7959, %r7959, 13;
	xor.b32  	%r7975, %r7973, %r7974;
	shr.u32 	%r7976, %r7959, 10;
	xor.b32  	%r7977, %r7975, %r7976;
	add.s32 	%r7978, %r7977, %r7894;
	shf.l.wrap.b32 	%r7979, %r7790, %r7790, 25;
	shf.l.wrap.b32 	%r7980, %r7790, %r7790, 14;
	xor.b32  	%r7981, %r7979, %r7980;
	shr.u32 	%r7982, %r7790, 3;
	xor.b32  	%r7983, %r7981, %r7982;
	add.s32 	%r7984, %r7978, %r7777;
	add.s32 	%r7985, %r7984, %r7983;
	shf.l.wrap.b32 	%r7986, %r7972, %r7972, 15;
	shf.l.wrap.b32 	%r7987, %r7972, %r7972, 13;
	xor.b32  	%r7988, %r7986, %r7987;
	shr.u32 	%r7989, %r7972, 10;
	xor.b32  	%r7990, %r7988, %r7989;
	add.s32 	%r7991, %r7990, %r7907;
	shf.l.wrap.b32 	%r7992, %r7803, %r7803, 25;
	shf.l.wrap.b32 	%r7993, %r7803, %r7803, 14;
	xor.b32  	%r7994, %r7992, %r7993;
	shr.u32 	%r7995, %r7803, 3;
	xor.b32  	%r7996, %r7994, %r7995;
	add.s32 	%r7997, %r7991, %r7790;
	add.s32 	%r7998, %r7997, %r7996;
	shf.l.wrap.b32 	%r7999, %r7985, %r7985, 15;
	shf.l.wrap.b32 	%r8000, %r7985, %r7985, 13;
	xor.b32  	%r8001, %r7999, %r8000;
	shr.u32 	%r8002, %r7985, 10;
	xor.b32  	%r8003, %r8001, %r8002;
	add.s32 	%r8004, %r8003, %r7920;
	shf.l.wrap.b32 	%r8005, %r7816, %r7816, 25;
	shf.l.wrap.b32 	%r8006, %r7816, %r7816, 14;
	xor.b32  	%r8007, %r8005, %r8006;
	shr.u32 	%r8008, %r7816, 3;
	xor.b32  	%r8009, %r8007, %r8008;
	add.s32 	%r8010, %r8004, %r7803;
	add.s32 	%r8011, %r8010, %r8009;
	shf.l.wrap.b32 	%r8012, %r7998, %r7998, 15;
	shf.l.wrap.b32 	%r8013, %r7998, %r7998, 13;
	xor.b32  	%r8014, %r8012, %r8013;
	shr.u32 	%r8015, %r7998, 10;
	xor.b32  	%r8016, %r8014, %r8015;
	add.s32 	%r8017, %r8016, %r7933;
	shf.l.wrap.b32 	%r8018, %r7829, %r7829, 25;
	shf.l.wrap.b32 	%r8019, %r7829, %r7829, 14;
	xor.b32  	%r8020, %r8018, %r8019;
	shr.u32 	%r8021, %r7829, 3;
	xor.b32  	%r8022, %r8020, %r8021;
	add.s32 	%r8023, %r8017, %r7816;
	add.s32 	%r8024, %r8023, %r8022;
	shf.l.wrap.b32 	%r8025, %r8011, %r8011, 15;
	shf.l.wrap.b32 	%r8026, %r8011, %r8011, 13;
	xor.b32  	%r8027, %r8025, %r8026;
	shr.u32 	%r8028, %r8011, 10;
	xor.b32  	%r8029, %r8027, %r8028;
	add.s32 	%r8030, %r8029, %r7946;
	shf.l.wrap.b32 	%r8031, %r7842, %r7842, 25;
	shf.l.wrap.b32 	%r8032, %r7842, %r7842, 14;
	xor.b32  	%r8033, %r8031, %r8032;
	shr.u32 	%r8034, %r7842, 3;
	xor.b32  	%r8035, %r8033, %r8034;
	add.s32 	%r8036, %r8030, %r7829;
	add.s32 	%r8037, %r8036, %r8035;
	shf.l.wrap.b32 	%r8038, %r8024, %r8024, 15;
	shf.l.wrap.b32 	%r8039, %r8024, %r8024, 13;
	xor.b32  	%r8040, %r8038, %r8039;
	shr.u32 	%r8041, %r8024, 10;
	xor.b32  	%r8042, %r8040, %r8041;
	add.s32 	%r8043, %r8042, %r7959;
	shf.l.wrap.b32 	%r8044, %r7855, %r7855, 25;
	shf.l.wrap.b32 	%r8045, %r7855, %r7855, 14;
	xor.b32  	%r8046, %r8044, %r8045;
	shr.u32 	%r8047, %r7855, 3;
	xor.b32  	%r8048, %r8046, %r8047;
	add.s32 	%r8049, %r8043, %r7842;
	add.s32 	%r8050, %r8049, %r8048;
	shf.l.wrap.b32 	%r8051, %r8037, %r8037, 15;
	shf.l.wrap.b32 	%r8052, %r8037, %r8037, 13;
	xor.b32  	%r8053, %r8051, %r8052;
	shr.u32 	%r8054, %r8037, 10;
	xor.b32  	%r8055, %r8053, %r8054;
	add.s32 	%r8056, %r8055, %r7972;
	shf.l.wrap.b32 	%r8057, %r7868, %r7868, 25;
	shf.l.wrap.b32 	%r8058, %r7868, %r7868, 14;
	xor.b32  	%r8059, %r8057, %r8058;
	shr.u32 	%r8060, %r7868, 3;
	xor.b32  	%r8061, %r8059, %r8060;
	add.s32 	%r8062, %r8056, %r7855;
	add.s32 	%r8063, %r8062, %r8061;
	shf.l.wrap.b32 	%r8064, %r8050, %r8050, 15;
	shf.l.wrap.b32 	%r8065, %r8050, %r8050, 13;
	xor.b32  	%r8066, %r8064, %r8065;
	shr.u32 	%r8067, %r8050, 10;
	xor.b32  	%r8068, %r8066, %r8067;
	add.s32 	%r8069, %r8068, %r7985;
	shf.l.wrap.b32 	%r8070, %r7881, %r7881, 25;
	shf.l.wrap.b32 	%r8071, %r7881, %r7881, 14;
	xor.b32  	%r8072, %r8070, %r8071;
	shr.u32 	%r8073, %r7881, 3;
	xor.b32  	%r8074, %r8072, %r8073;
	add.s32 	%r8075, %r8069, %r7868;
	add.s32 	%r8076, %r8075, %r8074;
	shf.l.wrap.b32 	%r8077, %r8063, %r8063, 15;
	shf.l.wrap.b32 	%r8078, %r8063, %r8063, 13;
	xor.b32  	%r8079, %r8077, %r8078;
	shr.u32 	%r8080, %r8063, 10;
	xor.b32  	%r8081, %r8079, %r8080;
	add.s32 	%r8082, %r8081, %r7998;
	shf.l.wrap.b32 	%r8083, %r7894, %r7894, 25;
	shf.l.wrap.b32 	%r8084, %r7894, %r7894, 14;
	xor.b32  	%r8085, %r8083, %r8084;
	shr.u32 	%r8086, %r7894, 3;
	xor.b32  	%r8087, %r8085, %r8086;
	add.s32 	%r8088, %r8082, %r7881;
	add.s32 	%r8089, %r8088, %r8087;
	shf.l.wrap.b32 	%r8090, %r8076, %r8076, 15;
	shf.l.wrap.b32 	%r8091, %r8076, %r8076, 13;
	xor.b32  	%r8092, %r8090, %r8091;
	shr.u32 	%r8093, %r8076, 10;
	xor.b32  	%r8094, %r8092, %r8093;
	add.s32 	%r8095, %r8094, %r8011;
	shf.l.wrap.b32 	%r8096, %r7907, %r7907, 25;
	shf.l.wrap.b32 	%r8097, %r7907, %r7907, 14;
	xor.b32  	%r8098, %r8096, %r8097;
	shr.u32 	%r8099, %r7907, 3;
	xor.b32  	%r8100, %r8098, %r8099;
	add.s32 	%r8101, %r8095, %r7894;
	add.s32 	%r8102, %r8101, %r8100;
	shf.l.wrap.b32 	%r8103, %r8089, %r8089, 15;
	shf.l.wrap.b32 	%r8104, %r8089, %r8089, 13;
	xor.b32  	%r8105, %r8103, %r8104;
	shr.u32 	%r8106, %r8089, 10;
	xor.b32  	%r8107, %r8105, %r8106;
	add.s32 	%r8108, %r8107, %r8024;
	shf.l.wrap.b32 	%r8109, %r7920, %r7920, 25;
	shf.l.wrap.b32 	%r8110, %r7920, %r7920, 14;
	xor.b32  	%r8111, %r8109, %r8110;
	shr.u32 	%r8112, %r7920, 3;
	xor.b32  	%r8113, %r8111, %r8112;
	add.s32 	%r8114, %r8108, %r7907;
	add.s32 	%r8115, %r8114, %r8113;
	shf.l.wrap.b32 	%r8116, %r8102, %r8102, 15;
	shf.l.wrap.b32 	%r8117, %r8102, %r8102, 13;
	xor.b32  	%r8118, %r8116, %r8117;
	shr.u32 	%r8119, %r8102, 10;
	xor.b32  	%r8120, %r8118, %r8119;
	add.s32 	%r8121, %r8120, %r8037;
	shf.l.wrap.b32 	%r8122, %r7933, %r7933, 25;
	shf.l.wrap.b32 	%r8123, %r7933, %r7933, 14;
	xor.b32  	%r8124, %r8122, %r8123;
	shr.u32 	%r8125, %r7933, 3;
	xor.b32  	%r8126, %r8124, %r8125;
	add.s32 	%r8127, %r8121, %r7920;
	add.s32 	%r8128, %r8127, %r8126;
	shf.l.wrap.b32 	%r8129, %r8115, %r8115, 15;
	shf.l.wrap.b32 	%r8130, %r8115, %r8115, 13;
	xor.b32  	%r8131, %r8129, %r8130;
	shr.u32 	%r8132, %r8115, 10;
	xor.b32  	%r8133, %r8131, %r8132;
	add.s32 	%r8134, %r8133, %r8050;
	shf.l.wrap.b32 	%r8135, %r7946, %r7946, 25;
	shf.l.wrap.b32 	%r8136, %r7946, %r7946, 14;
	xor.b32  	%r8137, %r8135, %r8136;
	shr.u32 	%r8138, %r7946, 3;
	xor.b32  	%r8139, %r8137, %r8138;
	add.s32 	%r8140, %r8134, %r7933;
	add.s32 	%r8141, %r8140, %r8139;
	shf.l.wrap.b32 	%r8142, %r8128, %r8128, 15;
	shf.l.wrap.b32 	%r8143, %r8128, %r8128, 13;
	xor.b32  	%r8144, %r8142, %r8143;
	shr.u32 	%r8145, %r8128, 10;
	xor.b32  	%r8146, %r8144, %r8145;
	add.s32 	%r8147, %r8146, %r8063;
	shf.l.wrap.b32 	%r8148, %r7959, %r7959, 25;
	shf.l.wrap.b32 	%r8149, %r7959, %r7959, 14;
	xor.b32  	%r8150, %r8148, %r8149;
	shr.u32 	%r8151, %r7959, 3;
	xor.b32  	%r8152, %r8150, %r8151;
	add.s32 	%r8153, %r8147, %r7946;
	add.s32 	%r8154, %r8153, %r8152;
	shf.l.wrap.b32 	%r8155, %r8141, %r8141, 15;
	shf.l.wrap.b32 	%r8156, %r8141, %r8141, 13;
	xor.b32  	%r8157, %r8155, %r8156;
	shr.u32 	%r8158, %r8141, 10;
	xor.b32  	%r8159, %r8157, %r8158;
	add.s32 	%r8160, %r8159, %r8076;
	shf.l.wrap.b32 	%r8161, %r7972, %r7972, 25;
	shf.l.wrap.b32 	%r8162, %r7972, %r7972, 14;
	xor.b32  	%r8163, %r8161, %r8162;
	shr.u32 	%r8164, %r7972, 3;
	xor.b32  	%r8165, %r8163, %r8164;
	add.s32 	%r8166, %r8160, %r7959;
	add.s32 	%r8167, %r8166, %r8165;
	shf.l.wrap.b32 	%r8168, %r8154, %r8154, 15;
	shf.l.wrap.b32 	%r8169, %r8154, %r8154, 13;
	xor.b32  	%r8170, %r8168, %r8169;
	shr.u32 	%r8171, %r8154, 10;
	xor.b32  	%r8172, %r8170, %r8171;
	add.s32 	%r8173, %r8172, %r8089;
	shf.l.wrap.b32 	%r8174, %r7985, %r7985, 25;
	shf.l.wrap.b32 	%r8175, %r7985, %r7985, 14;
	xor.b32  	%r8176, %r8174, %r8175;
	shr.u32 	%r8177, %r7985, 3;
	xor.b32  	%r8178, %r8176, %r8177;
	add.s32 	%r8179, %r8173, %r7972;
	add.s32 	%r8180, %r8179, %r8178;
	shf.l.wrap.b32 	%r8181, %r8167, %r8167, 15;
	shf.l.wrap.b32 	%r8182, %r8167, %r8167, 13;
	xor.b32  	%r8183, %r8181, %r8182;
	shr.u32 	%r8184, %r8167, 10;
	xor.b32  	%r8185, %r8183, %r8184;
	add.s32 	%r8186, %r8185, %r8102;
	shf.l.wrap.b32 	%r8187, %r7998, %r7998, 25;
	shf.l.wrap.b32 	%r8188, %r7998, %r7998, 14;
	xor.b32  	%r8189, %r8187, %r8188;
	shr.u32 	%r8190, %r7998, 3;
	xor.b32  	%r8191, %r8189, %r8190;
	add.s32 	%r8192, %r8186, %r7985;
	add.s32 	%r8193, %r8192, %r8191;
	shf.l.wrap.b32 	%r8194, %r8180, %r8180, 15;
	shf.l.wrap.b32 	%r8195, %r8180, %r8180, 13;
	xor.b32  	%r8196, %r8194, %r8195;
	shr.u32 	%r8197, %r8180, 10;
	xor.b32  	%r8198, %r8196, %r8197;
	add.s32 	%r8199, %r8198, %r8115;
	shf.l.wrap.b32 	%r8200, %r8011, %r8011, 25;
	shf.l.wrap.b32 	%r8201, %r8011, %r8011, 14;
	xor.b32  	%r8202, %r8200, %r8201;
	shr.u32 	%r8203, %r8011, 3;
	xor.b32  	%r8204, %r8202, %r8203;
	add.s32 	%r8205, %r8199, %r7998;
	add.s32 	%r8206, %r8205, %r8204;
	shf.l.wrap.b32 	%r8207, %r8193, %r8193, 15;
	shf.l.wrap.b32 	%r8208, %r8193, %r8193, 13;
	xor.b32  	%r8209, %r8207, %r8208;
	shr.u32 	%r8210, %r8193, 10;
	xor.b32  	%r8211, %r8209, %r8210;
	add.s32 	%r8212, %r8211, %r8128;
	shf.l.wrap.b32 	%r8213, %r8024, %r8024, 25;
	shf.l.wrap.b32 	%r8214, %r8024, %r8024, 14;
	xor.b32  	%r8215, %r8213, %r8214;
	shr.u32 	%r8216, %r8024, 3;
	xor.b32  	%r8217, %r8215, %r8216;
	add.s32 	%r8218, %r8212, %r8011;
	add.s32 	%r8219, %r8218, %r8217;
	shf.l.wrap.b32 	%r8220, %r8206, %r8206, 15;
	shf.l.wrap.b32 	%r8221, %r8206, %r8206, 13;
	xor.b32  	%r8222, %r8220, %r8221;
	shr.u32 	%r8223, %r8206, 10;
	xor.b32  	%r8224, %r8222, %r8223;
	add.s32 	%r8225, %r8224, %r8141;
	shf.l.wrap.b32 	%r8226, %r8037, %r8037, 25;
	shf.l.wrap.b32 	%r8227, %r8037, %r8037, 14;
	xor.b32  	%r8228, %r8226, %r8227;
	shr.u32 	%r8229, %r8037, 3;
	xor.b32  	%r8230, %r8228, %r8229;
	add.s32 	%r8231, %r8225, %r8024;
	add.s32 	%r8232, %r8231, %r8230;
	shf.l.wrap.b32 	%r8233, %r8219, %r8219, 15;
	shf.l.wrap.b32 	%r8234, %r8219, %r8219, 13;
	xor.b32  	%r8235, %r8233, %r8234;
	shr.u32 	%r8236, %r8219, 10;
	xor.b32  	%r8237, %r8235, %r8236;
	add.s32 	%r8238, %r8237, %r8154;
	shf.l.wrap.b32 	%r8239, %r8050, %r8050, 25;
	shf.l.wrap.b32 	%r8240, %r8050, %r8050, 14;
	xor.b32  	%r8241, %r8239, %r8240;
	shr.u32 	%r8242, %r8050, 3;
	xor.b32  	%r8243, %r8241, %r8242;
	add.s32 	%r8244, %r8238, %r8037;
	add.s32 	%r8245, %r8244, %r8243;
	or.b32  	%r8246, %r9971, %r9972;
	and.b32  	%r8247, %r8246, %r9973;
	and.b32  	%r8248, %r9971, %r9972;
	or.b32  	%r8249, %r8247, %r8248;
	shf.l.wrap.b32 	%r8250, %r9973, %r9973, 30;
	shf.l.wrap.b32 	%r8251, %r9973, %r9973, 19;
	xor.b32  	%r8252, %r8251, %r8250;
	shf.l.wrap.b32 	%r8253, %r9973, %r9973, 10;
	xor.b32  	%r8254, %r8252, %r8253;
	and.b32  	%r8255, %r9968, %r9969;
	not.b32 	%r8256, %r9969;
	and.b32  	%r8257, %r9967, %r8256;
	or.b32  	%r8258, %r8257, %r8255;
	shf.l.wrap.b32 	%r8259, %r9969, %r9969, 26;
	shf.l.wrap.b32 	%r8260, %r9969, %r9969, 21;
	xor.b32  	%r8261, %r8259, %r8260;
	shf.l.wrap.b32 	%r8262, %r9969, %r9969, 7;
	xor.b32  	%r8263, %r8261, %r8262;
	add.s32 	%r8264, %r8263, %r9983;
	add.s32 	%r8265, %r8264, %r8258;
	add.s32 	%r8266, %r8265, %r9966;
	add.s32 	%r8267, %r8266, 1116352408;
	add.s32 	%r8268, %r8254, %r8249;
	add.s32 	%r8269, %r8268, %r8267;
	add.s32 	%r8270, %r8267, %r9970;
	or.b32  	%r8271, %r9972, %r9973;
	and.b32  	%r8272, %r8271, %r8269;
	and.b32  	%r8273, %r9972, %r9973;
	or.b32  	%r8274, %r8272, %r8273;
	shf.l.wrap.b32 	%r8275, %r8269, %r8269, 30;
	shf.l.wrap.b32 	%r8276, %r8269, %r8269, 19;
	xor.b32  	%r8277, %r8276, %r8275;
	shf.l.wrap.b32 	%r8278, %r8269, %r8269, 10;
	xor.b32  	%r8279, %r8277, %r8278;
	and.b32  	%r8280, %r9969, %r8270;
	not.b32 	%r8281, %r8270;
	and.b32  	%r8282, %r9968, %r8281;
	or.b32  	%r8283, %r8282, %r8280;
	shf.l.wrap.b32 	%r8284, %r8270, %r8270, 26;
	shf.l.wrap.b32 	%r8285, %r8270, %r8270, 21;
	xor.b32  	%r8286, %r8284, %r8285;
	shf.l.wrap.b32 	%r8287, %r8270, %r8270, 7;
	xor.b32  	%r8288, %r8286, %r8287;
	add.s32 	%r8289, %r8288, %r9984;
	add.s32 	%r8290, %r8289, %r8283;
	add.s32 	%r8291, %r8290, %r9967;
	add.s32 	%r8292, %r8291, 1899447441;
	add.s32 	%r8293, %r8279, %r8274;
	add.s32 	%r8294, %r8293, %r8292;
	add.s32 	%r8295, %r8292, %r9971;
	or.b32  	%r8296, %r9973, %r8269;
	and.b32  	%r8297, %r8296, %r8294;
	and.b32  	%r8298, %r9973, %r8269;
	or.b32  	%r8299, %r8297, %r8298;
	shf.l.wrap.b32 	%r8300, %r8294, %r8294, 30;
	shf.l.wrap.b32 	%r8301, %r8294, %r8294, 19;
	xor.b32  	%r8302, %r8301, %r8300;
	shf.l.wrap.b32 	%r8303, %r8294, %r8294, 10;
	xor.b32  	%r8304, %r8302, %r8303;
	and.b32  	%r8305, %r8270, %r8295;
	not.b32 	%r8306, %r8295;
	and.b32  	%r8307, %r9969, %r8306;
	or.b32  	%r8308, %r8307, %r8305;
	shf.l.wrap.b32 	%r8309, %r8295, %r8295, 26;
	shf.l.wrap.b32 	%r8310, %r8295, %r8295, 21;
	xor.b32  	%r8311, %r8309, %r8310;
	shf.l.wrap.b32 	%r8312, %r8295, %r8295, 7;
	xor.b32  	%r8313, %r8311, %r8312;
	add.s32 	%r8314, %r8313, %r9985;
	add.s32 	%r8315, %r8314, %r8308;
	add.s32 	%r8316, %r8315, %r9968;
	add.s32 	%r8317, %r8316, -1245643825;
	add.s32 	%r8318, %r8304, %r8299;
	add.s32 	%r8319, %r8318, %r8317;
	add.s32 	%r8320, %r8317, %r9972;
	or.b32  	%r8321, %r8269, %r8294;
	and.b32  	%r8322, %r8321, %r8319;
	and.b32  	%r8323, %r8269, %r8294;
	or.b32  	%r8324, %r8322, %r8323;
	shf.l.wrap.b32 	%r8325, %r8319, %r8319, 30;
	shf.l.wrap.b32 	%r8326, %r8319, %r8319, 19;
	xor.b32  	%r8327, %r8326, %r8325;
	shf.l.wrap.b32 	%r8328, %r8319, %r8319, 10;
	xor.b32  	%r8329, %r8327, %r8328;
	and.b32  	%r8330, %r8295, %r8320;
	not.b32 	%r8331, %r8320;
	and.b32  	%r8332, %r8270, %r8331;
	or.b32  	%r8333, %r8332, %r8330;
	shf.l.wrap.b32 	%r8334, %r8320, %r8320, 26;
	shf.l.wrap.b32 	%r8335, %r8320, %r8320, 21;
	xor.b32  	%r8336, %r8334, %r8335;
	shf.l.wrap.b32 	%r8337, %r8320, %r8320, 7;
	xor.b32  	%r8338, %r8336, %r8337;
	add.s32 	%r8339, %r8338, %r9986;
	add.s32 	%r8340, %r8339, %r8333;
	add.s32 	%r8341, %r8340, %r9969;
	add.s32 	%r8342, %r8341, -373957723;
	add.s32 	%r8343, %r8329, %r8324;
	add.s32 	%r8344, %r8343, %r8342;
	add.s32 	%r8345, %r8342, %r9973;
	or.b32  	%r8346, %r8294, %r8319;
	and.b32  	%r8347, %r8346, %r8344;
	and.b32  	%r8348, %r8294, %r8319;
	or.b32  	%r8349, %r8347, %r8348;
	shf.l.wrap.b32 	%r8350, %r8344, %r8344, 30;
	shf.l.wrap.b32 	%r8351, %r8344, %r8344, 19;
	xor.b32  	%r8352, %r8351, %r8350;
	shf.l.wrap.b32 	%r8353, %r8344, %r8344, 10;
	xor.b32  	%r8354, %r8352, %r8353;
	and.b32  	%r8355, %r8320, %r8345;
	not.b32 	%r8356, %r8345;
	and.b32  	%r8357, %r8295, %r8356;
	or.b32  	%r8358, %r8357, %r8355;
	shf.l.wrap.b32 	%r8359, %r8345, %r8345, 26;
	shf.l.wrap.b32 	%r8360, %r8345, %r8345, 21;
	xor.b32  	%r8361, %r8359, %r8360;
	shf.l.wrap.b32 	%r8362, %r8345, %r8345, 7;
	xor.b32  	%r8363, %r8361, %r8362;
	add.s32 	%r8364, %r8363, %r9987;
	add.s32 	%r8365, %r8364, %r8358;
	add.s32 	%r8366, %r8365, %r8270;
	add.s32 	%r8367, %r8366, 961987163;
	add.s32 	%r8368, %r8354, %r8349;
	add.s32 	%r8369, %r8368, %r8367;
	add.s32 	%r8370, %r8367, %r8269;
	or.b32  	%r8371, %r8319, %r8344;
	and.b32  	%r8372, %r8371, %r8369;
	and.b32  	%r8373, %r8319, %r8344;
	or.b32  	%r8374, %r8372, %r8373;
	shf.l.wrap.b32 	%r8375, %r8369, %r8369, 30;
	shf.l.wrap.b32 	%r8376, %r8369, %r8369, 19;
	xor.b32  	%r8377, %r8376, %r8375;
	shf.l.wrap.b32 	%r8378, %r8369, %r8369, 10;
	xor.b32  	%r8379, %r8377, %r8378;
	and.b32  	%r8380, %r8345, %r8370;
	not.b32 	%r8381, %r8370;
	and.b32  	%r8382, %r8320, %r8381;
	or.b32  	%r8383, %r8382, %r8380;
	shf.l.wrap.b32 	%r8384, %r8370, %r8370, 26;
	shf.l.wrap.b32 	%r8385, %r8370, %r8370, 21;
	xor.b32  	%r8386, %r8384, %r8385;
	shf.l.wrap.b32 	%r8387, %r8370, %r8370, 7;
	xor.b32  	%r8388, %r8386, %r8387;
	add.s32 	%r8389, %r8388, %r9988;
	add.s32 	%r8390, %r8389, %r8383;
	add.s32 	%r8391, %r8390, %r8295;
	add.s32 	%r8392, %r8391, 1508970993;
	add.s32 	%r8393, %r8379, %r8374;
	add.s32 	%r8394, %r8393, %r8392;
	add.s32 	%r8395, %r8392, %r8294;
	or.b32  	%r8396, %r8344, %r8369;
	and.b32  	%r8397, %r8396, %r8394;
	and.b32  	%r8398, %r8344, %r8369;
	or.b32  	%r8399, %r8397, %r8398;
	shf.l.wrap.b32 	%r8400, %r8394, %r8394, 30;
	shf.l.wrap.b32 	%r8401, %r8394, %r8394, 19;
	xor.b32  	%r8402, %r8401, %r8400;
	shf.l.wrap.b32 	%r8403, %r8394, %r8394, 10;
	xor.b32  	%r8404, %r8402, %r8403;
	and.b32  	%r8405, %r8370, %r8395;
	not.b32 	%r8406, %r8395;
	and.b32  	%r8407, %r8345, %r8406;
	or.b32  	%r8408, %r8407, %r8405;
	shf.l.wrap.b32 	%r8409, %r8395, %r8395, 26;
	shf.l.wrap.b32 	%r8410, %r8395, %r8395, 21;
	xor.b32  	%r8411, %r8409, %r8410;
	shf.l.wrap.b32 	%r8412, %r8395, %r8395, 7;
	xor.b32  	%r8413, %r8411, %r8412;
	add.s32 	%r8414, %r8413, %r9989;
	add.s32 	%r8415, %r8414, %r8408;
	add.s32 	%r8416, %r8415, %r8320;
	add.s32 	%r8417, %r8416, -1841331548;
	add.s32 	%r8418, %r8404, %r8399;
	add.s32 	%r8419, %r8418, %r8417;
	add.s32 	%r8420, %r8417, %r8319;
	or.b32  	%r8421, %r8369, %r8394;
	and.b32  	%r8422, %r8421, %r8419;
	and.b32  	%r8423, %r8369, %r8394;
	or.b32  	%r8424, %r8422, %r8423;
	shf.l.wrap.b32 	%r8425, %r8419, %r8419, 30;
	shf.l.wrap.b32 	%r8426, %r8419, %r8419, 19;
	xor.b32  	%r8427, %r8426, %r8425;
	shf.l.wrap.b32 	%r8428, %r8419, %r8419, 10;
	xor.b32  	%r8429, %r8427, %r8428;
	and.b32  	%r8430, %r8395, %r8420;
	not.b32 	%r8431, %r8420;
	and.b32  	%r8432, %r8370, %r8431;
	or.b32  	%r8433, %r8432, %r8430;
	shf.l.wrap.b32 	%r8434, %r8420, %r8420, 26;
	shf.l.wrap.b32 	%r8435, %r8420, %r8420, 21;
	xor.b32  	%r8436, %r8434, %r8435;
	shf.l.wrap.b32 	%r8437, %r8420, %r8420, 7;
	xor.b32  	%r8438, %r8436, %r8437;
	add.s32 	%r8439, %r8438, %r9990;
	add.s32 	%r8440, %r8439, %r8433;
	add.s32 	%r8441, %r8440, %r8345;
	add.s32 	%r8442, %r8441, -1424204075;
	add.s32 	%r8443, %r8429, %r8424;
	add.s32 	%r8444, %r8443, %r8442;
	add.s32 	%r8445, %r8442, %r8344;
	or.b32  	%r8446, %r8394, %r8419;
	and.b32  	%r8447, %r8446, %r8444;
	and.b32  	%r8448, %r8394, %r8419;
	or.b32  	%r8449, %r8447, %r8448;
	shf.l.wrap.b32 	%r8450, %r8444, %r8444, 30;
	shf.l.wrap.b32 	%r8451, %r8444, %r8444, 19;
	xor.b32  	%r8452, %r8451, %r8450;
	shf.l.wrap.b32 	%r8453, %r8444, %r8444, 10;
	xor.b32  	%r8454, %r8452, %r8453;
	and.b32  	%r8455, %r8420, %r8445;
	not.b32 	%r8456, %r8445;
	and.b32  	%r8457, %r8395, %r8456;
	or.b32  	%r8458, %r8457, %r8455;
	shf.l.wrap.b32 	%r8459, %r8445, %r8445, 26;
	shf.l.wrap.b32 	%r8460, %r8445, %r8445, 21;
	xor.b32  	%r8461, %r8459, %r8460;
	shf.l.wrap.b32 	%r8462, %r8445, %r8445, 7;
	xor.b32  	%r8463, %r8461, %r8462;
	add.s32 	%r8464, %r8463, %r9991;
	add.s32 	%r8465, %r8464, %r8458;
	add.s32 	%r8466, %r8465, %r8370;
	add.s32 	%r8467, %r8466, -670586216;
	add.s32 	%r8468, %r8454, %r8449;
	add.s32 	%r8469, %r8468, %r8467;
	add.s32 	%r8470, %r8467, %r8369;
	or.b32  	%r8471, %r8419, %r8444;
	and.b32  	%r8472, %r8471, %r8469;
	and.b32  	%r8473, %r8419, %r8444;
	or.b32  	%r8474, %r8472, %r8473;
	shf.l.wrap.b32 	%r8475, %r8469, %r8469, 30;
	shf.l.wrap.b32 	%r8476, %r8469, %r8469, 19;
	xor.b32  	%r8477, %r8476, %r8475;
	shf.l.wrap.b32 	%r8478, %r8469, %r8469, 10;
	xor.b32  	%r8479, %r8477, %r8478;
	and.b32  	%r8480, %r8445, %r8470;
	not.b32 	%r8481, %r8470;
	and.b32  	%r8482, %r8420, %r8481;
	or.b32  	%r8483, %r8482, %r8480;
	shf.l.wrap.b32 	%r8484, %r8470, %r8470, 26;
	shf.l.wrap.b32 	%r8485, %r8470, %r8470, 21;
	xor.b32  	%r8486, %r8484, %r8485;
	shf.l.wrap.b32 	%r8487, %r8470, %r8470, 7;
	xor.b32  	%r8488, %r8486, %r8487;
	add.s32 	%r8489, %r8488, %r9992;
	add.s32 	%r8490, %r8489, %r8483;
	add.s32 	%r8491, %r8490, %r8395;
	add.s32 	%r8492, %r8491, 310598401;
	add.s32 	%r8493, %r8479, %r8474;
	add.s32 	%r8494, %r8493, %r8492;
	add.s32 	%r8495, %r8492, %r8394;
	or.b32  	%r8496, %r8444, %r8469;
	and.b32  	%r8497, %r8496, %r8494;
	and.b32  	%r8498, %r8444, %r8469;
	or.b32  	%r8499, %r8497, %r8498;
	shf.l.wrap.b32 	%r8500, %r8494, %r8494, 30;
	shf.l.wrap.b32 	%r8501, %r8494, %r8494, 19;
	xor.b32  	%r8502, %r8501, %r8500;
	shf.l.wrap.b32 	%r8503, %r8494, %r8494, 10;
	xor.b32  	%r8504, %r8502, %r8503;
	and.b32  	%r8505, %r8470, %r8495;
	not.b32 	%r8506, %r8495;
	and.b32  	%r8507, %r8445, %r8506;
	or.b32  	%r8508, %r8507, %r8505;
	shf.l.wrap.b32 	%r8509, %r8495, %r8495, 26;
	shf.l.wrap.b32 	%r8510, %r8495, %r8495, 21;
	xor.b32  	%r8511, %r8509, %r8510;
	shf.l.wrap.b32 	%r8512, %r8495, %r8495, 7;
	xor.b32  	%r8513, %r8511, %r8512;
	add.s32 	%r8514, %r8513, %r9993;
	add.s32 	%r8515, %r8514, %r8508;
	add.s32 	%r8516, %r8515, %r8420;
	add.s32 	%r8517, %r8516, 607225278;
	add.s32 	%r8518, %r8504, %r8499;
	add.s32 	%r8519, %r8518, %r8517;
	add.s32 	%r8520, %r8517, %r8419;
	or.b32  	%r8521, %r8469, %r8494;
	and.b32  	%r8522, %r8521, %r8519;
	and.b32  	%r8523, %r8469, %r8494;
	or.b32  	%r8524, %r8522, %r8523;
	shf.l.wrap.b32 	%r8525, %r8519, %r8519, 30;
	shf.l.wrap.b32 	%r8526, %r8519, %r8519, 19;
	xor.b32  	%r8527, %r8526, %r8525;
	shf.l.wrap.b32 	%r8528, %r8519, %r8519, 10;
	xor.b32  	%r8529, %r8527, %r8528;
	and.b32  	%r8530, %r8495, %r8520;
	not.b32 	%r8531, %r8520;
	and.b32  	%r8532, %r8470, %r8531;
	or.b32  	%r8533, %r8532, %r8530;
	shf.l.wrap.b32 	%r8534, %r8520, %r8520, 26;
	shf.l.wrap.b32 	%r8535, %r8520, %r8520, 21;
	xor.b32  	%r8536, %r8534, %r8535;
	shf.l.wrap.b32 	%r8537, %r8520, %r8520, 7;
	xor.b32  	%r8538, %r8536, %r8537;
	add.s32 	%r8539, %r8538, %r9994;
	add.s32 	%r8540, %r8539, %r8533;
	add.s32 	%r8541, %r8540, %r8445;
	add.s32 	%r8542, %r8541, 1426881987;
	add.s32 	%r8543, %r8529, %r8524;
	add.s32 	%r8544, %r8543, %r8542;
	add.s32 	%r8545, %r8542, %r8444;
	or.b32  	%r8546, %r8494, %r8519;
	and.b32  	%r8547, %r8546, %r8544;
	and.b32  	%r8548, %r8494, %r8519;
	or.b32  	%r8549, %r8547, %r8548;
	shf.l.wrap.b32 	%r8550, %r8544, %r8544, 30;
	shf.l.wrap.b32 	%r8551, %r8544, %r8544, 19;
	xor.b32  	%r8552, %r8551, %r8550;
	shf.l.wrap.b32 	%r8553, %r8544, %r8544, 10;
	xor.b32  	%r8554, %r8552, %r8553;
	and.b32  	%r8555, %r8520, %r8545;
	not.b32 	%r8556, %r8545;
	and.b32  	%r8557, %r8495, %r8556;
	or.b32  	%r8558, %r8557, %r8555;
	shf.l.wrap.b32 	%r8559, %r8545, %r8545, 26;
	shf.l.wrap.b32 	%r8560, %r8545, %r8545, 21;
	xor.b32  	%r8561, %r8559, %r8560;
	shf.l.wrap.b32 	%r8562, %r8545, %r8545, 7;
	xor.b32  	%r8563, %r8561, %r8562;
	add.s32 	%r8564, %r8563, %r9995;
	add.s32 	%r8565, %r8564, %r8558;
	add.s32 	%r8566, %r8565, %r8470;
	add.s32 	%r8567, %r8566, 1925078388;
	add.s32 	%r8568, %r8554, %r8549;
	add.s32 	%r8569, %r8568, %r8567;
	add.s32 	%r8570, %r8567, %r8469;
	or.b32  	%r8571, %r8519, %r8544;
	and.b32  	%r8572, %r8571, %r8569;
	and.b32  	%r8573, %r8519, %r8544;
	or.b32  	%r8574, %r8572, %r8573;
	shf.l.wrap.b32 	%r8575, %r8569, %r8569, 30;
	shf.l.wrap.b32 	%r8576, %r8569, %r8569, 19;
	xor.b32  	%r8577, %r8576, %r8575;
	shf.l.wrap.b32 	%r8578, %r8569, %r8569, 10;
	xor.b32  	%r8579, %r8577, %r8578;
	and.b32  	%r8580, %r8545, %r8570;
	not.b32 	%r8581, %r8570;
	and.b32  	%r8582, %r8520, %r8581;
	or.b32  	%r8583, %r8582, %r8580;
	shf.l.wrap.b32 	%r8584, %r8570, %r8570, 26;
	shf.l.wrap.b32 	%r8585, %r8570, %r8570, 21;
	xor.b32  	%r8586, %r8584, %r8585;
	shf.l.wrap.b32 	%r8587, %r8570, %r8570, 7;
	xor.b32  	%r8588, %r8586, %r8587;
	add.s32 	%r8589, %r8588, %r9996;
	add.s32 	%r8590, %r8589, %r8583;
	add.s32 	%r8591, %r8590, %r8495;
	add.s32 	%r8592, %r8591, -2132889090;
	add.s32 	%r8593, %r8579, %r8574;
	add.s32 	%r8594, %r8593, %r8592;
	add.s32 	%r8595, %r8592, %r8494;
	or.b32  	%r8596, %r8544, %r8569;
	and.b32  	%r8597, %r8596, %r8594;
	and.b32  	%r8598, %r8544, %r8569;
	or.b32  	%r8599, %r8597, %r8598;
	shf.l.wrap.b32 	%r8600, %r8594, %r8594, 30;
	shf.l.wrap.b32 	%r8601, %r8594, %r8594, 19;
	xor.b32  	%r8602, %r8601, %r8600;
	shf.l.wrap.b32 	%r8603, %r8594, %r8594, 10;
	xor.b32  	%r8604, %r8602, %r8603;
	and.b32  	%r8605, %r8570, %r8595;
	not.b32 	%r8606, %r8595;
	and.b32  	%r8607, %r8545, %r8606;
	or.b32  	%r8608, %r8607, %r8605;
	shf.l.wrap.b32 	%r8609, %r8595, %r8595, 26;
	shf.l.wrap.b32 	%r8610, %r8595, %r8595, 21;
	xor.b32  	%r8611, %r8609, %r8610;
	shf.l.wrap.b32 	%r8612, %r8595, %r8595, 7;
	xor.b32  	%r8613, %r8611, %r8612;
	add.s32 	%r8614, %r8613, %r7612;
	add.s32 	%r8615, %r8614, %r8608;
	add.s32 	%r8616, %r8615, %r8520;
	add.s32 	%r8617, %r8616, -1680079193;
	add.s32 	%r8618, %r8604, %r8599;
	add.s32 	%r8619, %r8618, %r8617;
	add.s32 	%r8620, %r8617, %r8519;
	or.b32  	%r8621, %r8569, %r8594;
	and.b32  	%r8622, %r8621, %r8619;
	and.b32  	%r8623, %r8569, %r8594;
	or.b32  	%r8624, %r8622, %r8623;
	shf.l.wrap.b32 	%r8625, %r8619, %r8619, 30;
	shf.l.wrap.b32 	%r8626, %r8619, %r8619, 19;
	xor.b32  	%r8627, %r8626, %r8625;
	shf.l.wrap.b32 	%r8628, %r8619, %r8619, 10;
	xor.b32  	%r8629, %r8627, %r8628;
	and.b32  	%r8630, %r8595, %r8620;
	not.b32 	%r8631, %r8620;
	and.b32  	%r8632, %r8570, %r8631;
	or.b32  	%r8633, %r8632, %r8630;
	shf.l.wrap.b32 	%r8634, %r8620, %r8620, 26;
	shf.l.wrap.b32 	%r8635, %r8620, %r8620, 21;
	xor.b32  	%r8636, %r8634, %r8635;
	shf.l.wrap.b32 	%r8637, %r8620, %r8620, 7;
	xor.b32  	%r8638, %r8636, %r8637;
	add.s32 	%r8639, %r8638, %r7621;
	add.s32 	%r8640, %r8639, %r8633;
	add.s32 	%r8641, %r8640, %r8545;
	add.s32 	%r8642, %r8641, -1046744716;
	add.s32 	%r8643, %r8629, %r8624;
	add.s32 	%r8644, %r8643, %r8642;
	add.s32 	%r8645, %r8642, %r8544;
	or.b32  	%r8646, %r8594, %r8619;
	and.b32  	%r8647, %r8646, %r8644;
	and.b32  	%r8648, %r8594, %r8619;
	or.b32  	%r8649, %r8647, %r8648;
	shf.l.wrap.b32 	%r8650, %r8644, %r8644, 30;
	shf.l.wrap.b32 	%r8651, %r8644, %r8644, 19;
	xor.b32  	%r8652, %r8651, %r8650;
	shf.l.wrap.b32 	%r8653, %r8644, %r8644, 10;
	xor.b32  	%r8654, %r8652, %r8653;
	and.b32  	%r8655, %r8620, %r8645;
	not.b32 	%r8656, %r8645;
	and.b32  	%r8657, %r8595, %r8656;
	or.b32  	%r8658, %r8657, %r8655;
	shf.l.wrap.b32 	%r8659, %r8645, %r8645, 26;
	shf.l.wrap.b32 	%r8660, %r8645, %r8645, 21;
	xor.b32  	%r8661, %r8659, %r8660;
	shf.l.wrap.b32 	%r8662, %r8645, %r8645, 7;
	xor.b32  	%r8663, %r8661, %r8662;
	add.s32 	%r8664, %r8663, %r7634;
	add.s32 	%r8665, %r8664, %r8658;
	add.s32 	%r8666, %r8665, %r8570;
	add.s32 	%r8667, %r8666, -459576895;
	add.s32 	%r8668, %r8654, %r8649;
	add.s32 	%r8669, %r8668, %r8667;
	add.s32 	%r8670, %r8667, %r8569;
	or.b32  	%r8671, %r8619, %r8644;
	and.b32  	%r8672, %r8671, %r8669;
	and.b32  	%r8673, %r8619, %r8644;
	or.b32  	%r8674, %r8672, %r8673;
	shf.l.wrap.b32 	%r8675, %r8669, %r8669, 30;
	shf.l.wrap.b32 	%r8676, %r8669, %r8669, 19;
	xor.b32  	%r8677, %r8676, %r8675;
	shf.l.wrap.b32 	%r8678, %r8669, %r8669, 10;
	xor.b32  	%r8679, %r8677, %r8678;
	and.b32  	%r8680, %r8645, %r8670;
	not.b32 	%r8681, %r8670;
	and.b32  	%r8682, %r8620, %r8681;
	or.b32  	%r8683, %r8682, %r8680;
	shf.l.wrap.b32 	%r8684, %r8670, %r8670, 26;
	shf.l.wrap.b32 	%r8685, %r8670, %r8670, 21;
	xor.b32  	%r8686, %r8684, %r8685;
	shf.l.wrap.b32 	%r8687, %r8670, %r8670, 7;
	xor.b32  	%r8688, %r8686, %r8687;
	add.s32 	%r8689, %r8688, %r7647;
	add.s32 	%r8690, %r8689, %r8683;
	add.s32 	%r8691, %r8690, %r8595;
	add.s32 	%r8692, %r8691, -272742522;
	add.s32 	%r8693, %r8679, %r8674;
	add.s32 	%r8694, %r8693, %r8692;
	add.s32 	%r8695, %r8692, %r8594;
	or.b32  	%r8696, %r8644, %r8669;
	and.b32  	%r8697, %r8696, %r8694;
	and.b32  	%r8698, %r8644, %r8669;
	or.b32  	%r8699, %r8697, %r8698;
	shf.l.wrap.b32 	%r8700, %r8694, %r8694, 30;
	shf.l.wrap.b32 	%r8701, %r8694, %r8694, 19;
	xor.b32  	%r8702, %r8701, %r8700;
	shf.l.wrap.b32 	%r8703, %r8694, %r8694, 10;
	xor.b32  	%r8704, %r8702, %r8703;
	and.b32  	%r8705, %r8670, %r8695;
	not.b32 	%r8706, %r8695;
	and.b32  	%r8707, %r8645, %r8706;
	or.b32  	%r8708, %r8707, %r8705;
	shf.l.wrap.b32 	%r8709, %r8695, %r8695, 26;
	shf.l.wrap.b32 	%r8710, %r8695, %r8695, 21;
	xor.b32  	%r8711, %r8709, %r8710;
	shf.l.wrap.b32 	%r8712, %r8695, %r8695, 7;
	xor.b32  	%r8713, %r8711, %r8712;
	add.s32 	%r8714, %r8713, %r7660;
	add.s32 	%r8715, %r8714, %r8708;
	add.s32 	%r8716, %r8715, %r8620;
	add.s32 	%r8717, %r8716, 264347078;
	add.s32 	%r8718, %r8704, %r8699;
	add.s32 	%r8719, %r8718, %r8717;
	add.s32 	%r8720, %r8717, %r8619;
	or.b32  	%r8721, %r8669, %r8694;
	and.b32  	%r8722, %r8721, %r8719;
	and.b32  	%r8723, %r8669, %r8694;
	or.b32  	%r8724, %r8722, %r8723;
	shf.l.wrap.b32 	%r8725, %r8719, %r8719, 30;
	shf.l.wrap.b32 	%r8726, %r8719, %r8719, 19;
	xor.b32  	%r8727, %r8726, %r8725;
	shf.l.wrap.b32 	%r8728, %r8719, %r8719, 10;
	xor.b32  	%r8729, %r8727, %r8728;
	and.b32  	%r8730, %r8695, %r8720;
	not.b32 	%r8731, %r8720;
	and.b32  	%r8732, %r8670, %r8731;
	or.b32  	%r8733, %r8732, %r8730;
	shf.l.wrap.b32 	%r8734, %r8720, %r8720, 26;
	shf.l.wrap.b32 	%r8735, %r8720, %r8720, 21;
	xor.b32  	%r8736, %r8734, %r8735;
	shf.l.wrap.b32 	%r8737, %r8720, %r8720, 7;
	xor.b32  	%r8738, %r8736, %r8737;
	add.s32 	%r8739, %r8738, %r7673;
	add.s32 	%r8740, %r8739, %r8733;
	add.s32 	%r8741, %r8740, %r8645;
	add.s32 	%r8742, %r8741, 604807628;
	add.s32 	%r8743, %r8729, %r8724;
	add.s32 	%r8744, %r8743, %r8742;
	add.s32 	%r8745, %r8742, %r8644;
	or.b32  	%r8746, %r8694, %r8719;
	and.b32  	%r8747, %r8746, %r8744;
	and.b32  	%r8748, %r8694, %r8719;
	or.b32  	%r8749, %r8747, %r8748;
	shf.l.wrap.b32 	%r8750, %r8744, %r8744, 30;
	shf.l.wrap.b32 	%r8751, %r8744, %r8744, 19;
	xor.b32  	%r8752, %r8751, %r8750;
	shf.l.wrap.b32 	%r8753, %r8744, %r8744, 10;
	xor.b32  	%r8754, %r8752, %r8753;
	and.b32  	%r8755, %r8720, %r8745;
	not.b32 	%r8756, %r8745;
	and.b32  	%r8757, %r8695, %r8756;
	or.b32  	%r8758, %r8757, %r8755;
	shf.l.wrap.b32 	%r8759, %r8745, %r8745, 26;
	shf.l.wrap.b32 	%r8760, %r8745, %r8745, 21;
	xor.b32  	%r8761, %r8759, %r8760;
	shf.l.wrap.b32 	%r8762, %r8745, %r8745, 7;
	xor.b32  	%r8763, %r8761, %r8762;
	add.s32 	%r8764, %r8763, %r7686;
	add.s32 	%r8765, %r8764, %r8758;
	add.s32 	%r8766, %r8765, %r8670;
	add.s32 	%r8767, %r8766, 770255983;
	add.s32 	%r8768, %r8754, %r8749;
	add.s32 	%r8769, %r8768, %r8767;
	add.s32 	%r8770, %r8767, %r8669;
	or.b32  	%r8771, %r8719, %r8744;
	and.b32  	%r8772, %r8771, %r8769;
	and.b32  	%r8773, %r8719, %r8744;
	or.b32  	%r8774, %r8772, %r8773;
	shf.l.wrap.b32 	%r8775, %r8769, %r8769, 30;
	shf.l.wrap.b32 	%r8776, %r8769, %r8769, 19;
	xor.b32  	%r8777, %r8776, %r8775;
	shf.l.wrap.b32 	%r8778, %r8769, %r8769, 10;
	xor.b32  	%r8779, %r8777, %r8778;
	and.b32  	%r8780, %r8745, %r8770;
	not.b32 	%r8781, %r8770;
	and.b32  	%r8782, %r8720, %r8781;
	or.b32  	%r8783, %r8782, %r8780;
	shf.l.wrap.b32 	%r8784, %r8770, %r8770, 26;
	shf.l.wrap.b32 	%r8785, %r8770, %r8770, 21;
	xor.b32  	%r8786, %r8784, %r8785;
	shf.l.wrap.b32 	%r8787, %r8770, %r8770, 7;
	xor.b32  	%r8788, %r8786, %r8787;
	add.s32 	%r8789, %r8788, %r7699;
	add.s32 	%r8790, %r8789, %r8783;
	add.s32 	%r8791, %r8790, %r8695;
	add.s32 	%r8792, %r8791, 1249150122;
	add.s32 	%r8793, %r8779, %r8774;
	add.s32 	%r8794, %r8793, %r8792;
	add.s32 	%r8795, %r8792, %r8694;
	or.b32  	%r8796, %r8744, %r8769;
	and.b32  	%r8797, %r8796, %r8794;
	and.b32  	%r8798, %r8744, %r8769;
	or.b32  	%r8799, %r8797, %r8798;
	shf.l.wrap.b32 	%r8800, %r8794, %r8794, 30;
	shf.l.wrap.b32 	%r8801, %r8794, %r8794, 19;
	xor.b32  	%r8802, %r8801, %r8800;
	shf.l.wrap.b32 	%r8803, %r8794, %r8794, 10;
	xor.b32  	%r8804, %r8802, %r8803;
	and.b32  	%r8805, %r8770, %r8795;
	not.b32 	%r8806, %r8795;
	and.b32  	%r8807, %r8745, %r8806;
	or.b32  	%r8808, %r8807, %r8805;
	shf.l.wrap.b32 	%r8809, %r8795, %r8795, 26;
	shf.l.wrap.b32 	%r8810, %r8795, %r8795, 21;
	xor.b32  	%r8811, %r8809, %r8810;
	shf.l.wrap.b32 	%r8812, %r8795, %r8795, 7;
	xor.b32  	%r8813, %r8811, %r8812;
	add.s32 	%r8814, %r8813, %r7712;
	add.s32 	%r8815, %r8814, %r8808;
	add.s32 	%r8816, %r8815, %r8720;
	add.s32 	%r8817, %r8816, 1555081692;
	add.s32 	%r8818, %r8804, %r8799;
	add.s32 	%r8819, %r8818, %r8817;
	add.s32 	%r8820, %r8817, %r8719;
	or.b32  	%r8821, %r8769, %r8794;
	and.b32  	%r8822, %r8821, %r8819;
	and.b32  	%r8823, %r8769, %r8794;
	or.b32  	%r8824, %r8822, %r8823;
	shf.l.wrap.b32 	%r8825, %r8819, %r8819, 30;
	shf.l.wrap.b32 	%r8826, %r8819, %r8819, 19;
	xor.b32  	%r8827, %r8826, %r8825;
	shf.l.wrap.b32 	%r8828, %r8819, %r8819, 10;
	xor.b32  	%r8829, %r8827, %r8828;
	and.b32  	%r8830, %r8795, %r8820;
	not.b32 	%r8831, %r8820;
	and.b32  	%r8832, %r8770, %r8831;
	or.b32  	%r8833, %r8832, %r8830;
	shf.l.wrap.b32 	%r8834, %r8820, %r8820, 26;
	shf.l.wrap.b32 	%r8835, %r8820, %r8820, 21;
	xor.b32  	%r8836, %r8834, %r8835;
	shf.l.wrap.b32 	%r8837, %r8820, %r8820, 7;
	xor.b32  	%r8838, %r8836, %r8837;
	add.s32 	%r8839, %r8838, %r7725;
	add.s32 	%r8840, %r8839, %r8833;
	add.s32 	%r8841, %r8840, %r8745;
	add.s32 	%r8842, %r8841, 1996064986;
	add.s32 	%r8843, %r8829, %r8824;
	add.s32 	%r8844, %r8843, %r8842;
	add.s32 	%r8845, %r8842, %r8744;
	or.b32  	%r8846, %r8794, %r8819;
	and.b32  	%r8847, %r8846, %r8844;
	and.b32  	%r8848, %r8794, %r8819;
	or.b32  	%r8849, %r8847, %r8848;
	shf.l.wrap.b32 	%r8850, %r8844, %r8844, 30;
	shf.l.wrap.b32 	%r8851, %r8844, %r8844, 19;
	xor.b32  	%r8852, %r8851, %r8850;
	shf.l.wrap.b32 	%r8853, %r8844, %r8844, 10;
	xor.b32  	%r8854, %r8852, %r8853;
	and.b32  	%r8855, %r8820, %r8845;
	not.b32 	%r8856, %r8845;
	and.b32  	%r8857, %r8795, %r8856;
	or.b32  	%r8858, %r8857, %r8855;
	shf.l.wrap.b32 	%r8859, %r8845, %r8845, 26;
	shf.l.wrap.b32 	%r8860, %r8845, %r8845, 21;
	xor.b32  	%r8861, %r8859, %r8860;
	shf.l.wrap.b32 	%r8862, %r8845, %r8845, 7;
	xor.b32  	%r8863, %r8861, %r8862;
	add.s32 	%r8864, %r8863, %r7738;
	add.s32 	%r8865, %r8864, %r8858;
	add.s32 	%r8866, %r8865, %r8770;
	add.s32 	%r8867, %r8866, -1740746414;
	add.s32 	%r8868, %r8854, %r8849;
	add.s32 	%r8869, %r8868, %r8867;
	add.s32 	%r8870, %r8867, %r8769;
	or.b32  	%r8871, %r8819, %r8844;
	and.b32  	%r8872, %r8871, %r8869;
	and.b32  	%r8873, %r8819, %r8844;
	or.b32  	%r8874, %r8872, %r8873;
	shf.l.wrap.b32 	%r8875, %r8869, %r8869, 30;
	shf.l.wrap.b32 	%r8876, %r8869, %r8869, 19;
	xor.b32  	%r8877, %r8876, %r8875;
	shf.l.wrap.b32 	%r8878, %r8869, %r8869, 10;
	xor.b32  	%r8879, %r8877, %r8878;
	and.b32  	%r8880, %r8845, %r8870;
	not.b32 	%r8881, %r8870;
	and.b32  	%r8882, %r8820, %r8881;
	or.b32  	%r8883, %r8882, %r8880;
	shf.l.wrap.b32 	%r8884, %r8870, %r8870, 26;
	shf.l.wrap.b32 	%r8885, %r8870, %r8870, 21;
	xor.b32  	%r8886, %r8884, %r8885;
	shf.l.wrap.b32 	%r8887, %r8870, %r8870, 7;
	xor.b32  	%r8888, %r8886, %r8887;
	add.s32 	%r8889, %r8888, %r7751;
	add.s32 	%r8890, %r8889, %r8883;
	add.s32 	%r8891, %r8890, %r8795;
	add.s32 	%r8892, %r8891, -1473132947;
	add.s32 	%r8893, %r8879, %r8874;
	add.s32 	%r8894, %r8893, %r8892;
	add.s32 	%r8895, %r8892, %r8794;
	or.b32  	%r8896, %r8844, %r8869;
	and.b32  	%r8897, %r8896, %r8894;
	and.b32  	%r8898, %r8844, %r8869;
	or.b32  	%r8899, %r8897, %r8898;
	shf.l.wrap.b32 	%r8900, %r8894, %r8894, 30;
	shf.l.wrap.b32 	%r8901, %r8894, %r8894, 19;
	xor.b32  	%r8902, %r8901, %r8900;
	shf.l.wrap.b32 	%r8903, %r8894, %r8894, 10;
	xor.b32  	%r8904, %r8902, %r8903;
	and.b32  	%r8905, %r8870, %r8895;
	not.b32 	%r8906, %r8895;
	and.b32  	%r8907, %r8845, %r8906;
	or.b32  	%r8908, %r8907, %r8905;
	shf.l.wrap.b32 	%r8909, %r8895, %r8895, 26;
	shf.l.wrap.b32 	%r8910, %r8895, %r8895, 21;
	xor.b32  	%r8911, %r8909, %r8910;
	shf.l.wrap.b32 	%r8912, %r8895, %r8895, 7;
	xor.b32  	%r8913, %r8911, %r8912;
	add.s32 	%r8914, %r8913, %r7764;
	add.s32 	%r8915, %r8914, %r8908;
	add.s32 	%r8916, %r8915, %r8820;
	add.s32 	%r8917, %r8916, -1341970488;
	add.s32 	%r8918, %r8904, %r8899;
	add.s32 	%r8919, %r8918, %r8917;
	add.s32 	%r8920, %r8917, %r8819;
	or.b32  	%r8921, %r8869, %r8894;
	and.b32  	%r8922, %r8921, %r8919;
	and.b32  	%r8923, %r8869, %r8894;
	or.b32  	%r8924, %r8922, %r8923;
	shf.l.wrap.b32 	%r8925, %r8919, %r8919, 30;
	shf.l.wrap.b32 	%r8926, %r8919, %r8919, 19;
	xor.b32  	%r8927, %r8926, %r8925;
	shf.l.wrap.b32 	%r8928, %r8919, %r8919, 10;
	xor.b32  	%r8929, %r8927, %r8928;
	and.b32  	%r8930, %r8895, %r8920;
	not.b32 	%r8931, %r8920;
	and.b32  	%r8932, %r8870, %r8931;
	or.b32  	%r8933, %r8932, %r8930;
	shf.l.wrap.b32 	%r8934, %r8920, %r8920, 26;
	shf.l.wrap.b32 	%r8935, %r8920, %r8920, 21;
	xor.b32  	%r8936, %r8934, %r8935;
	shf.l.wrap.b32 	%r8937, %r8920, %r8920, 7;
	xor.b32  	%r8938, %r8936, %r8937;
	add.s32 	%r8939, %r8938, %r7777;
	add.s32 	%r8940, %r8939, %r8933;
	add.s32 	%r8941, %r8940, %r8845;
	add.s32 	%r8942, %r8941, -1084653625;
	add.s32 	%r8943, %r8929, %r8924;
	add.s32 	%r8944, %r8943, %r8942;
	add.s32 	%r8945, %r8942, %r8844;
	or.b32  	%r8946, %r8894, %r8919;
	and.b32  	%r8947, %r8946, %r8944;
	and.b32  	%r8948, %r8894, %r8919;
	or.b32  	%r8949, %r8947, %r8948;
	shf.l.wrap.b32 	%r8950, %r8944, %r8944, 30;
	shf.l.wrap.b32 	%r8951, %r8944, %r8944, 19;
	xor.b32  	%r8952, %r8951, %r8950;
	shf.l.wrap.b32 	%r8953, %r8944, %r8944, 10;
	xor.b32  	%r8954, %r8952, %r8953;
	and.b32  	%r8955, %r8920, %r8945;
	not.b32 	%r8956, %r8945;
	and.b32  	%r8957, %r8895, %r8956;
	or.b32  	%r8958, %r8957, %r8955;
	shf.l.wrap.b32 	%r8959, %r8945, %r8945, 26;
	shf.l.wrap.b32 	%r8960, %r8945, %r8945, 21;
	xor.b32  	%r8961, %r8959, %r8960;
	shf.l.wrap.b32 	%r8962, %r8945, %r8945, 7;
	xor.b32  	%r8963, %r8961, %r8962;
	add.s32 	%r8964, %r8963, %r7790;
	add.s32 	%r8965, %r8964, %r8958;
	add.s32 	%r8966, %r8965, %r8870;
	add.s32 	%r8967, %r8966, -958395405;
	add.s32 	%r8968, %r8954, %r8949;
	add.s32 	%r8969, %r8968, %r8967;
	add.s32 	%r8970, %r8967, %r8869;
	or.b32  	%r8971, %r8919, %r8944;
	and.b32  	%r8972, %r8971, %r8969;
	and.b32  	%r8973, %r8919, %r8944;
	or.b32  	%r8974, %r8972, %r8973;
	shf.l.wrap.b32 	%r8975, %r8969, %r8969, 30;
	shf.l.wrap.b32 	%r8976, %r8969, %r8969, 19;
	xor.b32  	%r8977, %r8976, %r8975;
	shf.l.wrap.b32 	%r8978, %r8969, %r8969, 10;
	xor.b32  	%r8979, %r8977, %r8978;
	and.b32  	%r8980, %r8945, %r8970;
	not.b32 	%r8981, %r8970;
	and.b32  	%r8982, %r8920, %r8981;
	or.b32  	%r8983, %r8982, %r8980;
	shf.l.wrap.b32 	%r8984, %r8970, %r8970, 26;
	shf.l.wrap.b32 	%r8985, %r8970, %r8970, 21;
	xor.b32  	%r8986, %r8984, %r8985;
	shf.l.wrap.b32 	%r8987, %r8970, %r8970, 7;
	xor.b32  	%r8988, %r8986, %r8987;
	add.s32 	%r8989, %r8988, %r7803;
	add.s32 	%r8990, %r8989, %r8983;
	add.s32 	%r8991, %r8990, %r8895;
	add.s32 	%r8992, %r8991, -710438585;
	add.s32 	%r8993, %r8979, %r8974;
	add.s32 	%r8994, %r8993, %r8992;
	add.s32 	%r8995, %r8992, %r8894;
	or.b32  	%r8996, %r8944, %r8969;
	and.b32  	%r8997, %r8996, %r8994;
	and.b32  	%r8998, %r8944, %r8969;
	or.b32  	%r8999, %r8997, %r8998;
	shf.l.wrap.b32 	%r9000, %r8994, %r8994, 30;
	shf.l.wrap.b32 	%r9001, %r8994, %r8994, 19;
	xor.b32  	%r9002, %r9001, %r9000;
	shf.l.wrap.b32 	%r9003, %r8994, %r8994, 10;
	xor.b32  	%r9004, %r9002, %r9003;
	and.b32  	%r9005, %r8970, %r8995;
	not.b32 	%r9006, %r8995;
	and.b32  	%r9007, %r8945, %r9006;
	or.b32  	%r9008, %r9007, %r9005;
	shf.l.wrap.b32 	%r9009, %r8995, %r8995, 26;
	shf.l.wrap.b32 	%r9010, %r8995, %r8995, 21;
	xor.b32  	%r9011, %r9009, %r9010;
	shf.l.wrap.b32 	%r9012, %r8995, %r8995, 7;
	xor.b32  	%r9013, %r9011, %r9012;
	add.s32 	%r9014, %r9013, %r7816;
	add.s32 	%r9015, %r9014, %r9008;
	add.s32 	%r9016, %r9015, %r8920;
	add.s32 	%r9017, %r9016, 113926993;
	add.s32 	%r9018, %r9004, %r8999;
	add.s32 	%r9019, %r9018, %r9017;
	add.s32 	%r9020, %r9017, %r8919;
	or.b32  	%r9021, %r8969, %r8994;
	and.b32  	%r9022, %r9021, %r9019;
	and.b32  	%r9023, %r8969, %r8994;
	or.b32  	%r9024, %r9022, %r9023;
	shf.l.wrap.b32 	%r9025, %r9019, %r9019, 30;
	shf.l.wrap.b32 	%r9026, %r9019, %r9019, 19;
	xor.b32  	%r9027, %r9026, %r9025;
	shf.l.wrap.b32 	%r9028, %r9019, %r9019, 10;
	xor.b32  	%r9029, %r9027, %r9028;
	and.b32  	%r9030, %r8995, %r9020;
	not.b32 	%r9031, %r9020;
	and.b32  	%r9032, %r8970, %r9031;
	or.b32  	%r9033, %r9032, %r9030;
	shf.l.wrap.b32 	%r9034, %r9020, %r9020, 26;
	shf.l.wrap.b32 	%r9035, %r9020, %r9020, 21;
	xor.b32  	%r9036, %r9034, %r9035;
	shf.l.wrap.b32 	%r9037, %r9020, %r9020, 7;
	xor.b32  	%r9038, %r9036, %r9037;
	add.s32 	%r9039, %r9038, %r7829;
	add.s32 	%r9040, %r9039, %r9033;
	add.s32 	%r9041, %r9040, %r8945;
	add.s32 	%r9042, %r9041, 338241895;
	add.s32 	%r9043, %r9029, %r9024;
	add.s32 	%r9044, %r9043, %r9042;
	add.s32 	%r9045, %r9042, %r8944;
	or.b32  	%r9046, %r8994, %r9019;
	and.b32  	%r9047, %r9046, %r9044;
	and.b32  	%r9048, %r8994, %r9019;
	or.b32  	%r9049, %r9047, %r9048;
	shf.l.wrap.b32 	%r9050, %r9044, %r9044, 30;
	shf.l.wrap.b32 	%r9051, %r9044, %r9044, 19;
	xor.b32  	%r9052, %r9051, %r9050;
	shf.l.wrap.b32 	%r9053, %r9044, %r9044, 10;
	xor.b32  	%r9054, %r9052, %r9053;
	and.b32  	%r9055, %r9020, %r9045;
	not.b32 	%r9056, %r9045;
	and.b32  	%r9057, %r8995, %r9056;
	or.b32  	%r9058, %r9057, %r9055;
	shf.l.wrap.b32 	%r9059, %r9045, %r9045, 26;
	shf.l.wrap.b32 	%r9060, %r9045, %r9045, 21;
	xor.b32  	%r9061, %r9059, %r9060;
	shf.l.wrap.b32 	%r9062, %r9045, %r9045, 7;
	xor.b32  	%r9063, %r9061, %r9062;
	add.s32 	%r9064, %r9063, %r7842;
	add.s32 	%r9065, %r9064, %r9058;
	add.s32 	%r9066, %r9065, %r8970;
	add.s32 	%r9067, %r9066, 666307205;
	add.s32 	%r9068, %r9054, %r9049;
	add.s32 	%r9069, %r9068, %r9067;
	add.s32 	%r9070, %r9067, %r8969;
	or.b32  	%r9071, %r9019, %r9044;
	and.b32  	%r9072, %r9071, %r9069;
	and.b32  	%r9073, %r9019, %r9044;
	or.b32  	%r9074, %r9072, %r9073;
	shf.l.wrap.b32 	%r9075, %r9069, %r9069, 30;
	shf.l.wrap.b32 	%r9076, %r9069, %r9069, 19;
	xor.b32  	%r9077, %r9076, %r9075;
	shf.l.wrap.b32 	%r9078, %r9069, %r9069, 10;
	xor.b32  	%r9079, %r9077, %r9078;
	and.b32  	%r9080, %r9045, %r9070;
	not.b32 	%r9081, %r9070;
	and.b32  	%r9082, %r9020, %r9081;
	or.b32  	%r9083, %r9082, %r9080;
	shf.l.wrap.b32 	%r9084, %r9070, %r9070, 26;
	shf.l.wrap.b32 	%r9085, %r9070, %r9070, 21;
	xor.b32  	%r9086, %r9084, %r9085;
	shf.l.wrap.b32 	%r9087, %r9070, %r9070, 7;
	xor.b32  	%r9088, %r9086, %r9087;
	add.s32 	%r9089, %r9088, %r7855;
	add.s32 	%r9090, %r9089, %r9083;
	add.s32 	%r9091, %r9090, %r8995;
	add.s32 	%r9092, %r9091, 773529912;
	add.s32 	%r9093, %r9079, %r9074;
	add.s32 	%r9094, %r9093, %r9092;
	add.s32 	%r9095, %r9092, %r8994;
	or.b32  	%r9096, %r9044, %r9069;
	and.b32  	%r9097, %r9096, %r9094;
	and.b32  	%r9098, %r9044, %r9069;
	or.b32  	%r9099, %r9097, %r9098;
	shf.l.wrap.b32 	%r9100, %r9094, %r9094, 30;
	shf.l.wrap.b32 	%r9101, %r9094, %r9094, 19;
	xor.b32  	%r9102, %r9101, %r9100;
	shf.l.wrap.b32 	%r9103, %r9094, %r9094, 10;
	xor.b32  	%r9104, %r9102, %r9103;
	and.b32  	%r9105, %r9070, %r9095;
	not.b32 	%r9106, %r9095;
	and.b32  	%r9107, %r9045, %r9106;
	or.b32  	%r9108, %r9107, %r9105;
	shf.l.wrap.b32 	%r9109, %r9095, %r9095, 26;
	shf.l.wrap.b32 	%r9110, %r9095, %r9095, 21;
	xor.b32  	%r9111, %r9109, %r9110;
	shf.l.wrap.b32 	%r9112, %r9095, %r9095, 7;
	xor.b32  	%r9113, %r9111, %r9112;
	add.s32 	%r9114, %r9113, %r7868;
	add.s32 	%r9115, %r9114, %r9108;
	add.s32 	%r9116, %r9115, %r9020;
	add.s32 	%r9117, %r9116, 1294757372;
	add.s32 	%r9118, %r9104, %r9099;
	add.s32 	%r9119, %r9118, %r9117;
	add.s32 	%r9120, %r9117, %r9019;
	or.b32  	%r9121, %r9069, %r9094;
	and.b32  	%r9122, %r9121, %r9119;
	and.b32  	%r9123, %r9069, %r9094;
	or.b32  	%r9124, %r9122, %r9123;
	shf.l.wrap.b32 	%r9125, %r9119, %r9119, 30;
	shf.l.wrap.b32 	%r9126, %r9119, %r9119, 19;
	xor.b32  	%r9127, %r9126, %r9125;
	shf.l.wrap.b32 	%r9128, %r9119, %r9119, 10;
	xor.b32  	%r9129, %r9127, %r9128;
	and.b32  	%r9130, %r9095, %r9120;
	not.b32 	%r9131, %r9120;
	and.b32  	%r9132, %r9070, %r9131;
	or.b32  	%r9133, %r9132, %r9130;
	shf.l.wrap.b32 	%r9134, %r9120, %r9120, 26;
	shf.l.wrap.b32 	%r9135, %r9120, %r9120, 21;
	xor.b32  	%r9136, %r9134, %r9135;
	shf.l.wrap.b32 	%r9137, %r9120, %r9120, 7;
	xor.b32  	%r9138, %r9136, %r9137;
	add.s32 	%r9139, %r9138, %r7881;
	add.s32 	%r9140, %r9139, %r9133;
	add.s32 	%r9141, %r9140, %r9045;
	add.s32 	%r9142, %r9141, 1396182291;
	add.s32 	%r9143, %r9129, %r9124;
	add.s32 	%r9144, %r9143, %r9142;
	add.s32 	%r9145, %r9142, %r9044;
	or.b32  	%r9146, %r9094, %r9119;
	and.b32  	%r9147, %r9146, %r9144;
	and.b32  	%r9148, %r9094, %r9119;
	or.b32  	%r9149, %r9147, %r9148;
	shf.l.wrap.b32 	%r9150, %r9144, %r9144, 30;
	shf.l.wrap.b32 	%r9151, %r9144, %r9144, 19;
	xor.b32  	%r9152, %r9151, %r9150;
	shf.l.wrap.b32 	%r9153, %r9144, %r9144, 10;
	xor.b32  	%r9154, %r9152, %r9153;
	and.b32  	%r9155, %r9120, %r9145;
	not.b32 	%r9156, %r9145;
	and.b32  	%r9157, %r9095, %r9156;
	or.b32  	%r9158, %r9157, %r9155;
	shf.l.wrap.b32 	%r9159, %r9145, %r9145, 26;
	shf.l.wrap.b32 	%r9160, %r9145, %r9145, 21;
	xor.b32  	%r9161, %r9159, %r9160;
	shf.l.wrap.b32 	%r9162, %r9145, %r9145, 7;
	xor.b32  	%r9163, %r9161, %r9162;
	add.s32 	%r9164, %r9163, %r7894;
	add.s32 	%r9165, %r9164, %r9158;
	add.s32 	%r9166, %r9165, %r9070;
	add.s32 	%r9167, %r9166, 1695183700;
	add.s32 	%r9168, %r9154, %r9149;
	add.s32 	%r9169, %r9168, %r9167;
	add.s32 	%r9170, %r9167, %r9069;
	or.b32  	%r9171, %r9119, %r9144;
	and.b32  	%r9172, %r9171, %r9169;
	and.b32  	%r9173, %r9119, %r9144;
	or.b32  	%r9174, %r9172, %r9173;
	shf.l.wrap.b32 	%r9175, %r9169, %r9169, 30;
	shf.l.wrap.b32 	%r9176, %r9169, %r9169, 19;
	xor.b32  	%r9177, %r9176, %r9175;
	shf.l.wrap.b32 	%r9178, %r9169, %r9169, 10;
	xor.b32  	%r9179, %r9177, %r9178;
	and.b32  	%r9180, %r9145, %r9170;
	not.b32 	%r9181, %r9170;
	and.b32  	%r9182, %r9120, %r9181;
	or.b32  	%r9183, %r9182, %r9180;
	shf.l.wrap.b32 	%r9184, %r9170, %r9170, 26;
	shf.l.wrap.b32 	%r9185, %r9170, %r9170, 21;
	xor.b32  	%r9186, %r9184, %r9185;
	shf.l.wrap.b32 	%r9187, %r9170, %r9170, 7;
	xor.b32  	%r9188, %r9186, %r9187;
	add.s32 	%r9189, %r9188, %r7907;
	add.s32 	%r9190, %r9189, %r9183;
	add.s32 	%r9191, %r9190, %r9095;
	add.s32 	%r9192, %r9191, 1986661051;
	add.s32 	%r9193, %r9179, %r9174;
	add.s32 	%r9194, %r9193, %r9192;
	add.s32 	%r9195, %r9192, %r9094;
	or.b32  	%r9196, %r9144, %r9169;
	and.b32  	%r9197, %r9196, %r9194;
	and.b32  	%r9198, %r9144, %r9169;
	or.b32  	%r9199, %r9197, %r9198;
	shf.l.wrap.b32 	%r9200, %r9194, %r9194, 30;
	shf.l.wrap.b32 	%r9201, %r9194, %r9194, 19;
	xor.b32  	%r9202, %r9201, %r9200;
	shf.l.wrap.b32 	%r9203, %r9194, %r9194, 10;
	xor.b32  	%r9204, %r9202, %r9203;
	and.b32  	%r9205, %r9170, %r9195;
	not.b32 	%r9206, %r9195;
	and.b32  	%r9207, %r9145, %r9206;
	or.b32  	%r9208, %r9207, %r9205;
	shf.l.wrap.b32 	%r9209, %r9195, %r9195, 26;
	shf.l.wrap.b32 	%r9210, %r9195, %r9195, 21;
	xor.b32  	%r9211, %r9209, %r9210;
	shf.l.wrap.b32 	%r9212, %r9195, %r9195, 7;
	xor.b32  	%r9213, %r9211, %r9212;
	add.s32 	%r9214, %r9213, %r7920;
	add.s32 	%r9215, %r9214, %r9208;
	add.s32 	%r9216, %r9215, %r9120;
	add.s32 	%r9217, %r9216, -2117940946;
	add.s32 	%r9218, %r9204, %r9199;
	add.s32 	%r9219, %r9218, %r9217;
	add.s32 	%r9220, %r9217, %r9119;
	or.b32  	%r9221, %r9169, %r9194;
	and.b32  	%r9222, %r9221, %r9219;
	and.b32  	%r9223, %r9169, %r9194;
	or.b32  	%r9224, %r9222, %r9223;
	shf.l.wrap.b32 	%r9225, %r9219, %r9219, 30;
	shf.l.wrap.b32 	%r9226, %r9219, %r9219, 19;
	xor.b32  	%r9227, %r9226, %r9225;
	shf.l.wrap.b32 	%r9228, %r9219, %r9219, 10;
	xor.b32  	%r9229, %r9227, %r9228;
	and.b32  	%r9230, %r9195, %r9220;
	not.b32 	%r9231, %r9220;
	and.b32  	%r9232, %r9170, %r9231;
	or.b32  	%r9233, %r9232, %r9230;
	shf.l.wrap.b32 	%r9234, %r9220, %r9220, 26;
	shf.l.wrap.b32 	%r9235, %r9220, %r9220, 21;
	xor.b32  	%r9236, %r9234, %r9235;
	shf.l.wrap.b32 	%r9237, %r9220, %r9220, 7;
	xor.b32  	%r9238, %r9236, %r9237;
	add.s32 	%r9239, %r9238, %r7933;
	add.s32 	%r9240, %r9239, %r9233;
	add.s32 	%r9241, %r9240, %r9145;
	add.s32 	%r9242, %r9241, -1838011259;
	add.s32 	%r9243, %r9229, %r9224;
	add.s32 	%r9244, %r9243, %r9242;
	add.s32 	%r9245, %r9242, %r9144;
	or.b32  	%r9246, %r9194, %r9219;
	and.b32  	%r9247, %r9246, %r9244;
	and.b32  	%r9248, %r9194, %r9219;
	or.b32  	%r9249, %r9247, %r9248;
	shf.l.wrap.b32 	%r9250, %r9244, %r9244, 30;
	shf.l.wrap.b32 	%r9251, %r9244, %r9244, 19;
	xor.b32  	%r9252, %r9251, %r9250;
	shf.l.wrap.b32 	%r9253, %r9244, %r9244, 10;
	xor.b32  	%r9254, %r9252, %r9253;
	and.b32  	%r9255, %r9220, %r9245;
	not.b32 	%r9256, %r9245;
	and.b32  	%r9257, %r9195, %r9256;
	or.b32  	%r9258, %r9257, %r9255;
	shf.l.wrap.b32 	%r9259, %r9245, %r9245, 26;
	shf.l.wrap.b32 	%r9260, %r9245, %r9245, 21;
	xor.b32  	%r9261, %r9259, %r9260;
	shf.l.wrap.b32 	%r9262, %r9245, %r9245, 7;
	xor.b32  	%r9263, %r9261, %r9262;
	add.s32 	%r9264, %r9263, %r7946;
	add.s32 	%r9265, %r9264, %r9258;
	add.s32 	%r9266, %r9265, %r9170;
	add.s32 	%r9267, %r9266, -1564481375;
	add.s32 	%r9268, %r9254, %r9249;
	add.s32 	%r9269, %r9268, %r9267;
	add.s32 	%r9270, %r9267, %r9169;
	or.b32  	%r9271, %r9219, %r9244;
	and.b32  	%r9272, %r9271, %r9269;
	and.b32  	%r9273, %r9219, %r9244;
	or.b32  	%r9274, %r9272, %r9273;
	shf.l.wrap.b32 	%r9275, %r9269, %r9269, 30;
	shf.l.wrap.b32 	%r9276, %r9269, %r9269, 19;
	xor.b32  	%r9277, %r9276, %r9275;
	shf.l.wrap.b32 	%r9278, %r9269, %r9269, 10;
	xor.b32  	%r9279, %r9277, %r9278;
	and.b32  	%r9280, %r9245, %r9270;
	not.b32 	%r9281, %r9270;
	and.b32  	%r9282, %r9220, %r9281;
	or.b32  	%r9283, %r9282, %r9280;
	shf.l.wrap.b32 	%r9284, %r9270, %r9270, 26;
	shf.l.wrap.b32 	%r9285, %r9270, %r9270, 21;
	xor.b32  	%r9286, %r9284, %r9285;
	shf.l.wrap.b32 	%r9287, %r9270, %r9270, 7;
	xor.b32  	%r9288, %r9286, %r9287;
	add.s32 	%r9289, %r9288, %r7959;
	add.s32 	%r9290, %r9289, %r9283;
	add.s32 	%r9291, %r9290, %r9195;
	add.s32 	%r9292, %r9291, -1474664885;
	add.s32 	%r9293, %r9279, %r9274;
	add.s32 	%r9294, %r9293, %r9292;
	add.s32 	%r9295, %r9292, %r9194;
	or.b32  	%r9296, %r9244, %r9269;
	and.b32  	%r9297, %r9296, %r9294;
	and.b32  	%r9298, %r9244, %r9269;
	or.b32  	%r9299, %r9297, %r9298;
	shf.l.wrap.b32 	%r9300, %r9294, %r9294, 30;
	shf.l.wrap.b32 	%r9301, %r9294, %r9294, 19;
	xor.b32  	%r9302, %r9301, %r9300;
	shf.l.wrap.b32 	%r9303, %r9294, %r9294, 10;
	xor.b32  	%r9304, %r9302, %r9303;
	and.b32  	%r9305, %r9270, %r9295;
	not.b32 	%r9306, %r9295;
	and.b32  	%r9307, %r9245, %r9306;
	or.b32  	%r9308, %r9307, %r9305;
	shf.l.wrap.b32 	%r9309, %r9295, %r9295, 26;
	shf.l.wrap.b32 	%r9310, %r9295, %r9295, 21;
	xor.b32  	%r9311, %r9309, %r9310;
	shf.l.wrap.b32 	%r9312, %r9295, %r9295, 7;
	xor.b32  	%r9313, %r9311, %r9312;
	add.s32 	%r9314, %r9313, %r7972;
	add.s32 	%r9315, %r9314, %r9308;
	add.s32 	%r9316, %r9315, %r9220;
	add.s32 	%r9317, %r9316, -1035236496;
	add.s32 	%r9318, %r9304, %r9299;
	add.s32 	%r9319, %r9318, %r9317;
	add.s32 	%r9320, %r9317, %r9219;
	or.b32  	%r9321, %r9269, %r9294;
	and.b32  	%r9322, %r9321, %r9319;
	and.b32  	%r9323, %r9269, %r9294;
	or.b32  	%r9324, %r9322, %r9323;
	shf.l.wrap.b32 	%r9325, %r9319, %r9319, 30;
	shf.l.wrap.b32 	%r9326, %r9319, %r9319, 19;
	xor.b32  	%r9327, %r9326, %r9325;
	shf.l.wrap.b32 	%r9328, %r9319, %r9319, 10;
	xor.b32  	%r9329, %r9327, %r9328;
	and.b32  	%r9330, %r9295, %r9320;
	not.b32 	%r9331, %r9320;
	and.b32  	%r9332, %r9270, %r9331;
	or.b32  	%r9333, %r9332, %r9330;
	shf.l.wrap.b32 	%r9334, %r9320, %r9320, 26;
	shf.l.wrap.b32 	%r9335, %r9320, %r9320, 21;
	xor.b32  	%r9336, %r9334, %r9335;
	shf.l.wrap.b32 	%r9337, %r9320, %r9320, 7;
	xor.b32  	%r9338, %r9336, %r9337;
	add.s32 	%r9339, %r9338, %r7985;
	add.s32 	%r9340, %r9339, %r9333;
	add.s32 	%r9341, %r9340, %r9245;
	add.s32 	%r9342, %r9341, -949202525;
	add.s32 	%r9343, %r9329, %r9324;
	add.s32 	%r9344, %r9343, %r9342;
	add.s32 	%r9345, %r9342, %r9244;
	or.b32  	%r9346, %r9294, %r9319;
	and.b32  	%r9347, %r9346, %r9344;
	and.b32  	%r9348, %r9294, %r9319;
	or.b32  	%r9349, %r9347, %r9348;
	shf.l.wrap.b32 	%r9350, %r9344, %r9344, 30;
	shf.l.wrap.b32 	%r9351, %r9344, %r9344, 19;
	xor.b32  	%r9352, %r9351, %r9350;
	shf.l.wrap.b32 	%r9353, %r9344, %r9344, 10;
	xor.b32  	%r9354, %r9352, %r9353;
	and.b32  	%r9355, %r9320, %r9345;
	not.b32 	%r9356, %r9345;
	and.b32  	%r9357, %r9295, %r9356;
	or.b32  	%r9358, %r9357, %r9355;
	shf.l.wrap.b32 	%r9359, %r9345, %r9345, 26;
	shf.l.wrap.b32 	%r9360, %r9345, %r9345, 21;
	xor.b32  	%r9361, %r9359, %r9360;
	shf.l.wrap.b32 	%r9362, %r9345, %r9345, 7;
	xor.b32  	%r9363, %r9361, %r9362;
	add.s32 	%r9364, %r9363, %r7998;
	add.s32 	%r9365, %r9364, %r9358;
	add.s32 	%r9366, %r9365, %r9270;
	add.s32 	%r9367, %r9366, -778901479;
	add.s32 	%r9368, %r9354, %r9349;
	add.s32 	%r9369, %r9368, %r9367;
	add.s32 	%r9370, %r9367, %r9269;
	or.b32  	%r9371, %r9319, %r9344;
	and.b32  	%r9372, %r9371, %r9369;
	and.b32  	%r9373, %r9319, %r9344;
	or.b32  	%r9374, %r9372, %r9373;
	shf.l.wrap.b32 	%r9375, %r9369, %r9369, 30;
	shf.l.wrap.b32 	%r9376, %r9369, %r9369, 19;
	xor.b32  	%r9377, %r9376, %r9375;
	shf.l.wrap.b32 	%r9378, %r9369, %r9369, 10;
	xor.b32  	%r9379, %r9377, %r9378;
	and.b32  	%r9380, %r9345, %r9370;
	not.b32 	%r9381, %r9370;
	and.b32  	%r9382, %r9320, %r9381;
	or.b32  	%r9383, %r9382, %r9380;
	shf.l.wrap.b32 	%r9384, %r9370, %r9370, 26;
	shf.l.wrap.b32 	%r9385, %r9370, %r9370, 21;
	xor.b32  	%r9386, %r9384, %r9385;
	shf.l.wrap.b32 	%r9387, %r9370, %r9370, 7;
	xor.b32  	%r9388, %r9386, %r9387;
	add.s32 	%r9389, %r9388, %r8011;
	add.s32 	%r9390, %r9389, %r9383;
	add.s32 	%r9391, %r9390, %r9295;
	add.s32 	%r9392, %r9391, -694614492;
	add.s32 	%r9393, %r9379, %r9374;
	add.s32 	%r9394, %r9393, %r9392;
	add.s32 	%r9395, %r9392, %r9294;
	or.b32  	%r9396, %r9344, %r9369;
	and.b32  	%r9397, %r9396, %r9394;
	and.b32  	%r9398, %r9344, %r9369;
	or.b32  	%r9399, %r9397, %r9398;
	shf.l.wrap.b32 	%r9400, %r9394, %r9394, 30;
	shf.l.wrap.b32 	%r9401, %r9394, %r9394, 19;
	xor.b32  	%r9402, %r9401, %r9400;
	shf.l.wrap.b32 	%r9403, %r9394, %r9394, 10;
	xor.b32  	%r9404, %r9402, %r9403;
	and.b32  	%r9405, %r9370, %r9395;
	not.b32 	%r9406, %r9395;
	and.b32  	%r9407, %r9345, %r9406;
	or.b32  	%r9408, %r9407, %r9405;
	shf.l.wrap.b32 	%r9409, %r9395, %r9395, 26;
	shf.l.wrap.b32 	%r9410, %r9395, %r9395, 21;
	xor.b32  	%r9411, %r9409, %r9410;
	shf.l.wrap.b32 	%r9412, %r9395, %r9395, 7;
	xor.b32  	%r9413, %r9411, %r9412;
	add.s32 	%r9414, %r9413, %r8024;
	add.s32 	%r9415, %r9414, %r9408;
	add.s32 	%r9416, %r9415, %r9320;
	add.s32 	%r9417, %r9416, -200395387;
	add.s32 	%r9418, %r9404, %r9399;
	add.s32 	%r9419, %r9418, %r9417;
	add.s32 	%r9420, %r9417, %r9319;
	or.b32  	%r9421, %r9369, %r9394;
	and.b32  	%r9422, %r9421, %r9419;
	and.b32  	%r9423, %r9369, %r9394;
	or.b32  	%r9424, %r9422, %r9423;
	shf.l.wrap.b32 	%r9425, %r9419, %r9419, 30;
	shf.l.wrap.b32 	%r9426, %r9419, %r9419, 19;
	xor.b32  	%r9427, %r9426, %r9425;
	shf.l.wrap.b32 	%r9428, %r9419, %r9419, 10;
	xor.b32  	%r9429, %r9427, %r9428;
	and.b32  	%r9430, %r9395, %r9420;
	not.b32 	%r9431, %r9420;
	and.b32  	%r9432, %r9370, %r9431;
	or.b32  	%r9433, %r9432, %r9430;
	shf.l.wrap.b32 	%r9434, %r9420, %r9420, 26;
	shf.l.wrap.b32 	%r9435, %r9420, %r9420, 21;
	xor.b32  	%r9436, %r9434, %r9435;
	shf.l.wrap.b32 	%r9437, %r9420, %r9420, 7;
	xor.b32  	%r9438, %r9436, %r9437;
	add.s32 	%r9439, %r9438, %r8037;
	add.s32 	%r9440, %r9439, %r9433;
	add.s32 	%r9441, %r9440, %r9345;
	add.s32 	%r9442, %r9441, 275423344;
	add.s32 	%r9443, %r9429, %r9424;
	add.s32 	%r9444, %r9443, %r9442;
	add.s32 	%r9445, %r9442, %r9344;
	or.b32  	%r9446, %r9394, %r9419;
	and.b32  	%r9447, %r9446, %r9444;
	and.b32  	%r9448, %r9394, %r9419;
	or.b32  	%r9449, %r9447, %r9448;
	shf.l.wrap.b32 	%r9450, %r9444, %r9444, 30;
	shf.l.wrap.b32 	%r9451, %r9444, %r9444, 19;
	xor.b32  	%r9452, %r9451, %r9450;
	shf.l.wrap.b32 	%r9453, %r9444, %r9444, 10;
	xor.b32  	%r9454, %r9452, %r9453;
	and.b32  	%r9455, %r9420, %r9445;
	not.b32 	%r9456, %r9445;
	and.b32  	%r9457, %r9395, %r9456;
	or.b32  	%r9458, %r9457, %r9455;
	shf.l.wrap.b32 	%r9459, %r9445, %r9445, 26;
	shf.l.wrap.b32 	%r9460, %r9445, %r9445, 21;
	xor.b32  	%r9461, %r9459, %r9460;
	shf.l.wrap.b32 	%r9462, %r9445, %r9445, 7;
	xor.b32  	%r9463, %r9461, %r9462;
	add.s32 	%r9464, %r9463, %r8050;
	add.s32 	%r9465, %r9464, %r9458;
	add.s32 	%r9466, %r9465, %r9370;
	add.s32 	%r9467, %r9466, 430227734;
	add.s32 	%r9468, %r9454, %r9449;
	add.s32 	%r9469, %r9468, %r9467;
	add.s32 	%r9470, %r9467, %r9369;
	or.b32  	%r9471, %r9419, %r9444;
	and.b32  	%r9472, %r9471, %r9469;
	and.b32  	%r9473, %r9419, %r9444;
	or.b32  	%r9474, %r9472, %r9473;
	shf.l.wrap.b32 	%r9475, %r9469, %r9469, 30;
	shf.l.wrap.b32 	%r9476, %r9469, %r9469, 19;
	xor.b32  	%r9477, %r9476, %r9475;
	shf.l.wrap.b32 	%r9478, %r9469, %r9469, 10;
	xor.b32  	%r9479, %r9477, %r9478;
	and.b32  	%r9480, %r9445, %r9470;
	not.b32 	%r9481, %r9470;
	and.b32  	%r9482, %r9420, %r9481;
	or.b32  	%r9483, %r9482, %r9480;
	shf.l.wrap.b32 	%r9484, %r9470, %r9470, 26;
	shf.l.wrap.b32 	%r9485, %r9470, %r9470, 21;
	xor.b32  	%r9486, %r9484, %r9485;
	shf.l.wrap.b32 	%r9487, %r9470, %r9470, 7;
	xor.b32  	%r9488, %r9486, %r9487;
	add.s32 	%r9489, %r9488, %r8063;
	add.s32 	%r9490, %r9489, %r9483;
	add.s32 	%r9491, %r9490, %r9395;
	add.s32 	%r9492, %r9491, 506948616;
	add.s32 	%r9493, %r9479, %r9474;
	add.s32 	%r9494, %r9493, %r9492;
	add.s32 	%r9495, %r9492, %r9394;
	or.b32  	%r9496, %r9444, %r9469;
	and.b32  	%r9497, %r9496, %r9494;
	and.b32  	%r9498, %r9444, %r9469;
	or.b32  	%r9499, %r9497, %r9498;
	shf.l.wrap.b32 	%r9500, %r9494, %r9494, 30;
	shf.l.wrap.b32 	%r9501, %r9494, %r9494, 19;
	xor.b32  	%r9502, %r9501, %r9500;
	shf.l.wrap.b32 	%r9503, %r9494, %r9494, 10;
	xor.b32  	%r9504, %r9502, %r9503;
	and.b32  	%r9505, %r9470, %r9495;
	not.b32 	%r9506, %r9495;
	and.b32  	%r9507, %r9445, %r9506;
	or.b32  	%r9508, %r9507, %r9505;
	shf.l.wrap.b32 	%r9509, %r9495, %r9495, 26;
	shf.l.wrap.b32 	%r9510, %r9495, %r9495, 21;
	xor.b32  	%r9511, %r9509, %r9510;
	shf.l.wrap.b32 	%r9512, %r9495, %r9495, 7;
	xor.b32  	%r9513, %r9511, %r9512;
	add.s32 	%r9514, %r9513, %r8076;
	add.s32 	%r9515, %r9514, %r9508;
	add.s32 	%r9516, %r9515, %r9420;
	add.s32 	%r9517, %r9516, 659060556;
	add.s32 	%r9518, %r9504, %r9499;
	add.s32 	%r9519, %r9518, %r9517;
	add.s32 	%r9520, %r9517, %r9419;
	or.b32  	%r9521, %r9469, %r9494;
	and.b32  	%r9522, %r9521, %r9519;
	and.b32  	%r9523, %r9469, %r9494;
	or.b32  	%r9524, %r9522, %r9523;
	shf.l.wrap.b32 	%r9525, %r9519, %r9519, 30;
	shf.l.wrap.b32 	%r9526, %r9519, %r9519, 19;
	xor.b32  	%r9527, %r9526, %r9525;
	shf.l.wrap.b32 	%r9528, %r9519, %r9519, 10;
	xor.b32  	%r9529, %r9527, %r9528;
	and.b32  	%r9530, %r9495, %r9520;
	not.b32 	%r9531, %r9520;
	and.b32  	%r9532, %r9470, %r9531;
	or.b32  	%r9533, %r9532, %r9530;
	shf.l.wrap.b32 	%r9534, %r9520, %r9520, 26;
	shf.l.wrap.b32 	%r9535, %r9520, %r9520, 21;
	xor.b32  	%r9536, %r9534, %r9535;
	shf.l.wrap.b32 	%r9537, %r9520, %r9520, 7;
	xor.b32  	%r9538, %r9536, %r9537;
	add.s32 	%r9539, %r9538, %r8089;
	add.s32 	%r9540, %r9539, %r9533;
	add.s32 	%r9541, %r9540, %r9445;
	add.s32 	%r9542, %r9541, 883997877;
	add.s32 	%r9543, %r9529, %r9524;
	add.s32 	%r9544, %r9543, %r9542;
	add.s32 	%r9545, %r9542, %r9444;
	or.b32  	%r9546, %r9494, %r9519;
	and.b32  	%r9547, %r9546, %r9544;
	and.b32  	%r9548, %r9494, %r9519;
	or.b32  	%r9549, %r9547, %r9548;
	shf.l.wrap.b32 	%r9550, %r9544, %r9544, 30;
	shf.l.wrap.b32 	%r9551, %r9544, %r9544, 19;
	xor.b32  	%r9552, %r9551, %r9550;
	shf.l.wrap.b32 	%r9553, %r9544, %r9544, 10;
	xor.b32  	%r9554, %r9552, %r9553;
	and.b32  	%r9555, %r9520, %r9545;
	not.b32 	%r9556, %r9545;
	and.b32  	%r9557, %r9495, %r9556;
	or.b32  	%r9558, %r9557, %r9555;
	shf.l.wrap.b32 	%r9559, %r9545, %r9545, 26;
	shf.l.wrap.b32 	%r9560, %r9545, %r9545, 21;
	xor.b32  	%r9561, %r9559, %r9560;
	shf.l.wrap.b32 	%r9562, %r9545, %r9545, 7;
	xor.b32  	%r9563, %r9561, %r9562;
	add.s32 	%r9564, %r9563, %r8102;
	add.s32 	%r9565, %r9564, %r9558;
	add.s32 	%r9566, %r9565, %r9470;
	add.s32 	%r9567, %r9566, 958139571;
	add.s32 	%r9568, %r9554, %r9549;
	add.s32 	%r9569, %r9568, %r9567;
	add.s32 	%r9570, %r9567, %r9469;
	or.b32  	%r9571, %r9519, %r9544;
	and.b32  	%r9572, %r9571, %r9569;
	and.b32  	%r9573, %r9519, %r9544;
	or.b32  	%r9574, %r9572, %r9573;
	shf.l.wrap.b32 	%r9575, %r9569, %r9569, 30;
	shf.l.wrap.b32 	%r9576, %r9569, %r9569, 19;
	xor.b32  	%r9577, %r9576, %r9575;
	shf.l.wrap.b32 	%r9578, %r9569, %r9569, 10;
	xor.b32  	%r9579, %r9577, %r9578;
	and.b32  	%r9580, %r9545, %r9570;
	not.b32 	%r9581, %r9570;
	and.b32  	%r9582, %r9520, %r9581;
	or.b32  	%r9583, %r9582, %r9580;
	shf.l.wrap.b32 	%r9584, %r9570, %r9570, 26;
	shf.l.wrap.b32 	%r9585, %r9570, %r9570, 21;
	xor.b32  	%r9586, %r9584, %r9585;
	shf.l.wrap.b32 	%r9587, %r9570, %r9570, 7;
	xor.b32  	%r9588, %r9586, %r9587;
	add.s32 	%r9589, %r9588, %r8115;
	add.s32 	%r9590, %r9589, %r9583;
	add.s32 	%r9591, %r9590, %r9495;
	add.s32 	%r9592, %r9591, 1322822218;
	add.s32 	%r9593, %r9579, %r9574;
	add.s32 	%r9594, %r9593, %r9592;
	add.s32 	%r9595, %r9592, %r9494;
	or.b32  	%r9596, %r9544, %r9569;
	and.b32  	%r9597, %r9596, %r9594;
	and.b32  	%r9598, %r9544, %r9569;
	or.b32  	%r9599, %r9597, %r9598;
	shf.l.wrap.b32 	%r9600, %r9594, %r9594, 30;
	shf.l.wrap.b32 	%r9601, %r9594, %r9594, 19;
	xor.b32  	%r9602, %r9601, %r9600;
	shf.l.wrap.b32 	%r9603, %r9594, %r9594, 10;
	xor.b32  	%r9604, %r9602, %r9603;
	and.b32  	%r9605, %r9570, %r9595;
	not.b32 	%r9606, %r9595;
	and.b32  	%r9607, %r9545, %r9606;
	or.b32  	%r9608, %r9607, %r9605;
	shf.l.wrap.b32 	%r9609, %r9595, %r9595, 26;
	shf.l.wrap.b32 	%r9610, %r9595, %r9595, 21;
	xor.b32  	%r9611, %r9609, %r9610;
	shf.l.wrap.b32 	%r9612, %r9595, %r9595, 7;
	xor.b32  	%r9613, %r9611, %r9612;
	add.s32 	%r9614, %r9613, %r8128;
	add.s32 	%r9615, %r9614, %r9608;
	add.s32 	%r9616, %r9615, %r9520;
	add.s32 	%r9617, %r9616, 1537002063;
	add.s32 	%r9618, %r9604, %r9599;
	add.s32 	%r9619, %r9618, %r9617;
	add.s32 	%r9620, %r9617, %r9519;
	or.b32  	%r9621, %r9569, %r9594;
	and.b32  	%r9622, %r9621, %r9619;
	and.b32  	%r9623, %r9569, %r9594;
	or.b32  	%r9624, %r9622, %r9623;
	shf.l.wrap.b32 	%r9625, %r9619, %r9619, 30;
	shf.l.wrap.b32 	%r9626, %r9619, %r9619, 19;
	xor.b32  	%r9627, %r9626, %r9625;
	shf.l.wrap.b32 	%r9628, %r9619, %r9619, 10;
	xor.b32  	%r9629, %r9627, %r9628;
	and.b32  	%r9630, %r9595, %r9620;
	not.b32 	%r9631, %r9620;
	and.b32  	%r9632, %r9570, %r9631;
	or.b32  	%r9633, %r9632, %r9630;
	shf.l.wrap.b32 	%r9634, %r9620, %r9620, 26;
	shf.l.wrap.b32 	%r9635, %r9620, %r9620, 21;
	xor.b32  	%r9636, %r9634, %r9635;
	shf.l.wrap.b32 	%r9637, %r9620, %r9620, 7;
	xor.b32  	%r9638, %r9636, %r9637;
	add.s32 	%r9639, %r9638, %r8141;
	add.s32 	%r9640, %r9639, %r9633;
	add.s32 	%r9641, %r9640, %r9545;
	add.s32 	%r9642, %r9641, 1747873779;
	add.s32 	%r9643, %r9629, %r9624;
	add.s32 	%r9644, %r9643, %r9642;
	add.s32 	%r9645, %r9642, %r9544;
	or.b32  	%r9646, %r9594, %r9619;
	and.b32  	%r9647, %r9646, %r9644;
	and.b32  	%r9648, %r9594, %r9619;
	or.b32  	%r9649, %r9647, %r9648;
	shf.l.wrap.b32 	%r9650, %r9644, %r9644, 30;
	shf.l.wrap.b32 	%r9651, %r9644, %r9644, 19;
	xor.b32  	%r9652, %r9651, %r9650;
	shf.l.wrap.b32 	%r9653, %r9644, %r9644, 10;
	xor.b32  	%r9654, %r9652, %r9653;
	and.b32  	%r9655, %r9620, %r9645;
	not.b32 	%r9656, %r9645;
	and.b32  	%r9657, %r9595, %r9656;
	or.b32  	%r9658, %r9657, %r9655;
	shf.l.wrap.b32 	%r9659, %r9645, %r9645, 26;
	shf.l.wrap.b32 	%r9660, %r9645, %r9645, 21;
	xor.b32  	%r9661, %r9659, %r9660;
	shf.l.wrap.b32 	%r9662, %r9645, %r9645, 7;
	xor.b32  	%r9663, %r9661, %r9662;
	add.s32 	%r9664, %r9663, %r8154;
	add.s32 	%r9665, %r9664, %r9658;
	add.s32 	%r9666, %r9665, %r9570;
	add.s32 	%r9667, %r9666, 1955562222;
	add.s32 	%r9668, %r9654, %r9649;
	add.s32 	%r9669, %r9668, %r9667;
	add.s32 	%r9670, %r9667, %r9569;
	or.b32  	%r9671, %r9619, %r9644;
	and.b32  	%r9672, %r9671, %r9669;
	and.b32  	%r9673, %r9619, %r9644;
	or.b32  	%r9674, %r9672, %r9673;
	shf.l.wrap.b32 	%r9675, %r9669, %r9669, 30;
	shf.l.wrap.b32 	%r9676, %r9669, %r9669, 19;
	xor.b32  	%r9677, %r9676, %r9675;
	shf.l.wrap.b32 	%r9678, %r9669, %r9669, 10;
	xor.b32  	%r9679, %r9677, %r9678;
	and.b32  	%r9680, %r9645, %r9670;
	not.b32 	%r9681, %r9670;
	and.b32  	%r9682, %r9620, %r9681;
	or.b32  	%r9683, %r9682, %r9680;
	shf.l.wrap.b32 	%r9684, %r9670, %r9670, 26;
	shf.l.wrap.b32 	%r9685, %r9670, %r9670, 21;
	xor.b32  	%r9686, %r9684, %r9685;
	shf.l.wrap.b32 	%r9687, %r9670, %r9670, 7;
	xor.b32  	%r9688, %r9686, %r9687;
	add.s32 	%r9689, %r9688, %r8167;
	add.s32 	%r9690, %r9689, %r9683;
	add.s32 	%r9691, %r9690, %r9595;
	add.s32 	%r9692, %r9691, 2024104815;
	add.s32 	%r9693, %r9679, %r9674;
	add.s32 	%r9694, %r9693, %r9692;
	add.s32 	%r9695, %r9692, %r9594;
	or.b32  	%r9696, %r9644, %r9669;
	and.b32  	%r9697, %r9696, %r9694;
	and.b32  	%r9698, %r9644, %r9669;
	or.b32  	%r9699, %r9697, %r9698;
	shf.l.wrap.b32 	%r9700, %r9694, %r9694, 30;
	shf.l.wrap.b32 	%r9701, %r9694, %r9694, 19;
	xor.b32  	%r9702, %r9701, %r9700;
	shf.l.wrap.b32 	%r9703, %r9694, %r9694, 10;
	xor.b32  	%r9704, %r9702, %r9703;
	and.b32  	%r9705, %r9670, %r9695;
	not.b32 	%r9706, %r9695;
	and.b32  	%r9707, %r9645, %r9706;
	or.b32  	%r9708, %r9707, %r9705;
	shf.l.wrap.b32 	%r9709, %r9695, %r9695, 26;
	shf.l.wrap.b32 	%r9710, %r9695, %r9695, 21;
	xor.b32  	%r9711, %r9709, %r9710;
	shf.l.wrap.b32 	%r9712, %r9695, %r9695, 7;
	xor.b32  	%r9713, %r9711, %r9712;
	add.s32 	%r9714, %r9713, %r8180;
	add.s32 	%r9715, %r9714, %r9708;
	add.s32 	%r9716, %r9715, %r9620;
	add.s32 	%r9717, %r9716, -2067236844;
	add.s32 	%r9718, %r9704, %r9699;
	add.s32 	%r9719, %r9718, %r9717;
	add.s32 	%r9720, %r9717, %r9619;
	or.b32  	%r9721, %r9669, %r9694;
	and.b32  	%r9722, %r9721, %r9719;
	and.b32  	%r9723, %r9669, %r9694;
	or.b32  	%r9724, %r9722, %r9723;
	shf.l.wrap.b32 	%r9725, %r9719, %r9719, 30;
	shf.l.wrap.b32 	%r9726, %r9719, %r9719, 19;
	xor.b32  	%r9727, %r9726, %r9725;
	shf.l.wrap.b32 	%r9728, %r9719, %r9719, 10;
	xor.b32  	%r9729, %r9727, %r9728;
	and.b32  	%r9730, %r9695, %r9720;
	not.b32 	%r9731, %r9720;
	and.b32  	%r9732, %r9670, %r9731;
	or.b32  	%r9733, %r9732, %r9730;
	shf.l.wrap.b32 	%r9734, %r9720, %r9720, 26;
	shf.l.wrap.b32 	%r9735, %r9720, %r9720, 21;
	xor.b32  	%r9736, %r9734, %r9735;
	shf.l.wrap.b32 	%r9737, %r9720, %r9720, 7;
	xor.b32  	%r9738, %r9736, %r9737;
	add.s32 	%r9739, %r9738, %r8193;
	add.s32 	%r9740, %r9739, %r9733;
	add.s32 	%r9741, %r9740, %r9645;
	add.s32 	%r9742, %r9741, -1933114872;
	add.s32 	%r9743, %r9729, %r9724;
	add.s32 	%r9744, %r9743, %r9742;
	add.s32 	%r9745, %r9742, %r9644;
	or.b32  	%r9746, %r9694, %r9719;
	and.b32  	%r9747, %r9746, %r9744;
	and.b32  	%r9748, %r9694, %r9719;
	or.b32  	%r9749, %r9747, %r9748;
	shf.l.wrap.b32 	%r9750, %r9744, %r9744, 30;
	shf.l.wrap.b32 	%r9751, %r9744, %r9744, 19;
	xor.b32  	%r9752, %r9751, %r9750;
	shf.l.wrap.b32 	%r9753, %r9744, %r9744, 10;
	xor.b32  	%r9754, %r9752, %r9753;
	and.b32  	%r9755, %r9720, %r9745;
	not.b32 	%r9756, %r9745;
	and.b32  	%r9757, %r9695, %r9756;
	or.b32  	%r9758, %r9757, %r9755;
	shf.l.wrap.b32 	%r9759, %r9745, %r9745, 26;
	shf.l.wrap.b32 	%r9760, %r9745, %r9745, 21;
	xor.b32  	%r9761, %r9759, %r9760;
	shf.l.wrap.b32 	%r9762, %r9745, %r9745, 7;
	xor.b32  	%r9763, %r9761, %r9762;
	add.s32 	%r9764, %r9763, %r8206;
	add.s32 	%r9765, %r9764, %r9758;
	add.s32 	%r9766, %r9765, %r9670;
	add.s32 	%r9767, %r9766, -1866530822;
	add.s32 	%r9768, %r9754, %r9749;
	add.s32 	%r9769, %r9768, %r9767;
	add.s32 	%r9770, %r9767, %r9669;
	or.b32  	%r9771, %r9719, %r9744;
	and.b32  	%r9772, %r9771, %r9769;
	and.b32  	%r9773, %r9719, %r9744;
	or.b32  	%r9774, %r9772, %r9773;
	shf.l.wrap.b32 	%r9775, %r9769, %r9769, 30;
	shf.l.wrap.b32 	%r9776, %r9769, %r9769, 19;
	xor.b32  	%r9777, %r9776, %r9775;
	shf.l.wrap.b32 	%r9778, %r9769, %r9769, 10;
	xor.b32  	%r9779, %r9777, %r9778;
	and.b32  	%r9780, %r9745, %r9770;
	not.b32 	%r9781, %r9770;
	and.b32  	%r9782, %r9720, %r9781;
	or.b32  	%r9783, %r9782, %r9780;
	shf.l.wrap.b32 	%r9784, %r9770, %r9770, 26;
	shf.l.wrap.b32 	%r9785, %r9770, %r9770, 21;
	xor.b32  	%r9786, %r9784, %r9785;
	shf.l.wrap.b32 	%r9787, %r9770, %r9770, 7;
	xor.b32  	%r9788, %r9786, %r9787;
	add.s32 	%r9789, %r9788, %r8219;
	add.s32 	%r9790, %r9789, %r9783;
	add.s32 	%r9791, %r9790, %r9695;
	add.s32 	%r9792, %r9791, -1538233109;
	add.s32 	%r9793, %r9779, %r9774;
	add.s32 	%r9794, %r9793, %r9792;
	add.s32 	%r9795, %r9792, %r9694;
	or.b32  	%r9796, %r9744, %r9769;
	and.b32  	%r9797, %r9796, %r9794;
	and.b32  	%r9798, %r9744, %r9769;
	or.b32  	%r9799, %r9797, %r9798;
	shf.l.wrap.b32 	%r9800, %r9794, %r9794, 30;
	shf.l.wrap.b32 	%r9801, %r9794, %r9794, 19;
	xor.b32  	%r9802, %r9801, %r9800;
	shf.l.wrap.b32 	%r9803, %r9794, %r9794, 10;
	xor.b32  	%r9804, %r9802, %r9803;
	and.b32  	%r9805, %r9770, %r9795;
	not.b32 	%r9806, %r9795;
	and.b32  	%r9807, %r9745, %r9806;
	or.b32  	%r9808, %r9807, %r9805;
	shf.l.wrap.b32 	%r9809, %r9795, %r9795, 26;
	shf.l.wrap.b32 	%r9810, %r9795, %r9795, 21;
	xor.b32  	%r9811, %r9809, %r9810;
	shf.l.wrap.b32 	%r9812, %r9795, %r9795, 7;
	xor.b32  	%r9813, %r9811, %r9812;
	add.s32 	%r9814, %r9813, %r8232;
	add.s32 	%r9815, %r9814, %r9808;
	add.s32 	%r9816, %r9815, %r9720;
	add.s32 	%r9817, %r9816, -1090935817;
	add.s32 	%r9818, %r9804, %r9799;
	add.s32 	%r9819, %r9818, %r9817;
	add.s32 	%r9820, %r9817, %r9719;
	or.b32  	%r9821, %r9769, %r9794;
	and.b32  	%r9822, %r9821, %r9819;
	and.b32  	%r9823, %r9769, %r9794;
	or.b32  	%r9824, %r9822, %r9823;
	shf.l.wrap.b32 	%r9825, %r9819, %r9819, 30;
	shf.l.wrap.b32 	%r9826, %r9819, %r9819, 19;
	xor.b32  	%r9827, %r9826, %r9825;
	shf.l.wrap.b32 	%r9828, %r9819, %r9819, 10;
	xor.b32  	%r9829, %r9827, %r9828;
	and.b32  	%r9830, %r9795, %r9820;
	not.b32 	%r9831, %r9820;
	and.b32  	%r9832, %r9770, %r9831;
	or.b32  	%r9833, %r9832, %r9830;
	shf.l.wrap.b32 	%r9834, %r9820, %r9820, 26;
	shf.l.wrap.b32 	%r9835, %r9820, %r9820, 21;
	xor.b32  	%r9836, %r9834, %r9835;
	shf.l.wrap.b32 	%r9837, %r9820, %r9820, 7;
	xor.b32  	%r9838, %r9836, %r9837;
	add.s32 	%r9839, %r9838, %r8245;
	add.s32 	%r9840, %r9839, %r9833;
	add.s32 	%r9841, %r9840, %r9745;
	add.s32 	%r9842, %r9841, -965641998;
	add.s32 	%r9843, %r9829, %r9824;
	add.s32 	%r9844, %r9843, %r9842;
	add.s32 	%r9845, %r9842, %r9744;
	add.s32 	%r9846, %r9973, %r9844;
	add.s32 	%r9847, %r9972, %r9819;
	st.local.v2.u32 	[%rd2], {%r9846, %r9847};
	add.s32 	%r9848, %r9971, %r9794;
	add.s32 	%r9849, %r9970, %r9769;
	st.local.v2.u32 	[%rd2+8], {%r9848, %r9849};
	add.s32 	%r9850, %r9969, %r9845;
	add.s32 	%r9851, %r9968, %r9820;
	st.local.v2.u32 	[%rd2+16], {%r9850, %r9851};
	add.s32 	%r9852, %r9967, %r9795;
	add.s32 	%r9853, %r9966, %r9770;
	st.local.v2.u32 	[%rd2+24], {%r9852, %r9853};
	shr.u32 	%r133, %r9846, 24;
	cvt.u64.u32 	%rd116, %r133;
	shr.u32 	%r134, %r9847, 24;
	cvt.u64.u32 	%rd117, %r134;
	shl.b64 	%rd118, %rd117, 32;
	shr.u32 	%r9854, %r9848, 24;
	cvt.u16.u32 	%rs2, %r9854;
	shr.u32 	%r9855, %r9849, 24;
	cvt.u16.u32 	%rs3, %r9855;
	shr.u32 	%r9856, %r9850, 24;
	cvt.u16.u32 	%rs4, %r9856;
	shr.u32 	%r9857, %r9851, 24;
	cvt.u16.u32 	%rs5, %r9857;
	shr.u32 	%r9858, %r9852, 24;
	cvt.u16.u32 	%rs6, %r9858;
	shr.u32 	%r9859, %r9853, 24;
	cvt.u16.u32 	%rs7, %r9859;
	shr.u32 	%r9860, %r9846, 8;
	and.b32  	%r9861, %r9860, 65280;
	cvt.u64.u32 	%rd29, %r9861;
	shr.u32 	%r135, %r9847, 16;
	cvt.u64.u32 	%rd119, %r135;
	shl.b64 	%rd120, %rd119, 40;
	{ .reg .b16 tmp; mov.b32 {tmp, %rs8}, %r9848; }
	{ .reg .b16 tmp; mov.b32 {tmp, %rs9}, %r9849; }
	{ .reg .b16 tmp; mov.b32 {tmp, %rs10}, %r9850; }
	{ .reg .b16 tmp; mov.b32 {tmp, %rs11}, %r9851; }
	{ .reg .b16 tmp; mov.b32 {tmp, %rs12}, %r9852; }
	{ .reg .b16 tmp; mov.b32 {tmp, %rs13}, %r9853; }
	shl.b32 	%r9862, %r9846, 8;
	and.b32  	%r9863, %r9862, 16711680;
	cvt.u64.u32 	%rd121, %r9863;
	cvt.u64.u32 	%rd122, %r9847;
	shl.b64 	%rd123, %rd122, 40;
	and.b64  	%rd124, %rd123, 71776119061217280;
	and.b64  	%rd125, %rd120, 280375465082880;
	shr.u32 	%r9864, %r9848, 8;
	cvt.u16.u32 	%rs14, %r9864;
	shr.u32 	%r9865, %r9849, 8;
	cvt.u16.u32 	%rs15, %r9865;
	shr.u32 	%r9866, %r9850, 8;
	cvt.u16.u32 	%rs16, %r9866;
	shr.u32 	%r9867, %r9851, 8;
	cvt.u16.u32 	%rs17, %r9867;
	shr.u32 	%r9868, %r9852, 8;
	cvt.u16.u32 	%rs18, %r9868;
	shr.u32 	%r9869, %r9853, 8;
	cvt.u16.u32 	%rs19, %r9869;
	shl.b32 	%r9870, %r9846, 24;
	cvt.u64.u32 	%rd126, %r9870;
	shl.b64 	%rd127, %rd122, 56;
	or.b64  	%rd128, %rd118, %rd116;
	or.b64  	%rd129, %rd128, %rd125;
	or.b64  	%rd130, %rd129, %rd29;
	or.b64  	%rd131, %rd124, %rd121;
	or.b64  	%rd30, %rd131, %rd130;
	or.b64  	%rd132, %rd127, %rd126;
	or.b64  	%rd31, %rd132, %rd30;
	cvt.u16.u32 	%rs20, %r9848;
	cvt.u16.u32 	%rs21, %r9849;
	cvt.u16.u32 	%rs22, %r9850;
	cvt.u16.u32 	%rs23, %r9851;
	cvt.u16.u32 	%rs24, %r9852;
	cvt.u16.u32 	%rs25, %r9853;
	@%p18 bra 	$L__BB0_170;
	cvt.u16.u32 	%rs26, %r133;
	shr.u64 	%rd133, %rd29, 8;
	cvt.u16.u64 	%rs27, %rd133;
	shr.u64 	%rd134, %rd30, 16;
	cvt.u16.u64 	%rs28, %rd134;
	shr.u64 	%rd135, %rd31, 24;
	cvt.u16.u64 	%rs29, %rd135;
	cvt.u16.u32 	%rs30, %r134;
	cvt.u16.u32 	%rs31, %r135;
	shr.u64 	%rd136, %rd30, 48;
	cvt.u16.u64 	%rs32, %rd136;
	shr.u64 	%rd137, %rd31, 56;
	cvt.u16.u64 	%rs33, %rd137;
	cvt.u32.u64 	%r136, %rd133;
	cvt.u32.u64 	%r9872, %rd134;
	and.b32  	%r137, %r9872, 255;
	mov.b32 	%r9997, 0;
$L__BB0_30:
	.pragma "nounroll";
	ld.param.u64 	%rd165, [_Z30find_passwords_optimized_multiPKhS0_iPyiy_param_1];
	ld.param.u64 	%rd164, [_Z30find_passwords_optimized_multiPKhS0_iPyiy_param_0];
	cvta.to.global.u64 	%rd32, %rd164;
	cvta.to.global.u64 	%rd33, %rd165;
	add.u64 	%rd138, %SP, 160;
	add.u64 	%rd34, %SPL, 160;
	shl.b32 	%r9873, %r9997, 3;
	mov.u32 	%r9874, _ZZ30find_passwords_optimized_multiPKhS0_iPyiyE11quick_check;
	add.s32 	%r139, %r9874, %r9873;
	ld.shared.u64 	%rd139, [%r139];
	setp.ne.s64 	%p19, %rd31, %rd139;
	@%p19 bra 	$L__BB0_64;
	shl.b32 	%r9875, %r9997, 5;
	cvt.u64.u32 	%rd140, %r9875;
	add.s64 	%rd35, %rd33, %rd140;
	ld.global.nc.u8 	%rs179, [%rd35];
	cvt.u16.u8 	%rs180, %rs179;
	setp.ne.s16 	%p20, %rs180, %rs26;
	@%p20 bra 	$L__BB0_64;
	ld.global.nc.u8 	%rs181, [%rd35+1];
	cvt.u16.u8 	%rs182, %rs181;
	setp.ne.s16 	%p21, %rs182, %rs27;
	@%p21 bra 	$L__BB0_64;
	ld.global.nc.u8 	%rs183, [%rd35+2];
	cvt.u16.u8 	%rs184, %rs183;
	and.b16  	%rs185, %rs28, 255;
	setp.ne.s16 	%p22, %rs184, %rs185;
	@%p22 bra 	$L__BB0_64;
	ld.global.nc.u8 	%rs186, [%rd35+3];
	cvt.u16.u8 	%rs187, %rs186;
	and.b16  	%rs188, %rs29, 255;
	setp.ne.s16 	%p23, %rs187, %rs188;
	@%p23 bra 	$L__BB0_64;
	ld.global.nc.u8 	%rs189, [%rd35+4];
	cvt.u16.u8 	%rs190, %rs189;
	setp.ne.s16 	%p24, %rs190, %rs30;
	@%p24 bra 	$L__BB0_64;
	ld.global.nc.u8 	%rs191, [%rd35+5];
	cvt.u16.u8 	%rs192, %rs191;
	and.b16  	%rs193, %rs31, 255;
	setp.ne.s16 	%p25, %rs192, %rs193;
	@%p25 bra 	$L__BB0_64;
	ld.global.nc.u8 	%rs194, [%rd35+6];
	cvt.u16.u8 	%rs195, %rs194;
	and.b16  	%rs196, %rs32, 255;
	setp.ne.s16 	%p26, %rs195, %rs196;
	@%p26 bra 	$L__BB0_64;
	ld.global.nc.u8 	%rs197, [%rd35+7];
	cvt.u16.u8 	%rs198, %rs197;
	setp.ne.s16 	%p27, %rs198, %rs33;
	@%p27 bra 	$L__BB0_64;
	ld.global.nc.u8 	%rs199, [%rd35+8];
	cvt.u16.u8 	%rs200, %rs199;
	setp.ne.s16 	%p28, %rs200, %rs2;
	@%p28 bra 	$L__BB0_64;
	ld.global.nc.u8 	%rs201, [%rd35+9];
	cvt.u16.u8 	%rs202, %rs201;
	and.b16  	%rs203, %rs8, 255;
	setp.ne.s16 	%p29, %rs202, %rs203;
	@%p29 bra 	$L__BB0_64;
	ld.global.nc.u8 	%rs204, [%rd35+10];
	cvt.u16.u8 	%rs205, %rs204;
	and.b16  	%rs206, %rs14, 255;
	setp.ne.s16 	%p30, %rs205, %rs206;
	@%p30 bra 	$L__BB0_64;
	ld.global.nc.u8 	%rs207, [%rd35+11];
	cvt.u16.u8 	%rs208, %rs207;
	and.b16  	%rs209, %rs20, 255;
	setp.ne.s16 	%p31, %rs208, %rs209;
	@%p31 bra 	$L__BB0_64;
	ld.global.nc.u8 	%rs210, [%rd35+12];
	cvt.u16.u8 	%rs211, %rs210;
	setp.ne.s16 	%p32, %rs211, %rs3;
	@%p32 bra 	$L__BB0_64;
	ld.global.nc.u8 	%rs212, [%rd35+13];
	cvt.u16.u8 	%rs213, %rs212;
	and.b16  	%rs214, %rs9, 255;
	setp.ne.s16 	%p33, %rs213, %rs214;
	@%p33 bra 	$L__BB0_64;
	ld.global.nc.u8 	%rs215, [%rd35+14];
	cvt.u16.u8 	%rs216, %rs215;
	and.b16  	%rs217, %rs15, 255;
	setp.ne.s16 	%p34, %rs216, %rs217;
	@%p34 bra 	$L__BB0_64;
	ld.global.nc.u8 	%rs218, [%rd35+15];
	cvt.u16.u8 	%rs219, %rs218;
	and.b16  	%rs220, %rs21, 255;
	setp.ne.s16 	%p35, %rs219, %rs220;
	@%p35 bra 	$L__BB0_64;
	ld.global.nc.u8 	%rs221, [%rd35+16];
	cvt.u16.u8 	%rs222, %rs221;
	setp.ne.s16 	%p36, %rs222, %rs4;
	@%p36 bra 	$L__BB0_64;
	ld.global.nc.u8 	%rs223, [%rd35+17];
	cvt.u16.u8 	%rs224, %rs223;
	and.b16  	%rs225, %rs10, 255;
	setp.ne.s16 	%p37, %rs224, %rs225;
	@%p37 bra 	$L__BB0_64;
	ld.global.nc.u8 	%rs226, [%rd35+18];
	cvt.u16.u8 	%rs227, %rs226;
	and.b16  	%rs228, %rs16, 255;
	setp.ne.s16 	%p38, %rs227, %rs228;
	@%p38 bra 	$L__BB0_64;
	ld.global.nc.u8 	%rs229, [%rd35+19];
	cvt.u16.u8 	%rs230, %rs229;
	and.b16  	%rs231, %rs22, 255;
	setp.ne.s16 	%p39, %rs230, %rs231;
	@%p39 bra 	$L__BB0_64;
	ld.global.nc.u8 	%rs232, [%rd35+20];
	cvt.u16.u8 	%rs233, %rs232;
	setp.ne.s16 	%p40, %rs233, %rs5;
	@%p40 bra 	$L__BB0_64;
	ld.global.nc.u8 	%rs234, [%rd35+21];
	cvt.u16.u8 	%rs235, %rs234;
	and.b16  	%rs236, %rs11, 255;
	setp.ne.s16 	%p41, %rs235, %rs236;
	@%p41 bra 	$L__BB0_64;
	ld.global.nc.u8 	%rs237, [%rd35+22];
	cvt.u16.u8 	%rs238, %rs237;
	and.b16  	%rs239, %rs17, 255;
	setp.ne.s16 	%p42, %rs238, %rs239;
	@%p42 bra 	$L__BB0_64;
	ld.global.nc.u8 	%rs240, [%rd35+23];
	cvt.u16.u8 	%rs241, %rs240;
	and.b16  	%rs242, %rs23, 255;
	setp.ne.s16 	%p43, %rs241, %rs242;
	@%p43 bra 	$L__BB0_64;
	ld.global.nc.u8 	%rs243, [%rd35+24];
	cvt.u16.u8 	%rs244, %rs243;
	setp.ne.s16 	%p44, %rs244, %rs6;
	@%p44 bra 	$L__BB0_64;
	ld.global.nc.u8 	%rs245, [%rd35+25];
	cvt.u16.u8 	%rs246, %rs245;
	and.b16  	%rs247, %rs12, 255;
	setp.ne.s16 	%p45, %rs246, %rs247;
	@%p45 bra 	$L__BB0_64;
	ld.global.nc.u8 	%rs248, [%rd35+26];
	cvt.u16.u8 	%rs249, %rs248;
	and.b16  	%rs250, %rs18, 255;
	setp.ne.s16 	%p46, %rs249, %rs250;
	@%p46 bra 	$L__BB0_64;
	ld.global.nc.u8 	%rs251, [%rd35+27];
	cvt.u16.u8 	%rs252, %rs251;
	and.b16  	%rs253, %rs24, 255;
	setp.ne.s16 	%p47, %rs252, %rs253;
	@%p47 bra 	$L__BB0_64;
	ld.global.nc.u8 	%rs254, [%rd35+28];
	cvt.u16.u8 	%rs255, %rs254;
	setp.ne.s16 	%p48, %rs255, %rs7;
	@%p48 bra 	$L__BB0_64;
	ld.global.nc.u8 	%rs256, [%rd35+29];
	cvt.u16.u8 	%rs257, %rs256;
	and.b16  	%rs258, %rs13, 255;
	setp.ne.s16 	%p49, %rs257, %rs258;
	@%p49 bra 	$L__BB0_64;
	ld.global.nc.u8 	%rs259, [%rd35+30];
	cvt.u16.u8 	%rs260, %rs259;
	and.b16  	%rs261, %rs19, 255;
	setp.ne.s16 	%p50, %rs260, %rs261;
	@%p50 bra 	$L__BB0_64;
	ld.global.nc.u8 	%rs262, [%rd35+31];
	cvt.u16.u8 	%rs263, %rs262;
	and.b16  	%rs264, %rs25, 255;
	setp.ne.s16 	%p51, %rs263, %rs264;
	@%p51 bra 	$L__BB0_64;
	ld.global.nc.u8 	%rs265, [%rd32];
	cvt.u32.u8 	%r9876, %rs265;
	ld.global.nc.u8 	%rs266, [%rd32+1];
	cvt.u32.u8 	%r9877, %rs266;
	ld.global.nc.u8 	%rs267, [%rd32+2];
	cvt.u32.u8 	%r9878, %rs267;
	add.u64 	%rd141, %SP, 0;
	st.local.u64 	[%rd34], %rd141;
	st.local.u64 	[%rd34+8], %rd4;
	st.local.v2.u32 	[%rd34+16], {%r133, %r136};
	st.local.v2.u32 	[%rd34+24], {%r137, %r9876};
	st.local.v2.u32 	[%rd34+32], {%r9877, %r9878};
	mov.u64 	%rd142, $str;
	cvta.global.u64 	%rd143, %rd142;
	{ // callseq 0, 0
	.param .b64 param0;
	st.param.b64 	[param0], %rd143;
	.param .b64 param1;
	st.param.b64 	[param1], %rd138;
	.param .b32 retval0;
	call.uni (retval0), 
	vprintf, 
	(
	param0, 
	param1
	);
	ld.param.b32 	%r9879, [retval0];
	} // callseq 0
$L__BB0_64:
	ld.param.u32 	%r9900, [_Z30find_passwords_optimized_multiPKhS0_iPyiy_param_2];
	add.s32 	%r140, %r9997, 1;
	setp.eq.s32 	%p52, %r140, %r9900;
	@%p52 bra 	$L__BB0_170;
	ld.shared.u64 	%rd145, [%r139+8];
	setp.ne.s64 	%p53, %rd31, %rd145;
	@%p53 bra 	$L__BB0_99;
	shl.b32 	%r9881, %r140, 5;
	cvt.u64.u32 	%rd146, %r9881;
	add.s64 	%rd36, %rd33, %rd146;
	ld.global.nc.u8 	%rs268, [%rd36];
	cvt.u16.u8 	%rs269, %rs268;
	setp.ne.s16 	%p54, %rs269, %rs26;
	@%p54 bra 	$L__BB0_99;
	ld.global.nc.u8 	%rs270, [%rd36+1];
	cvt.u16.u8 	%rs271, %rs270;
	setp.ne.s16 	%p55, %rs271, %rs27;
	@%p55 bra 	$L__BB0_99;
	ld.global.nc.u8 	%rs272, [%rd36+2];
	cvt.u16.u8 	%rs273, %rs272;
	and.b16  	%rs274, %rs28, 255;
	setp.ne.s16 	%p56, %rs273, %rs274;
	@%p56 bra 	$L__BB0_99;
	ld.global.nc.u8 	%rs275, [%rd36+3];
	cvt.u16.u8 	%rs276, %rs275;
	and.b16  	%rs277, %rs29, 255;
	setp.ne.s16 	%p57, %rs276, %rs277;
	@%p57 bra 	$L__BB0_99;
	ld.global.nc.u8 	%rs278, [%rd36+4];
	cvt.u16.u8 	%rs279, %rs278;
	setp.ne.s16 	%p58, %rs279, %rs30;
	@%p58 bra 	$L__BB0_99;
	ld.global.nc.u8 	%rs280, [%rd36+5];
	cvt.u16.u8 	%rs281, %rs280;
	and.b16  	%rs282, %rs31, 255;
	setp.ne.s16 	%p59, %rs281, %rs282;
	@%p59 bra 	$L__BB0_99;
	ld.global.nc.u8 	%rs283, [%rd36+6];
	cvt.u16.u8 	%rs284, %rs283;
	and.b16  	%rs285, %rs32, 255;
	setp.ne.s16 	%p60, %rs284, %rs285;
	@%p60 bra 	$L__BB0_99;
	ld.global.nc.u8 	%rs286, [%rd36+7];
	cvt.u16.u8 	%rs287, %rs286;
	setp.ne.s16 	%p61, %rs287, %rs33;
	@%p61 bra 	$L__BB0_99;
	ld.global.nc.u8 	%rs288, [%rd36+8];
	cvt.u16.u8 	%rs289, %rs288;
	setp.ne.s16 	%p62, %rs289, %rs2;
	@%p62 bra 	$L__BB0_99;
	ld.global.nc.u8 	%rs290, [%rd36+9];
	cvt.u16.u8 	%rs291, %rs290;
	and.b16  	%rs292, %rs8, 255;
	setp.ne.s16 	%p63, %rs291, %rs292;
	@%p63 bra 	$L__BB0_99;
	ld.global.nc.u8 	%rs293, [%rd36+10];
	cvt.u16.u8 	%rs294, %rs293;
	and.b16  	%rs295, %rs14, 255;
	setp.ne.s16 	%p64, %rs294, %rs295;
	@%p64 bra 	$L__BB0_99;
	ld.global.nc.u8 	%rs296, [%rd36+11];
	cvt.u16.u8 	%rs297, %rs296;
	and.b16  	%rs298, %rs20, 255;
	setp.ne.s16 	%p65, %rs297, %rs298;
	@%p65 bra 	$L__BB0_99;
	ld.global.nc.u8 	%rs299, [%rd36+12];
	cvt.u16.u8 	%rs300, %rs299;
	setp.ne.s16 	%p66, %rs300, %rs3;
	@%p66 bra 	$L__BB0_99;
	ld.global.nc.u8 	%rs301, [%rd36+13];
	cvt.u16.u8 	%rs302, %rs301;
	and.b16  	%rs303, %rs9, 255;
	setp.ne.s16 	%p67, %rs302, %rs303;
	@%p67 bra 	$L__BB0_99;
	ld.global.nc.u8 	%rs304, [%rd36+14];
	cvt.u16.u8 	%rs305, %rs304;
	and.b16  	%rs306, %rs15, 255;
	setp.ne.s16 	%p68, %rs305, %rs306;
	@%p68 bra 	$L__BB0_99;
	ld.global.nc.u8 	%rs307, [%rd36+15];
	cvt.u16.u8 	%rs308, %rs307;
	and.b16  	%rs309, %rs21, 255;
	setp.ne.s16 	%p69, %rs308, %rs309;
	@%p69 bra 	$L__BB0_99;
	ld.global.nc.u8 	%rs310, [%rd36+16];
	cvt.u16.u8 	%rs311, %rs310;
	setp.ne.s16 	%p70, %rs311, %rs4;
	@%p70 bra 	$L__BB0_99;
	ld.global.nc.u8 	%rs312, [%rd36+17];
	cvt.u16.u8 	%rs313, %rs312;
	and.b16  	%rs314, %rs10, 255;
	setp.ne.s16 	%p71, %rs313, %rs314;
	@%p71 bra 	$L__BB0_99;
	ld.global.nc.u8 	%rs315, [%rd36+18];
	cvt.u16.u8 	%rs316, %rs315;
	and.b16  	%rs317, %rs16, 255;
	setp.ne.s16 	%p72, %rs316, %rs317;
	@%p72 bra 	$L__BB0_99;
	ld.global.nc.u8 	%rs318, [%rd36+19];
	cvt.u16.u8 	%rs319, %rs318;
	and.b16  	%rs320, %rs22, 255;
	setp.ne.s16 	%p73, %rs319, %rs320;
	@%p73 bra 	$L__BB0_99;
	ld.global.nc.u8 	%rs321, [%rd36+20];
	cvt.u16.u8 	%rs322, %rs321;
	setp.ne.s16 	%p74, %rs322, %rs5;
	@%p74 bra 	$L__BB0_99;
	ld.global.nc.u8 	%rs323, [%rd36+21];
	cvt.u16.u8 	%rs324, %rs323;
	and.b16  	%rs325, %rs11, 255;
	setp.ne.s16 	%p75, %rs324, %rs325;
	@%p75 bra 	$L__BB0_99;
	ld.global.nc.u8 	%rs326, [%rd36+22];
	cvt.u16.u8 	%rs327, %rs326;
	and.b16  	%rs328, %rs17, 255;
	setp.ne.s16 	%p76, %rs327, %rs328;
	@%p76 bra 	$L__BB0_99;
	ld.global.nc.u8 	%rs329, [%rd36+23];
	cvt.u16.u8 	%rs330, %rs329;
	and.b16  	%rs331, %rs23, 255;
	setp.ne.s16 	%p77, %rs330, %rs331;
	@%p77 bra 	$L__BB0_99;
	ld.global.nc.u8 	%rs332, [%rd36+24];
	cvt.u16.u8 	%rs333, %rs332;
	setp.ne.s16 	%p78, %rs333, %rs6;
	@%p78 bra 	$L__BB0_99;
	ld.global.nc.u8 	%rs334, [%rd36+25];
	cvt.u16.u8 	%rs335, %rs334;
	and.b16  	%rs336, %rs12, 255;
	setp.ne.s16 	%p79, %rs335, %rs336;
	@%p79 bra 	$L__BB0_99;
	ld.global.nc.u8 	%rs337, [%rd36+26];
	cvt.u16.u8 	%rs338, %rs337;
	and.b16  	%rs339, %rs18, 255;
	setp.ne.s16 	%p80, %rs338, %rs339;
	@%p80 bra 	$L__BB0_99;
	ld.global.nc.u8 	%rs340, [%rd36+27];
	cvt.u16.u8 	%rs341, %rs340;
	and.b16  	%rs342, %rs24, 255;
	setp.ne.s16 	%p81, %rs341, %rs342;
	@%p81 bra 	$L__BB0_99;
	ld.global.nc.u8 	%rs343, [%rd36+28];
	cvt.u16.u8 	%rs344, %rs343;
	setp.ne.s16 	%p82, %rs344, %rs7;
	@%p82 bra 	$L__BB0_99;
	ld.global.nc.u8 	%rs345, [%rd36+29];
	cvt.u16.u8 	%rs346, %rs345;
	and.b16  	%rs347, %rs13, 255;
	setp.ne.s16 	%p83, %rs346, %rs347;
	@%p83 bra 	$L__BB0_99;
	ld.global.nc.u8 	%rs348, [%rd36+30];
	cvt.u16.u8 	%rs349, %rs348;
	and.b16  	%rs350, %rs19, 255;
	setp.ne.s16 	%p84, %rs349, %rs350;
	@%p84 bra 	$L__BB0_99;
	ld.global.nc.u8 	%rs351, [%rd36+31];
	cvt.u16.u8 	%rs352, %rs351;
	and.b16  	%rs353, %rs25, 255;
	setp.ne.s16 	%p85, %rs352, %rs353;
	@%p85 bra 	$L__BB0_99;
	ld.global.nc.u8 	%rs354, [%rd32];
	cvt.u32.u8 	%r9882, %rs354;
	ld.global.nc.u8 	%rs355, [%rd32+1];
	cvt.u32.u8 	%r9883, %rs355;
	ld.global.nc.u8 	%rs356, [%rd32+2];
	cvt.u32.u8 	%r9884, %rs356;
	add.u64 	%rd147, %SP, 0;
	st.local.u64 	[%rd34], %rd147;
	st.local.u64 	[%rd34+8], %rd4;
	st.local.v2.u32 	[%rd34+16], {%r133, %r136};
	st.local.v2.u32 	[%rd34+24], {%r137, %r9882};
	st.local.v2.u32 	[%rd34+32], {%r9883, %r9884};
	mov.u64 	%rd148, $str;
	cvta.global.u64 	%rd149, %rd148;
	{ // callseq 1, 0
	.param .b64 param0;
	st.param.b64 	[param0], %rd149;
	.param .b64 param1;
	st.param.b64 	[param1], %rd138;
	.param .b32 retval0;
	call.uni (retval0), 
	vprintf, 
	(
	param0, 
	param1
	);
	ld.param.b32 	%r9885, [retval0];
	} // callseq 1
$L__BB0_99:
	ld.param.u32 	%r9901, [_Z30find_passwords_optimized_multiPKhS0_iPyiy_param_2];
	add.s32 	%r141, %r9997, 2;
	setp.eq.s32 	%p86, %r141, %r9901;
	@%p86 bra 	$L__BB0_170;
	ld.shared.u64 	%rd151, [%r139+16];
	setp.ne.s64 	%p87, %rd31, %rd151;
	@%p87 bra 	$L__BB0_134;
	shl.b32 	%r9887, %r141, 5;
	cvt.u64.u32 	%rd152, %r9887;
	add.s64 	%rd37, %rd33, %rd152;
	ld.global.nc.u8 	%rs357, [%rd37];
	cvt.u16.u8 	%rs358, %rs357;
	setp.ne.s16 	%p88, %rs358, %rs26;
	@%p88 bra 	$L__BB0_134;
	ld.global.nc.u8 	%rs359, [%rd37+1];
	cvt.u16.u8 	%rs360, %rs359;
	setp.ne.s16 	%p89, %rs360, %rs27;
	@%p89 bra 	$L__BB0_134;
	ld.global.nc.u8 	%rs361, [%rd37+2];
	cvt.u16.u8 	%rs362, %rs361;
	and.b16  	%rs363, %rs28, 255;
	setp.ne.s16 	%p90, %rs362, %rs363;
	@%p90 bra 	$L__BB0_134;
	ld.global.nc.u8 	%rs364, [%rd37+3];
	cvt.u16.u8 	%rs365, %rs364;
	and.b16  	%rs366, %rs29, 255;
	setp.ne.s16 	%p91, %rs365, %rs366;
	@%p91 bra 	$L__BB0_134;
	ld.global.nc.u8 	%rs367, [%rd37+4];
	cvt.u16.u8 	%rs368, %rs367;
	setp.ne.s16 	%p92, %rs368, %rs30;
	@%p92 bra 	$L__BB0_134;
	ld.global.nc.u8 	%rs369, [%rd37+5];
	cvt.u16.u8 	%rs370, %rs369;
	and.b16  	%rs371, %rs31, 255;
	setp.ne.s16 	%p93, %rs370, %rs371;
	@%p93 bra 	$L__BB0_134;
	ld.global.nc.u8 	%rs372, [%rd37+6];
	cvt.u16.u8 	%rs373, %rs372;
	and.b16  	%rs374, %rs32, 255;
	setp.ne.s16 	%p94, %rs373, %rs374;
	@%p94 bra 	$L__BB0_134;
	ld.global.nc.u8 	%rs375, [%rd37+7];
	cvt.u16.u8 	%rs376, %rs375;
	setp.ne.s16 	%p95, %rs376, %rs33;
	@%p95 bra 	$L__BB0_134;
	ld.global.nc.u8 	%rs377, [%rd37+8];
	cvt.u16.u8 	%rs378, %rs377;
	setp.ne.s16 	%p96, %rs378, %rs2;
	@%p96 bra 	$L__BB0_134;
	ld.global.nc.u8 	%rs379, [%rd37+9];
	cvt.u16.u8 	%rs380, %rs379;
	and.b16  	%rs381, %rs8, 255;
	setp.ne.s16 	%p97, %rs380, %rs381;
	@%p97 bra 	$L__BB0_134;
	ld.global.nc.u8 	%rs382, [%rd37+10];
	cvt.u16.u8 	%rs383, %rs382;
	and.b16  	%rs384, %rs14, 255;
	setp.ne.s16 	%p98, %rs383, %rs384;
	@%p98 bra 	$L__BB0_134;
	ld.global.nc.u8 	%rs385, [%rd37+11];
	cvt.u16.u8 	%rs386, %rs385;
	and.b16  	%rs387, %rs20, 255;
	setp.ne.s16 	%p99, %rs386, %rs387;
	@%p99 bra 	$L__BB0_134;
	ld.global.nc.u8 	%rs388, [%rd37+12];
	cvt.u16.u8 	%rs389, %rs388;
	setp.ne.s16 	%p100, %rs389, %rs3;
	@%p100 bra 	$L__BB0_134;
	ld.global.nc.u8 	%rs390, [%rd37+13];
	cvt.u16.u8 	%rs391, %rs390;
	and.b16  	%rs392, %rs9, 255;
	setp.ne.s16 	%p101, %rs391, %rs392;
	@%p101 bra 	$L__BB0_134;
	ld.global.nc.u8 	%rs393, [%rd37+14];
	cvt.u16.u8 	%rs394, %rs393;
	and.b16  	%rs395, %rs15, 255;
	setp.ne.s16 	%p102, %rs394, %rs395;
	@%p102 bra 	$L__BB0_134;
	ld.global.nc.u8 	%rs396, [%rd37+15];
	cvt.u16.u8 	%rs397, %rs396;
	and.b16  	%rs398, %rs21, 255;
	setp.ne.s16 	%p103, %rs397, %rs398;
	@%p103 bra 	$L__BB0_134;
	ld.global.nc.u8 	%rs399, [%rd37+16];
	cvt.u16.u8 	%rs400, %rs399;
	setp.ne.s16 	%p104, %rs400, %rs4;
	@%p104 bra 	$L__BB0_134;
	ld.global.nc.u8 	%rs401, [%rd37+17];
	cvt.u16.u8 	%rs402, %rs401;
	and.b16  	%rs403, %rs10, 255;
	setp.ne.s16 	%p105, %rs402, %rs403;
	@%p105 bra 	$L__BB0_134;
	ld.global.nc.u8 	%rs404, [%rd37+18];
	cvt.u16.u8 	%rs405, %rs404;
	and.b16  	%rs406, %rs16, 255;
	setp.ne.s16 	%p106, %rs405, %rs406;
	@%p106 bra 	$L__BB0_134;
	ld.global.nc.u8 	%rs407, [%rd37+19];
	cvt.u16.u8 	%rs408, %rs407;
	and.b16  	%rs409, %rs22, 255;
	setp.ne.s16 	%p107, %rs408, %rs409;
	@%p107 bra 	$L__BB0_134;
	ld.global.nc.u8 	%rs410, [%rd37+20];
	cvt.u16.u8 	%rs411, %rs410;
	setp.ne.s16 	%p108, %rs411, %rs5;
	@%p108 bra 	$L__BB0_134;
	ld.global.nc.u8 	%rs412, [%rd37+21];
	cvt.u16.u8 	%rs413, %rs412;
	and.b16  	%rs414, %rs11, 255;
	setp.ne.s16 	%p109, %rs413, %rs414;
	@%p109 bra 	$L__BB0_134;
	ld.global.nc.u8 	%rs415, [%rd37+22];
	cvt.u16.u8 	%rs416, %rs415;
	and.b16  	%rs417, %rs17, 255;
	setp.ne.s16 	%p110, %rs416, %rs417;
	@%p110 bra 	$L__BB0_134;
	ld.global.nc.u8 	%rs418, [%rd37+23];
	cvt.u16.u8 	%rs419, %rs418;
	and.b16  	%rs420, %rs23, 255;
	setp.ne.s16 	%p111, %rs419, %rs420;
	@%p111 bra 	$L__BB0_134;
	ld.global.nc.u8 	%rs421, [%rd37+24];
	cvt.u16.u8 	%rs422, %rs421;
	setp.ne.s16 	%p112, %rs422, %rs6;
	@%p112 bra 	$L__BB0_134;
	ld.global.nc.u8 	%rs423, [%rd37+25];
	cvt.u16.u8 	%rs424, %rs423;
	and.b16  	%rs425, %rs12, 255;
	setp.ne.s16 	%p113, %rs424, %rs425;
	@%p113 bra 	$L__BB0_134;
	ld.global.nc.u8 	%rs426, [%rd37+26];
	cvt.u16.u8 	%rs427, %rs426;
	and.b16  	%rs428, %rs18, 255;
	setp.ne.s16 	%p114, %rs427, %rs428;
	@%p114 bra 	$L__BB0_134;
	ld.global.nc.u8 	%rs429, [%rd37+27];
	cvt.u16.u8 	%rs430, %rs429;
	and.b16  	%rs431, %rs24, 255;
	setp.ne.s16 	%p115, %rs430, %rs431;
	@%p115 bra 	$L__BB0_134;
	ld.global.nc.u8 	%rs432, [%rd37+28];
	cvt.u16.u8 	%rs433, %rs432;
	setp.ne.s16 	%p116, %rs433, %rs7;
	@%p116 bra 	$L__BB0_134;
	ld.global.nc.u8 	%rs434, [%rd37+29];
	cvt.u16.u8 	%rs435, %rs434;
	and.b16  	%rs436, %rs13, 255;
	setp.ne.s16 	%p117, %rs435, %rs436;
	@%p117 bra 	$L__BB0_134;
	ld.global.nc.u8 	%rs437, [%rd37+30];
	cvt.u16.u8 	%rs438, %rs437;
	and.b16  	%rs439, %rs19, 255;
	setp.ne.s16 	%p118, %rs438, %rs439;
	@%p118 bra 	$L__BB0_134;
	ld.global.nc.u8 	%rs440, [%rd37+31];
	cvt.u16.u8 	%rs441, %rs440;
	and.b16  	%rs442, %rs25, 255;
	setp.ne.s16 	%p119, %rs441, %rs442;
	@%p119 bra 	$L__BB0_134;
	ld.global.nc.u8 	%rs443, [%rd32];
	cvt.u32.u8 	%r9888, %rs443;
	ld.global.nc.u8 	%rs444, [%rd32+1];
	cvt.u32.u8 	%r9889, %rs444;
	ld.global.nc.u8 	%rs445, [%rd32+2];
	cvt.u32.u8 	%r9890, %rs445;
	add.u64 	%rd153, %SP, 0;
	st.local.u64 	[%rd34], %rd153;
	st.local.u64 	[%rd34+8], %rd4;
	st.local.v2.u32 	[%rd34+16], {%r133, %r136};
	st.local.v2.u32 	[%rd34+24], {%r137, %r9888};
	st.local.v2.u32 	[%rd34+32], {%r9889, %r9890};
	mov.u64 	%rd154, $str;
	cvta.global.u64 	%rd155, %rd154;
	{ // callseq 2, 0
	.param .b64 param0;
	st.param.b64 	[param0], %rd155;
	.param .b64 param1;
	st.param.b64 	[param1], %rd138;
	.param .b32 retval0;
	call.uni (retval0), 
	vprintf, 
	(
	param0, 
	param1
	);
	ld.param.b32 	%r9891, [retval0];
	} // callseq 2
$L__BB0_134:
	ld.param.u32 	%r9902, [_Z30find_passwords_optimized_multiPKhS0_iPyiy_param_2];
	add.s32 	%r142, %r9997, 3;
	setp.eq.s32 	%p120, %r142, %r9902;
	@%p120 bra 	$L__BB0_170;
	ld.shared.u64 	%rd157, [%r139+24];
	setp.ne.s64 	%p121, %rd31, %rd157;
	@%p121 bra 	$L__BB0_169;
	shl.b32 	%r9893, %r142, 5;
	cvt.u64.u32 	%rd158, %r9893;
	add.s64 	%rd38, %rd33, %rd158;
	ld.global.nc.u8 	%rs446, [%rd38];
	cvt.u16.u8 	%rs447, %rs446;
	setp.ne.s16 	%p122, %rs447, %rs26;
	@%p122 bra 	$L__BB0_169;
	ld.global.nc.u8 	%rs448, [%rd38+1];
	cvt.u16.u8 	%rs449, %rs448;
	setp.ne.s16 	%p123, %rs449, %rs27;
	@%p123 bra 	$L__BB0_169;
	ld.global.nc.u8 	%rs450, [%rd38+2];
	cvt.u16.u8 	%rs451, %rs450;
	and.b16  	%rs452, %rs28, 255;
	setp.ne.s16 	%p124, %rs451, %rs452;
	@%p124 bra 	$L__BB0_169;
	ld.global.nc.u8 	%rs453, [%rd38+3];
	cvt.u16.u8 	%rs454, %rs453;
	and.b16  	%rs455, %rs29, 255;
	setp.ne.s16 	%p125, %rs454, %rs455;
	@%p125 bra 	$L__BB0_169;
	ld.global.nc.u8 	%rs456, [%rd38+4];
	cvt.u16.u8 	%rs457, %rs456;
	setp.ne.s16 	%p126, %rs457, %rs30;
	@%p126 bra 	$L__BB0_169;
	ld.global.nc.u8 	%rs458, [%rd38+5];
	cvt.u16.u8 	%rs459, %rs458;
	and.b16  	%rs460, %rs31, 255;
	setp.ne.s16 	%p127, %rs459, %rs460;
	@%p127 bra 	$L__BB0_169;
	ld.global.nc.u8 	%rs461, [%rd38+6];
	cvt.u16.u8 	%rs462, %rs461;
	and.b16  	%rs463, %rs32, 255;
	setp.ne.s16 	%p128, %rs462, %rs463;
	@%p128 bra 	$L__BB0_169;
	ld.global.nc.u8 	%rs464, [%rd38+7];
	cvt.u16.u8 	%rs465, %rs464;
	setp.ne.s16 	%p129, %rs465, %rs33;
	@%p129 bra 	$L__BB0_169;
	ld.global.nc.u8 	%rs466, [%rd38+8];
	cvt.u16.u8 	%rs467, %rs466;
	setp.ne.s16 	%p130, %rs467, %rs2;
	@%p130 bra 	$L__BB0_169;
	ld.global.nc.u8 	%rs468, [%rd38+9];
	cvt.u16.u8 	%rs469, %rs468;
	and.b16  	%rs470, %rs8, 255;
	setp.ne.s16 	%p131, %rs469, %rs470;
	@%p131 bra 	$L__BB0_169;
	ld.global.nc.u8 	%rs471, [%rd38+10];
	cvt.u16.u8 	%rs472, %rs471;
	and.b16  	%rs473, %rs14, 255;
	setp.ne.s16 	%p132, %rs472, %rs473;
	@%p132 bra 	$L__BB0_169;
	ld.global.nc.u8 	%rs474, [%rd38+11];
	cvt.u16.u8 	%rs475, %rs474;
	and.b16  	%rs476, %rs20, 255;
	setp.ne.s16 	%p133, %rs475, %rs476;
	@%p133 bra 	$L__BB0_169;
	ld.global.nc.u8 	%rs477, [%rd38+12];
	cvt.u16.u8 	%rs478, %rs477;
	setp.ne.s16 	%p134, %rs478, %rs3;
	@%p134 bra 	$L__BB0_169;
	ld.global.nc.u8 	%rs479, [%rd38+13];
	cvt.u16.u8 	%rs480, %rs479;
	and.b16  	%rs481, %rs9, 255;
	setp.ne.s16 	%p135, %rs480, %rs481;
	@%p135 bra 	$L__BB0_169;
	ld.global.nc.u8 	%rs482, [%rd38+14];
	cvt.u16.u8 	%rs483, %rs482;
	and.b16  	%rs484, %rs15, 255;
	setp.ne.s16 	%p136, %rs483, %rs484;
	@%p136 bra 	$L__BB0_169;
	ld.global.nc.u8 	%rs485, [%rd38+15];
	cvt.u16.u8 	%rs486, %rs485;
	and.b16  	%rs487, %rs21, 255;
	setp.ne.s16 	%p137, %rs486, %rs487;
	@%p137 bra 	$L__BB0_169;
	ld.global.nc.u8 	%rs488, [%rd38+16];
	cvt.u16.u8 	%rs489, %rs488;
	setp.ne.s16 	%p138, %rs489, %rs4;
	@%p138 bra 	$L__BB0_169;
	ld.global.nc.u8 	%rs490, [%rd38+17];
	cvt.u16.u8 	%rs491, %rs490;
	and.b16  	%rs492, %rs10, 255;
	setp.ne.s16 	%p139, %rs491, %rs492;
	@%p139 bra 	$L__BB0_169;
	ld.global.nc.u8 	%rs493, [%rd38+18];
	cvt.u16.u8 	%rs494, %rs493;
	and.b16  	%rs495, %rs16, 255;
	setp.ne.s16 	%p140, %rs494, %rs495;
	@%p140 bra 	$L__BB0_169;
	ld.global.nc.u8 	%rs496, [%rd38+19];
	cvt.u16.u8 	%rs497, %rs496;
	and.b16  	%rs498, %rs22, 255;
	setp.ne.s16 	%p141, %rs497, %rs498;
	@%p141 bra 	$L__BB0_169;
	ld.global.nc.u8 	%rs499, [%rd38+20];
	cvt.u16.u8 	%rs500, %rs499;
	setp.ne.s16 	%p142, %rs500, %rs5;
	@%p142 bra 	$L__BB0_169;
	ld.global.nc.u8 	%rs501, [%rd38+21];
	cvt.u16.u8 	%rs502, %rs501;
	and.b16  	%rs503, %rs11, 255;
	setp.ne.s16 	%p143, %rs502, %rs503;
	@%p143 bra 	$L__BB0_169;
	ld.global.nc.u8 	%rs504, [%rd38+22];
	cvt.u16.u8 	%rs505, %rs504;
	and.b16  	%rs506, %rs17, 255;
	setp.ne.s16 	%p144, %rs505, %rs506;
	@%p144 bra 	$L__BB0_169;
	ld.global.nc.u8 	%rs507, [%rd38+23];
	cvt.u16.u8 	%rs508, %rs507;
	and.b16  	%rs509, %rs23, 255;
	setp.ne.s16 	%p145, %rs508, %rs509;
	@%p145 bra 	$L__BB0_169;
	ld.global.nc.u8 	%rs510, [%rd38+24];
	cvt.u16.u8 	%rs511, %rs510;
	setp.ne.s16 	%p146, %rs511, %rs6;
	@%p146 bra 	$L__BB0_169;
	ld.global.nc.u8 	%rs512, [%rd38+25];
	cvt.u16.u8 	%rs513, %rs512;
	and.b16  	%rs514, %rs12, 255;
	setp.ne.s16 	%p147, %rs513, %rs514;
	@%p147 bra 	$L__BB0_169;
	ld.global.nc.u8 	%rs515, [%rd38+26];
	cvt.u16.u8 	%rs516, %rs515;
	and.b16  	%rs517, %rs18, 255;
	setp.ne.s16 	%p148, %rs516, %rs517;
	@%p148 bra 	$L__BB0_169;
	ld.global.nc.u8 	%rs518, [%rd38+27];
	cvt.u16.u8 	%rs519, %rs518;
	and.b16  	%rs520, %rs24, 255;
	setp.ne.s16 	%p149, %rs519, %rs520;
	@%p149 bra 	$L__BB0_169;
	ld.global.nc.u8 	%rs521, [%rd38+28];
	cvt.u16.u8 	%rs522, %rs521;
	setp.ne.s16 	%p150, %rs522, %rs7;
	@%p150 bra 	$L__BB0_169;
	ld.global.nc.u8 	%rs523, [%rd38+29];
	cvt.u16.u8 	%rs524, %rs523;
	and.b16  	%rs525, %rs13, 255;
	setp.ne.s16 	%p151, %rs524, %rs525;
	@%p151 bra 	$L__BB0_169;
	ld.global.nc.u8 	%rs526, [%rd38+30];
	cvt.u16.u8 	%rs527, %rs526;
	and.b16  	%rs528, %rs19, 255;
	setp.ne.s16 	%p152, %rs527, %rs528;
	@%p152 bra 	$L__BB0_169;
	ld.global.nc.u8 	%rs529, [%rd38+31];
	cvt.u16.u8 	%rs530, %rs529;
	and.b16  	%rs531, %rs25, 255;
	setp.ne.s16 	%p153, %rs530, %rs531;
	@%p153 bra 	$L__BB0_169;
	ld.global.nc.u8 	%rs532, [%rd32];
	cvt.u32.u8 	%r9894, %rs532;
	ld.global.nc.u8 	%rs533, [%rd32+1];
	cvt.u32.u8 	%r9895, %rs533;
	ld.global.nc.u8 	%rs534, [%rd32+2];
	cvt.u32.u8 	%r9896, %rs534;
	add.u64 	%rd159, %SP, 0;
	st.local.u64 	[%rd34], %rd159;
	st.local.u64 	[%rd34+8], %rd4;
	st.local.v2.u32 	[%rd34+16], {%r133, %r136};
	st.local.v2.u32 	[%rd34+24], {%r137, %r9894};
	st.local.v2.u32 	[%rd34+32], {%r9895, %r9896};
	mov.u64 	%rd160, $str;
	cvta.global.u64 	%rd161, %rd160;
	{ // callseq 3, 0
	.param .b64 param0;
	st.param.b64 	[param0], %rd161;
	.param .b64 param1;
	st.param.b64 	[param1], %rd138;
	.param .b32 retval0;
	call.uni (retval0), 
	vprintf, 
	(
	param0, 
	param1
	);
	ld.param.b32 	%r9897, [retval0];
	} // callseq 3
$L__BB0_169:
	ld.param.u32 	%r9903, [_Z30find_passwords_optimized_multiPKhS0_iPyiy_param_2];
	add.s32 	%r9997, %r9997, 4;
	setp.ne.s32 	%p154, %r9997, %r9903;
	@%p154 bra 	$L__BB0_30;
$L__BB0_170:
	ld.param.u32 	%r9905, [_Z30find_passwords_optimized_multiPKhS0_iPyiy_param_4];
	add.s32 	%r9906, %r9906, 1;
	setp.ne.s32 	%p155, %r9906, %r9905;
	@%p155 bra 	$L__BB0_4;
$L__BB0_171:
	ret;

}


// ===== COMPILED SASS (sm_100) =====

	.target	sm_100

	.elftype	@"ET_EXEC"


//--------------------- .note.nv.tkinfo           --------------------------
	.section	.note.nv.tkinfo,"",@"SHT_NOTE"
	.sectionflags	@"SHF_NOTE_NV_TKINFO"
	.tkinfo
        /*0018*/ 	.word	0x00000002
        /*0030*/ 	.string	""
        /*0030*/ 	.string	"ptxas"
        /*0030*/ 	.string	"Cuda compilation tools, release 13.0, V13.0.88"
        /*0030*/ 	.string	"Build cuda_13.0.r13.0/compiler.36424714_0"
        /*0030*/ 	.string	"-arch sm_100 -m 64 "



//--------------------- .note.nv.cuinfo           --------------------------
	.section	.note.nv.cuinfo,"",@"SHT_NOTE"
	.sectionflags	@"SHF_NOTE_NV_CUINFO"
        /*0018*/ 	.short	0x0002
        /*001a*/ 	.short	0x0064
        /*001c*/ 	.short	0x0082
	.zero		2


//--------------------- .nv.info                  --------------------------
	.section	.nv.info,"",@"SHT_CUDA_INFO"
	.align	4


	//----- nvinfo : EIATTR_REGCOUNT
	.align		4
        /*0000*/ 	.byte	0x04, 0x2f
        /*0002*/ 	.short	(.L_9 - .L_8)
	.align		4
.L_8:
        /*0004*/ 	.word	index@(_Z30find_passwords_optimized_multiPKhS0_iPyiy)
        /*0008*/ 	.word	0x00000040


	//----- nvinfo : EIATTR_FRAME_SIZE
	.align		4
.L_9:
        /*000c*/ 	.byte	0x04, 0x11
        /*000e*/ 	.short	(.L_11 - .L_10)
	.align		4
.L_10:
        /*0010*/ 	.word	index@(_Z30find_passwords_optimized_multiPKhS0_iPyiy)
        /*0014*/ 	.word	0x000000c8


	//----- nvinfo : EIATTR_MIN_STACK_SIZE
	.align		4
.L_11:
        /*0018*/ 	.byte	0x04, 0x12
        /*001a*/ 	.short	(.L_13 - .L_12)
	.align		4
.L_12:
        /*001c*/ 	.word	index@(_Z30find_passwords_optimized_multiPKhS0_iPyiy)
        /*0020*/ 	.word	0x000000c8
.L_13:


//--------------------- .nv.compat                --------------------------
	.section	.nv.compat,"",@"SHT_CUDA_COMPAT_INFO"
	.align	4
        /*0000*/ 	.byte	0x02, 0x09, 0x00, 0x00, 0x02, 0x02, 0x01, 0x00, 0x02, 0x05, 0x05, 0x00, 0x03, 0x07, 0x01, 0x01
        /*0010*/ 	.byte	0x02, 0x03, 0x00, 0x00, 0x02, 0x06, 0x01, 0x00, 0x04, 0x0b, 0x08, 0x00, 0x09, 0x00, 0x00, 0x00
        /*0020*/ 	.byte	0x00, 0x00, 0x00, 0x00


//--------------------- .nv.info._Z30find_passwords_optimized_multiPKhS0_iPyiy --------------------------
	.section	.nv.info._Z30find_passwords_optimized_multiPKhS0_iPyiy,"",@"SHT_CUDA_INFO"
	.sectionflags	@""
	.align	4


	//----- nvinfo : EIATTR_CUDA_API_VERSION
	.align		4
        /*0000*/ 	.byte	0x04, 0x37
        /*0002*/ 	.short	(.L_15 - .L_14)
.L_14:
        /*0004*/ 	.word	0x00000082


	//----- nvinfo : EIATTR_KPARAM_INFO
	.align		4
.L_15:
        /*0008*/ 	.byte	0x04, 0x17
        /*000a*/ 	.short	(.L_17 - .L_16)
.L_16:
        /*000c*/ 	.word	0x00000000
        /*0010*/ 	.short	0x0005
        /*0012*/ 	.short	0x0028
        /*0014*/ 	.byte	0x00, 0xf0, 0x21, 0x00


	//----- nvinfo : EIATTR_KPARAM_INFO
	.align		4
.L_17:
        /*0018*/ 	.byte	0x04, 0x17
        /*001a*/ 	.short	(.L_19 - .L_18)
.L_18:
        /*001c*/ 	.word	0x00000000
        /*0020*/ 	.short	0x0004
        /*0022*/ 	.short	0x0020
        /*0024*/ 	.byte	0x00, 0xf0, 0x11, 0x00


	//----- nvinfo : EIATTR_KPARAM_INFO
	.align		4
.L_19:
        /*0028*/ 	.byte	0x04, 0x17
        /*002a*/ 	.short	(.L_21 - .L_20)
.L_20:
        /*002c*/ 	.word	0x00000000
        /*0030*/ 	.short	0x0003
        /*0032*/ 	.short	0x0018
        /*0034*/ 	.byte	0x00, 0xf5, 0x21, 0x00


	//----- nvinfo : EIATTR_KPARAM_INFO
	.align		4
.L_21:
        /*0038*/ 	.byte	0x04, 0x17
        /*003a*/ 	.short	(.L_23 - .L_22)
.L_22:
        /*003c*/ 	.word	0x00000000
        /*0040*/ 	.short	0x0002
        /*0042*/ 	.short	0x0010
        /*0044*/ 	.byte	0x00, 0xf0, 0x11, 0x00


	//----- nvinfo : EIATTR_KPARAM_INFO
	.align		4
.L_23:
        /*0048*/ 	.byte	0x04, 0x17
        /*004a*/ 	.short	(.L_25 - .L_24)
.L_24:
        /*004c*/ 	.word	0x00000000
        /*0050*/ 	.short	0x0001
        /*0052*/ 	.short	0x0008
        /*0054*/ 	.byte	0x00, 0xf5, 0x21, 0x00


	//----- nvinfo : EIATTR_KPARAM_INFO
	.align		4
.L_25:
        /*0058*/ 	.byte	0x04, 0x17
        /*005a*/ 	.short	(.L_27 - .L_26)
.L_26:
        /*005c*/ 	.word	0x00000000
        /*0060*/ 	.short	0x0000
        /*0062*/ 	.short	0x0000
        /*0064*/ 	.byte	0x00, 0xf5, 0x21, 0x00


	//----- nvinfo : EIATTR_SPARSE_MMA_MASK
	.align		4
.L_27:
        /*0068*/ 	.byte	0x03, 0x50
        /*006a*/ 	.short	0x0000


	//----- nvinfo : EIATTR_MAXREG_COUNT
	.align		4
        /*006c*/ 	.byte	0x03, 0x1b
        /*006e*/ 	.short	0x00ff


	//----- nvinfo : EIATTR_NUM_BARRIERS
	.align		4
        /*0070*/ 	.byte	0x02, 0x4c
        /*0072*/ 	.byte	0x01
	.zero		1


	//----- nvinfo : EIATTR_EXTERNS
	.align		4
        /*0074*/ 	.byte	0x04, 0x0f
        /*0076*/ 	.short	(.L_29 - .L_28)


	//   ....[0]....
	.align		4
.L_28:
        /*0078*/ 	.word	index@(vprintf)


	//----- nvinfo : EIATTR_MERCURY_ISA_VERSION
	.align		4
.L_29:
        /*007c*/ 	.byte	0x03, 0x5f
        /*007e*/ 	.short	0x0101


	//----- nvinfo : EIATTR_VRC_CTA_INIT_COUNT
	.align		4
        /*0080*/ 	.byte	0x02, 0x4a
	.zero		1
	.zero		1


	//----- nvinfo : EIATTR_SYSCALL_OFFSETS
	.align		4
        /*0084*/ 	.byte	0x04, 0x46
        /*0086*/ 	.short	(.L_31 - .L_30)


	//   ....[0]....
.L_30:
        /*0088*/ 	.word	0x0001a390


	//   ....[1]....
        /*008c*/ 	.word	0x0001adc0


	//   ....[2]....
        /*0090*/ 	.word	0x0001b7f0


	//   ....[3]....
        /*0094*/ 	.word	0x0001c220


	//----- nvinfo : EIATTR_EXIT_INSTR_OFFSETS
	.align		4
.L_31:
        /*0098*/ 	.byte	0x04, 0x1c
        /*009a*/ 	.short	(.L_33 - .L_32)


	//   ....[0]....
.L_32:
        /*009c*/ 	.word	0x00000130


	//   ....[1]....
        /*00a0*/ 	.word	0x000002a0


	//   ....[2]....
        /*00a4*/ 	.word	0x0001c2b0


	//----- nvinfo : EIATTR_CRS_STACK_SIZE
	.align		4
.L_33:
        /*00a8*/ 	.byte	0x04, 0x1e
        /*00aa*/ 	.short	(.L_35 - .L_34)
.L_34:
        /*00ac*/ 	.word	0x00000000


	//----- nvinfo : EIATTR_CBANK_PARAM_SIZE
	.align		4
.L_35:
        /*00b0*/ 	.byte	0x03, 0x19
        /*00b2*/ 	.short	0x0030


	//----- nvinfo : EIATTR_PARAM_CBANK
	.align		4
        /*00b4*/ 	.byte	0x04, 0x0a
        /*00b6*/ 	.short	(.L_37 - .L_36)
	.align		4
.L_36:
        /*00b8*/ 	.word	index@(.nv.constant0._Z30find_passwords_optimized_multiPKhS0_iPyiy)
        /*00bc*/ 	.short	0x0380
        /*00be*/ 	.short	0x0030


	//----- nvinfo : EIATTR_SW_WAR
	.align		4
.L_37:
        /*00c0*/ 	.byte	0x04, 0x36
        /*00c2*/ 	.short	(.L_39 - .L_38)
.L_38:
        /*00c4*/ 	.word	0x00000008
.L_39:


//--------------------- .nv.callgraph             --------------------------
	.section	.nv.callgraph,"",@"SHT_CUDA_CALLGRAPH"
	.align	4
	.sectionentsize	8
	.align		4
        /*0000*/ 	.word	0x00000000
	.align		4
        /*0004*/ 	.word	0xffffffff
	.align		4
        /*0008*/ 	.word	index@(_Z30find_passwords_optimized_multiPKhS0_iPyiy)
	.align		4
        /*000c*/ 	.word	index@(vprintf)
	.align		4
        /*0010*/ 	.word	0x00000000
	.align		4
        /*0014*/ 	.word	0xfffffffe
	.align		4
        /*0018*/ 	.word	0x00000000
	.align		4
        /*001c*/ 	.word	0xfffffffd
	.align		4
        /*0020*/ 	.word	0x00000000
	.align		4
        /*0024*/ 	.word	0xfffffffc


//--------------------- .nv.constant4             --------------------------
	.section	.nv.constant4,"a",@progbits
	.align	8
	.align		8
.nv.constant4:
        /*0000*/ 	.dword	vprintf
	.align		8
        /*0008*/ 	.dword	hash_table
	.align		8
        /*0010*/ 	.dword	bloom_filter
	.align		8
        /*0018*/ 	.dword	$str


//--------------------- .nv.constant3             --------------------------
	.section	.nv.constant3,"a",@progbits
	.align	8
.nv.constant3:
	.type		total_passwords,@object
	.size		total_passwords,(d_target_salt - total_passwords)
total_passwords:
        /*0000*/ 	.byte	0x40, 0xd0, 0x8e, 0x39, 0x0d, 0x00, 0x00, 0x00
	.type		d_target_salt,@object
	.size		d_target_salt,(d_target_hash - d_target_salt)
d_target_salt:
	.zero		17
	.type		d_target_hash,@object
	.size		d_target_hash,(.L_2 - d_target_hash)
d_target_hash:
	.zero		32
.L_2:
	.zero		3
	.type		K,@object
	.size		K,(charset - K)
K:
        /*003c*/ 	.byte	0x98, 0x2f, 0x8a, 0x42, 0x91, 0x44, 0x37, 0x71, 0xcf, 0xfb, 0xc0, 0xb5, 0xa5, 0xdb, 0xb5, 0xe9
        /* <DEDUP_REMOVED lines=15> */
	.type		charset,@object
	.size		charset,(.L_6 - charset)
charset:
        /*013c*/ 	.byte	0x61, 0x62, 0x63, 0x64, 0x65, 0x66, 0x67, 0x68, 0x69, 0x6a, 0x6b, 0x6c, 0x6d, 0x6e, 0x6f, 0x70
        /*014c*/ 	.byte	0x71, 0x72, 0x73, 0x74, 0x75, 0x76, 0x77, 0x78, 0x79, 0x7a, 0x41, 0x42, 0x43, 0x44, 0x45, 0x46
        /*015c*/ 	.byte	0x47, 0x48, 0x49, 0x4a, 0x4b, 0x4c, 0x4d, 0x4e, 0x4f, 0x50, 0x51, 0x52, 0x53, 0x54, 0x55, 0x56
        /*016c*/ 	.byte	0x57, 0x58, 0x59, 0x5a, 0x30, 0x31, 0x32, 0x33, 0x34, 0x35, 0x36, 0x37, 0x38, 0x39, 0x00
.L_6:


//--------------------- .text._Z30find_passwords_optimized_multiPKhS0_iPyiy --------------------------
	.section	.text._Z30find_passwords_optimized_multiPKhS0_iPyiy,"ax",@progbits
	.align	128
        .global         _Z30find_passwords_optimized_multiPKhS0_iPyiy
        .type           _Z30find_passwords_optimized_multiPKhS0_iPyiy,@function
        .size           _Z30find_passwords_optimized_multiPKhS0_iPyiy,(.L_x_29 - _Z30find_passwords_optimized_multiPKhS0_iPyiy)
        .other          _Z30find_passwords_optimized_multiPKhS0_iPyiy,@"STO_CUDA_ENTRY STV_DEFAULT"
_Z30find_passwords_optimized_multiPKhS0_iPyiy:
.text._Z30find_passwords_optimized_multiPKhS0_iPyiy:
[----:B------:R-:W0:Y:S01]  /*0000*/  LDC R1, c[0x0][0x37c] ;  /* 0x0000df00ff017b82 */ /* 0x000e220000000800 */
[----:B------:R-:W1:Y:S01]  /*0010*/  S2R R7, SR_TID.X ;  /* 0x0000000000077919 */ /* 0x000e620000002100 */
[----:B------:R-:W1:Y:S06]  /*0020*/  LDCU UR4, c[0x0][0x390] ;  /* 0x00007200ff0477ac */ /* 0x000e6c0008000800 */
[----:B------:R-:W2:Y:S01]  /*0030*/  LDC R4, c[0x0][0x3a0] ;  /* 0x0000e800ff047b82 */ /* 0x000ea20000000800 */
[----:B0-----:R-:W-:Y:S01]  /*0040*/  VIADD R1, R1, 0xffffff38 ;  /* 0xffffff3801017836 */ /* 0x001fe20000000000 */
[----:B------:R-:W0:Y:S01]  /*0050*/  LDCU.64 UR36, c[0x0][0x358] ;  /* 0x00006b00ff2477ac */ /* 0x000e220008000a00 */
[----:B-1----:R-:W-:-:S13]  /*0060*/  ISETP.GE.U32.AND P0, PT, R7, UR4, PT ;  /* 0x0000000407007c0c */ /* 0x002fda000bf06070 */
[----:B------:R-:W1:Y:S02]  /*0070*/  @!P0 LDC.64 R2, c[0x0][0x388] ;  /* 0x0000e200ff028b82 */ /* 0x000e640000000a00 */
[----:B-1----:R-:W-:-:S05]  /*0080*/  @!P0 LEA R2, P1, R7, R2, 0x5 ;  /* 0x0000000207028211 */ /* 0x002fca00078228ff */
[----:B------:R-:W-:-:S06]  /*0090*/  @!P0 IMAD.X R3, RZ, RZ, R3, P1 ;  /* 0x000000ffff038224 */ /* 0x000fcc00008e0603 */
[----:B0-----:R-:W3:Y:S01]  /*00a0*/  @!P0 LDG.E.64.CONSTANT R2, desc[UR36][R2.64] ;  /* 0x0000002402028981 */ /* 0x001ee2000c1e9b00 */
[----:B------:R-:W-:Y:S02]  /*00b0*/  @!P0 MOV R0, 0x400 ;  /* 0x0000040000008802 */ /* 0x000fe40000000f00 */
[----:B--2---:R-:W-:Y:S01]  /*00c0*/  ISETP.GE.AND P1, PT, R4, 0x1, PT ;  /* 0x000000010400780c */ /* 0x004fe20003f26270 */
[----:B------:R-:W0:Y:S01]  /*00d0*/  @!P0 S2R R5, SR_CgaCtaId ;  /* 0x0000000000058919 */ /* 0x000e220000008800 */
[----:B------:R-:W-:Y:S02]  /*00e0*/  R2UR UR5, R1 ;  /* 0x00000000010572ca */ /* 0x000fe400000e0000 */
[----:B0-----:R-:W-:-:S05]  /*00f0*/  @!P0 LEA R0, R5, R0, 0x18 ;  /* 0x0000000005008211 */ /* 0x001fca00078ec0ff */
[----:B------:R-:W-:-:S05]  /*0100*/  @!P0 IMAD R5, R7, 0x8, R0 ;  /* 0x0000000807058824 */ /* 0x000fca00078e0200 */
[----:B---3--:R0:W-:Y:S01]  /*0110*/  @!P0 STS.64 [R5], R2 ;  /* 0x0000000205008388 */ /* 0x0081e20000000a00 */
[----:B------:R-:W-:Y:S06]  /*0120*/  BAR.SYNC.DEFER_BLOCKING 0x0 ;  /* 0x0000000000007b1d */ /* 0x000fec0000010000 */
[----:B------:R-:W-:Y:S05]  /*0130*/  @!P1 EXIT ;  /* 0x000000000000994d */ /* 0x000fea0003800000 */
[----:B------:R-:W1:Y:S01]  /*0140*/  S2R R0, SR_CTAID.X ;  /* 0x0000000000007919 */ /* 0x000e620000002500 */
[----:B------:R-:W2:Y:S01]  /*0150*/  LDCU UR39, c[0x0][0x2fc] ;  /* 0x00005f80ff2777ac */ /* 0x000ea20008000800 */
[----:B------:R-:W-:Y:S01]  /*0160*/  IMAD.MOV.U32 R57, RZ, RZ, RZ ;  /* 0x000000ffff397224 */ /* 0x000fe200078e00ff */
[----:B------:R-:W1:Y:S01]  /*0170*/  LDCU UR40, c[0x0][0x360] ;  /* 0x00006c00ff2877ac */ /* 0x000e620008000800 */
[----:B------:R-:W3:Y:S01]  /*0180*/  LDCU UR38, c[0x0][0x2f8] ;  /* 0x00005f00ff2677ac */ /* 0x000ee20008000800 */
[----:B------:R-:W4:Y:S01]  /*0190*/  LDCU UR4, c[0x0][0x370] ;  /* 0x00006e00ff0477ac */ /* 0x000f220008000800 */
[----:B---3--:R-:W-:-:S04]  /*01a0*/  UIADD3 UR38, UP0, UPT, UR5, UR38, URZ ;  /* 0x0000002605267290 */ /* 0x008fc8000ff1e0ff */
[----:B--2---:R-:W-:Y:S01]  /*01b0*/  UIADD3.X UR39, UPT, UPT, URZ, UR39, URZ, UP0, !UPT ;  /* 0x00000027ff277290 */ /* 0x004fe200087fe4ff */
[----:B-1----:R-:W-:Y:S01]  /*01c0*/  IMAD R0, R0, UR40, RZ ;  /* 0x0000002800007c24 */ /* 0x002fe2000f8e02ff */
[----:B----4-:R-:W-:-:S04]  /*01d0*/  UIMAD UR40, UR40, UR4, URZ ;  /* 0x00000004282872a4 */ /* 0x010fc8000f8e02ff */
[----:B------:R-:W-:-:S05]  /*01e0*/  IADD3 R28, P0, PT, R0, R7, RZ ;  /* 0x00000007001c7210 */ /* 0x000fca0007f1e0ff */
[----:B------:R-:W-:-:S08]  /*01f0*/  IMAD.X R29, RZ, RZ, RZ, P0 ;  /* 0x000000ffff1d7224 */ /* 0x000fd000000e06ff */
.L_x_27:
[----:B-1----:R-:W1:Y:S01]  /*0200*/  LDCU.64 UR4, c[0x0][0x3a8] ;  /* 0x00007500ff0477ac */ /* 0x002e620008000a00 */
[C---:B------:R-:W-:Y:S02]  /*0210*/  IMAD R61, R57.reuse, UR40, RZ ;  /* 0x00000028393d7c24 */ /* 0x040fe4000f8e02ff */
[----:B------:R-:W-:Y:S01]  /*0220*/  VIADD R57, R57, 0x1 ;  /* 0x0000000139397836 */ /* 0x000fe20000000000 */
[----:B------:R-:W2:Y:S02]  /*0230*/  LDCU UR6, c[0x0][0x3a0] ;  /* 0x00007400ff0677ac */ /* 0x000ea40008000800 */
[----:B-1----:R-:W-:-:S04]  /*0240*/  IADD3 R60, P0, P1, R61, UR4, R28 ;  /* 0x000000043d3c7c10 */ /* 0x002fc8000f91e01c */
[----:B------:R-:W-:Y:S02]  /*0250*/  IADD3.X R61, PT, PT, RZ, UR5, R29, P0, P1 ;  /* 0x00000005ff3d7c10 */ /* 0x000fe400087e241d */
[----:B------:R-:W-:Y:S02]  /*0260*/  ISETP.GT.U32.AND P0, PT, R60, 0x398ed03f, PT ;  /* 0x398ed03f3c00780c */ /* 0x000fe40003f04070 */
[----:B--2---:R-:W-:Y:S02]  /*0270*/  ISETP.NE.AND P1, PT, R57, UR6, PT ;  /* 0x0000000639007c0c */ /* 0x004fe4000bf25270 */
[----:B------:R-:W-:Y:S02]  /*0280*/  ISETP.GT.U32.AND.EX P0, PT, R61, 0xd, PT, P0 ;  /* 0x0000000d3d00780c */ /* 0x000fe40003f04100 */
[----:B------:R-:W-:-:S11]  /*0290*/  P2R R58, PR, RZ, 0x2 ;  /* 0x00000002ff3a7803 */ /* 0x000fd60000000000 */
[----:B------:R-:W-:Y:S05]  /*02a0*/  @P0 EXIT ;  /* 0x000000000000094d */ /* 0x000fea0003800000 */
[----:B0-----:R-:W-:Y:S01]  /*02b0*/  IMAD.WIDE.U32 R2, R61, -0x14f5629b, RZ ;  /* 0xeb0a9d653d027825 */ /* 0x001fe200078e00ff */
[--C-:B------:R-:W-:Y:S01]  /*02c0*/  SHF.R.U32.HI R19, RZ, 0x1, R61.reuse ;  /* 0x00000001ff137819 */ /* 0x100fe2000001163d */
[----:B------:R-:W0:Y:S01]  /*02d0*/  LDC R31, c[0x0][0x2f8] ;  /* 0x0000be00ff1f7b82 */ /* 0x000e220000000800 */
[C-C-:B------:R-:W-:Y:S01]  /*02e0*/  SHF.R.U64 R11, R60.reuse, 0x1, R61.reuse ;  /* 0x000000013c0b7819 */ /* 0x140fe2000000123d */
[----:B------:R-:W-:Y:S01]  /*02f0*/  BSSY.RECONVERGENT B0, `(.L_x_0) ;  /* 0x000068d000007945 */ /* 0x000fe20003800200 */
[----:B------:R-:W-:Y:S01]  /*0300*/  SHF.R.U32.HI R17, RZ, 0x3, R61 ;  /* 0x00000003ff117819 */ /* 0x000fe2000001163d */
[C---:B------:R-:W-:Y:S01]  /*0310*/  IMAD.WIDE.U32 R4, P0, R60.reuse, 0x48aa9357, R2 ;  /* 0x48aa93573c047825 */ /* 0x040fe20007800002 */
[----:B------:R-:W-:-:S03]  /*0320*/  SHF.R.U64 R15, R60, 0x3, R61 ;  /* 0x000000033c0f7819 */ /* 0x000fc6000000123d */
[----:B------:R-:W-:-:S04]  /*0330*/  IMAD.WIDE.U32 R2, R60, -0x14f5629b, RZ ;  /* 0xeb0a9d653c027825 */ /* 0x000fc800078e00ff */
[----:B------:R-:W-:Y:S01]  /*0340*/  IMAD.X R7, RZ, RZ, RZ, P0 ;  /* 0x000000ffff077224 */ /* 0x000fe200000e06ff */
[----:B------:R-:W-:Y:S01]  /*0350*/  IADD3 RZ, P0, PT, R3, R4, RZ ;  /* 0x0000000403ff7210 */ /* 0x000fe20007f1e0ff */
[----:B------:R-:W-:Y:S02]  /*0360*/  IMAD.MOV.U32 R6, RZ, RZ, R5 ;  /* 0x000000ffff067224 */ /* 0x000fe400078e0005 */
[----:B------:R-:W-:-:S04]  /*0370*/  IMAD.WIDE.U32 R4, R61, -0x5ed5a4e5, RZ ;  /* 0xa12a5b1b3d047825 */ /* 0x000fc800078e00ff */
[----:B------:R-:W-:-:S04]  /*0380*/  IMAD.WIDE.U32.X R6, R61, 0x48aa9357, R6, P0 ;  /* 0x48aa93573d067825 */ /* 0x000fc800000e0406 */
[----:B------:R-:W-:Y:S01]  /*0390*/  IMAD.WIDE.U32 R2, R19, 0x10842109, RZ ;  /* 0x1084210913027825 */ /* 0x000fe200078e00ff */
[----:B------:R-:W-:Y:S02]  /*03a0*/  SHF.R.U64 R0, R6, 0x16, R7 ;  /* 0x0000001606007819 */ /* 0x000fe40000001207 */
[----:B0-----:R-:W-:Y:S01]  /*03b0*/  IADD3 R16, PT, PT, -R31, UR38, RZ ;  /* 0x000000261f107c10 */ /* 0x001fe2000fffe1ff */
[----:B------:R-:W-:-:S04]  /*03c0*/  IMAD.WIDE.U32 R8, P1, R60, 0x22190a63, R4 ;  /* 0x22190a633c087825 */ /* 0x000fc80007820004 */
[C---:B------:R-:W-:Y:S01]  /*03d0*/  IMAD.WIDE.U32 R4, P0, R11.reuse, -0x7bdef7be, R2 ;  /* 0x842108420b047825 */ /* 0x040fe20007800002 */
[----:B------:R-:W-:Y:S03]  /*03e0*/  STL.U8 [R16+0x6], RZ ;  /* 0x000006ff10007387 */ /* 0x000fe60000100000 */
[----:B------:R-:W-:Y:S01]  /*03f0*/  IMAD.WIDE.U32 R2, R11, 0x10842109, RZ ;  /* 0x108421090b027825 */ /* 0x000fe200078e00ff */
[----:B------:R-:W-:-:S03]  /*0400*/  LOP3.LUT R2, R0, 0xffff, RZ, 0xc0, !PT ;  /* 0x0000ffff00027812 */ /* 0x000fc600078ec0ff */
[----:B------:R-:W-:Y:S01]  /*0410*/  IMAD.WIDE.U32 R6, R60, -0x5ed5a4e5, RZ ;  /* 0xa12a5b1b3c067825 */ /* 0x000fe200078e00ff */
[----:B------:R-:W-:-:S03]  /*0420*/  SHF.R.U32.HI R2, RZ, 0x1, R2 ;  /* 0x00000001ff027819 */ /* 0x000fc60000011602 */
[----:B------:R-:W-:Y:S01]  /*0430*/  IMAD.WIDE.U32 R12, R17, -0x6a26dbc3, RZ ;  /* 0x95d9243d110c7825 */ /* 0x000fe200078e00ff */
[----:B------:R-:W-:Y:S02]  /*0440*/  IADD3 RZ, P2, PT, R7, R8, RZ ;  /* 0x0000000807ff7210 */ /* 0x000fe40007f5e0ff */
[----:B------:R-:W-:Y:S01]  /*0450*/  LOP3.LUT R2, R2, 0xffff, RZ, 0xc0, !PT ;  /* 0x0000ffff02027812 */ /* 0x000fe200078ec0ff */
[----:B------:R-:W-:Y:S01]  /*0460*/  IMAD.X R11, RZ, RZ, RZ, P1 ;  /* 0x000000ffff0b7224 */ /* 0x000fe200008e06ff */
[----:B------:R-:W-:Y:S01]  /*0470*/  IADD3 RZ, P1, PT, R3, R4, RZ ;  /* 0x0000000403ff7210 */ /* 0x000fe20007f3e0ff */
[----:B------:R-:W-:Y:S02]  /*0480*/  IMAD.MOV.U32 R10, RZ, RZ, R9 ;  /* 0x000000ffff0a7224 */ /* 0x000fe400078e0009 */
[----:B------:R-:W-:-:S04]  /*0490*/  IMAD.WIDE.U32 R12, P3, R15, 0x23329f5e, R12 ;  /* 0x23329f5e0f0c7825 */ /* 0x000fc8000786000c */
[----:B------:R-:W-:-:S04]  /*04a0*/  IMAD.WIDE.U32 R8, R15, -0x6a26dbc3, RZ ;  /* 0x95d9243d0f087825 */ /* 0x000fc800078e00ff */
[----:B------:R-:W-:-:S04]  /*04b0*/  IMAD.WIDE.U32.X R6, R61, 0x22190a63, R10, P2 ;  /* 0x22190a633d067825 */ /* 0x000fc800010e040a */
[----:B------:R-:W-:Y:S02]  /*04c0*/  IMAD R10, R2, 0x4211, RZ ;  /* 0x00004211020a7824 */ /* 0x000fe400078e02ff */
[----:B------:R-:W-:Y:S01]  /*04d0*/  IMAD.X R3, RZ, RZ, RZ, P0 ;  /* 0x000000ffff037224 */ /* 0x000fe200000e06ff */
[----:B------:R-:W-:Y:S01]  /*04e0*/  IADD3 RZ, P0, PT, R9, R12, RZ ;  /* 0x0000000c09ff7210 */ /* 0x000fe20007f1e0ff */
[----:B------:R-:W-:Y:S01]  /*04f0*/  IMAD.X R15, RZ, RZ, RZ, P3 ;  /* 0x000000ffff0f7224 */ /* 0x000fe200018e06ff */
[----:B------:R-:W-:Y:S01]  /*0500*/  SHF.R.U32.HI R10, RZ, 0x13, R10 ;  /* 0x00000013ff0a7819 */ /* 0x000fe2000001160a */
[----:B------:R-:W-:Y:S01]  /*0510*/  IMAD.MOV.U32 R2, RZ, RZ, R5 ;  /* 0x000000ffff027224 */ /* 0x000fe200078e0005 */
[----:B------:R-:W-:Y:S01]  /*0520*/  SHF.R.U64 R12, R6, 0x9, R7 ;  /* 0x00000009060c7819 */ /* 0x000fe20000001207 */
[----:B------:R-:W-:Y:S01]  /*0530*/  IMAD.MOV.U32 R14, RZ, RZ, R13 ;  /* 0x000000ffff0e7224 */ /* 0x000fe200078e000d */
[----:B------:R-:W-:Y:S01]  /*0540*/  PRMT R10, R10, 0x9910, RZ ;  /* 0x000099100a0a7816 */ /* 0x000fe200000000ff */
[----:B------:R-:W-:-:S04]  /*0550*/  IMAD.WIDE.U32 R8, R61, 0x68cbac13, RZ ;  /* 0x68cbac133d087825 */ /* 0x000fc800078e00ff */
[----:B------:R-:W-:-:S04]  /*0560*/  IMAD.WIDE.U32.X R2, R19, -0x7bdef7be, R2, P1 ;  /* 0x8421084213027825 */ /* 0x000fc800008e0402 */
[----:B------:R-:W-:Y:S01]  /*0570*/  IMAD.WIDE.U32.X R4, R17, 0x23329f5e, R14, P0 ;  /* 0x23329f5e11047825 */ /* 0x000fe200000e040e */
[----:B------:R-:W-:Y:S02]  /*0580*/  SHF.R.U64 R11, R2, 0x4, R3 ;  /* 0x00000004020b7819 */ /* 0x000fe40000001203 */
[----:B------:R-:W-:Y:S01]  /*0590*/  SHF.R.U32.HI R3, RZ, 0x1, R12 ;  /* 0x00000001ff037819 */ /* 0x000fe2000001160c */
[----:B------:R-:W-:Y:S01]  /*05a0*/  IMAD.WIDE.U32 R6, R60, 0x68cbac13, RZ ;  /* 0x68cbac133c067825 */ /* 0x000fe200078e00ff */
[----:B------:R-:W-:Y:S02]  /*05b0*/  SHF.R.U64 R13, R4, 0xc, R5 ;  /* 0x0000000c040d7819 */ /* 0x000fe40000001205 */
[----:B------:R-:W-:Y:S01]  /*05c0*/  SHF.R.U32.HI R2, RZ, 0x1, R11 ;  /* 0x00000001ff027819 */ /* 0x000fe2000001160b */
[----:B------:R-:W-:Y:S01]  /*05d0*/  IMAD.WIDE.U32 R8, P0, R60, 0x2581544e, R8 ;  /* 0x2581544e3c087825 */ /* 0x000fe20007800008 */
[----:B------:R-:W-:-:S03]  /*05e0*/  SHF.R.U32.HI R6, RZ, 0x1, R13 ;  /* 0x00000001ff067819 */ /* 0x000fc6000001160d */
[----:B------:R-:W-:Y:S01]  /*05f0*/  IMAD.MOV.U32 R4, RZ, RZ, R10 ;  /* 0x000000ffff047224 */ /* 0x000fe200078e000a */
[----:B------:R-:W-:Y:S01]  /*0600*/  IADD3 RZ, P1, PT, R7, R8, RZ ;  /* 0x0000000807ff7210 */ /* 0x000fe20007f3e0ff */
[----:B------:R-:W-:-:S04]  /*0610*/  IMAD.HI.U32 R5, R3, -0x7bdef7bd, RZ ;  /* 0x8421084303057827 */ /* 0x000fc800078e00ff */
[----:B------:R-:W-:Y:S01]  /*0620*/  IMAD R7, R4, 0x3e, RZ ;  /* 0x0000003e04077824 */ /* 0x000fe200078e02ff */
[----:B------:R-:W-:Y:S01]  /*0630*/  SHF.R.U32.HI R5, RZ, 0x4, R5 ;  /* 0x00000004ff057819 */ /* 0x000fe20000011605 */
[----:B------:R-:W-:-:S04]  /*0640*/  IMAD.HI.U32 R4, R2, -0x7bdef7bd, RZ ;  /* 0x8421084302047827 */ /* 0x000fc800078e00ff */
[----:B------:R-:W-:Y:S01]  /*0650*/  IMAD.MOV R7, RZ, RZ, -R7 ;  /* 0x000000ffff077224 */ /* 0x000fe200078e0a07 */
[----:B------:R-:W-:Y:S01]  /*0660*/  SHF.R.U32.HI R4, RZ, 0x4, R4 ;  /* 0x00000004ff047819 */ /* 0x000fe20000011604 */
[----:B------:R-:W-:-:S03]  /*0670*/  IMAD.HI.U32 R6, R6, -0x7bdef7bd, RZ ;  /* 0x8421084306067827 */ /* 0x000fc600078e00ff */
[----:B------:R-:W-:Y:S01]  /*0680*/  PRMT R7, R7, 0x7710, RZ ;  /* 0x0000771007077816 */ /* 0x000fe200000000ff */
[----:B------:R-:W-:Y:S01]  /*0690*/  IMAD.X R3, RZ, RZ, RZ, P0 ;  /* 0x000000ffff037224 */ /* 0x000fe200000e06ff */
[----:B------:R-:W-:Y:S01]  /*06a0*/  SHF.R.U32.HI R6, RZ, 0x4, R6 ;  /* 0x00000004ff067819 */ /* 0x000fe20000011606 */
[----:B------:R-:W-:Y:S02]  /*06b0*/  IMAD.MOV.U32 R2, RZ, RZ, R9 ;  /* 0x000000ffff027224 */ /* 0x000fe400078e0009 */
[----:B------:R-:W-:Y:S02]  /*06c0*/  IMAD R12, R5, -0x3e, R12 ;  /* 0xffffffc2050c7824 */ /* 0x000fe400078e020c */
[----:B------:R-:W-:Y:S02]  /*06d0*/  IMAD R9, R11, -0x3e, R60 ;  /* 0xffffffc20b097824 */ /* 0x000fe400078e023c */
[----:B------:R-:W-:Y:S02]  /*06e0*/  IMAD.IADD R5, R7, 0x1, R0 ;  /* 0x0000000107057824 */ /* 0x000fe400078e0200 */
[----:B------:R-:W-:Y:S01]  /*06f0*/  IMAD R11, R4, -0x3e, R11 ;  /* 0xffffffc2040b7824 */ /* 0x000fe200078e020b */
[----:B------:R0:W1:Y:S01]  /*0700*/  LDC.U8 R0, c[0x3][R9+0x13c] ;  /* 0x00c04f0009007b82 */ /* 0x0000620000000000 */
[----:B------:R-:W-:Y:S01]  /*0710*/  IMAD.WIDE.U32.X R2, R61, 0x2581544e, R2, P1 ;  /* 0x2581544e3d027825 */ /* 0x000fe200008e0402 */
[----:B------:R-:W-:-:S03]  /*0720*/  LOP3.LUT R14, R5, 0xffff, RZ, 0xc0, !PT ;  /* 0x0000ffff050e7812 */ /* 0x000fc600078ec0ff */
[----:B------:R-:W-:Y:S01]  /*0730*/  IMAD R13, R6, -0x3e, R13 ;  /* 0xffffffc2060d7824 */ /* 0x000fe200078e020d */
[----:B------:R-:W-:Y:S01]  /*0740*/  SHF.R.U64 R15, R2, 0x1b, R3 ;  /* 0x0000001b020f7819 */ /* 0x000fe20000001203 */
[----:B------:R-:W-:Y:S01]  /*0750*/  IMAD.MOV.U32 R4, RZ, RZ, 0x6a09e667 ;  /* 0x6a09e667ff047424 */ /* 0x000fe200078e00ff */
[----:B------:R-:W2:Y:S01]  /*0760*/  LDC.U8 R11, c[0x3][R11+0x13c] ;  /* 0x00c04f000b0b7b82 */ /* 0x000ea20000000000 */
[----:B------:R-:W-:Y:S02]  /*0770*/  IMAD.MOV.U32 R5, RZ, RZ, -0x4498517b ;  /* 0xbb67ae85ff057424 */ /* 0x000fe400078e00ff */
[----:B------:R-:W-:Y:S02]  /*0780*/  IMAD.MOV.U32 R6, RZ, RZ, 0x3c6ef372 ;  /* 0x3c6ef372ff067424 */ /* 0x000fe400078e00ff */
[----:B------:R-:W-:Y:S02]  /*0790*/  IMAD.MOV.U32 R7, RZ, RZ, -0x5ab00ac6 ;  /* 0xa54ff53aff077424 */ /* 0x000fe400078e00ff */
[----:B------:R-:W-:Y:S01]  /*07a0*/  IMAD.MOV.U32 R8, RZ, RZ, 0x510e527f ;  /* 0x510e527fff087424 */ /* 0x000fe200078e00ff */
[----:B------:R-:W3:Y:S01]  /*07b0*/  LDC.U8 R12, c[0x3][R12+0x13c] ;  /* 0x00c04f000c0c7b82 */ /* 0x000ee20000000000 */
[----:B0-----:R-:W-:-:S02]  /*07c0*/  IMAD.MOV.U32 R9, RZ, RZ, -0x64fa9774 ;  /* 0x9b05688cff097424 */ /* 0x001fc400078e00ff */
[----:B------:R-:W-:Y:S02]  /*07d0*/  IMAD.MOV.U32 R10, RZ, RZ, 0x1f83d9ab ;  /* 0x1f83d9abff0a7424 */ /* 0x000fe400078e00ff */
[----:B------:R-:W-:Y:S02]  /*07e0*/  IMAD.MOV.U32 R20, RZ, RZ, RZ ;  /* 0x000000ffff147224 */ /* 0x000fe400078e00ff */
[----:B------:R-:W-:Y:S01]  /*07f0*/  IMAD.MOV.U32 R3, RZ, RZ, -0x4498517b ;  /* 0xbb67ae85ff037424 */ /* 0x000fe200078e00ff */
[----:B------:R-:W0:Y:S01]  /*0800*/  LDC.U8 R13, c[0x3][R13+0x13c] ;  /* 0x00c04f000d0d7b82 */ /* 0x000e220000000000 */
[----:B------:R-:W-:Y:S02]  /*0810*/  IMAD.MOV.U32 R2, RZ, RZ, 0x6a09e667 ;  /* 0x6a09e667ff027424 */ /* 0x000fe400078e00ff */
[----:B------:R-:W-:Y:S02]  /*0820*/  IMAD.MOV.U32 R23, RZ, RZ, -0x5ab00ac6 ;  /* 0xa54ff53aff177424 */ /* 0x000fe400078e00ff */
[----:B------:R-:W-:-:S02]  /*0830*/  IMAD.MOV.U32 R22, RZ, RZ, 0x3c6ef372 ;  /* 0x3c6ef372ff167424 */ /* 0x000fc400078e00ff */
[----:B------:R-:W-:Y:S01]  /*0840*/  IMAD.MOV.U32 R17, RZ, RZ, -0x64fa9774 ;  /* 0x9b05688cff117424 */ /* 0x000fe200078e00ff */
[----:B------:R-:W4:Y:S01]  /*0850*/  LDC.U8 R14, c[0x3][R14+0x13c] ;  /* 0x00c04f000e0e7b82 */ /* 0x000f220000000000 */
[----:B------:R-:W-:Y:S02]  /*0860*/  IMAD.MOV.U32 R19, RZ, RZ, 0x5be0cd19 ;  /* 0x5be0cd19ff137424 */ /* 0x000fe400078e00ff */
[----:B------:R-:W-:-:S05]  /*0870*/  IMAD.MOV.U32 R18, RZ, RZ, 0x1f83d9ab ;  /* 0x1f83d9abff127424 */ /* 0x000fca00078e00ff */
[----:B------:R-:W5:Y:S01]  /*0880*/  LDC.U8 R15, c[0x3][R15+0x13c] ;  /* 0x00c04f000f0f7b82 */ /* 0x000f620000000000 */
[----:B-1----:R1:W-:Y:S04]  /*0890*/  STL.U8 [R16], R0 ;  /* 0x0000000010007387 */ /* 0x0023e80000100000 */
[----:B--2---:R2:W-:Y:S01]  /*08a0*/  STL.U8 [R16+0x1], R11 ;  /* 0x0000010b10007387 */ /* 0x0045e20000100000 */
[----:B-1----:R-:W-:-:S03]  /*08b0*/  IMAD.MOV.U32 R0, RZ, RZ, RZ ;  /* 0x000000ffff007224 */ /* 0x002fc600078e00ff */
[----:B---3--:R-:W-:Y:S01]  /*08c0*/  STL.U8 [R16+0x2], R12 ;  /* 0x0000020c10007387 */ /* 0x008fe20000100000 */
[----:B--2---:R-:W-:-:S03]  /*08d0*/  IMAD.MOV.U32 R11, RZ, RZ, 0x5be0cd19 ;  /* 0x5be0cd19ff0b7424 */ /* 0x004fc600078e00ff */
[----:B0-----:R-:W-:Y:S04]  /*08e0*/  STL.U8 [R16+0x3], R13 ;  /* 0x0000030d10007387 */ /* 0x001fe80000100000 */
[----:B----4-:R-:W-:Y:S04]  /*08f0*/  STL.U8 [R16+0x4], R14 ;  /* 0x0000040e10007387 */ /* 0x010fe80000100000 */
[----:B-----5:R0:W-:Y:S04]  /*0900*/  STL.U8 [R16+0x5], R15 ;  /* 0x0000050f10007387 */ /* 0x0201e80000100000 */
[----:B------:R1:W-:Y:S04]  /*0910*/  STL.64 [R1+0x8], R4 ;  /* 0x0000080401007387 */ /* 0x0003e80000100a00 */
[----:B------:R1:W-:Y:S01]  /*0920*/  STL.64 [R1+0x10], R6 ;  /* 0x0000100601007387 */ /* 0x0003e20000100a00 */
[----:B0-----:R-:W-:-:S03]  /*0930*/  IMAD.MOV.U32 R16, RZ, RZ, 0x510e527f ;  /* 0x510e527fff107424 */ /* 0x001fc600078e00ff */
[----:B------:R1:W-:Y:S01]  /*0940*/  STL.64 [R1+0x18], R8 ;  /* 0x0000180801007387 */ /* 0x0003e20000100a00 */
[----:B------:R-:W-:-:S03]  /*0950*/  IMAD.MOV.U32 R15, RZ, RZ, RZ ;  /* 0x000000ffff0f7224 */ /* 0x000fc600078e00ff */
[----:B------:R1:W-:Y:S04]  /*0960*/  STL.64 [R1+0x20], R10 ;  /* 0x0000200a01007387 */ /* 0x0003e80000100a00 */
[----:B------:R1:W-:Y:S02]  /*0970*/  STL.64 [R1+0x98], RZ ;  /* 0x000098ff01007387 */ /* 0x0003e40000100a00 */
.L_x_3:
[----:B-1----:R-:W-:-:S06]  /*0980*/  IADD3 R5, PT, PT, R0, UR38, -R31 ;  /* 0x0000002600057c10 */ /* 0x002fcc000fffe81f */
[----:B------:R-:W2:Y:S01]  /*0990*/  LDL.U8 R5, [R5] ;  /* 0x0000000005057983 */ /* 0x000ea20000100000 */
[----:B------:R-:W-:Y:S02]  /*09a0*/  VIADD R4, R15, 0x1 ;  /* 0x000000010f047836 */ /* 0x000fe40000000000 */
[----:B------:R-:W-:-:S03]  /*09b0*/  IMAD.IADD R6, R1, 0x1, R15 ;  /* 0x0000000101067824 */ /* 0x000fc600078e020f */
[----:B------:R0:W-:Y:S04]  /*09c0*/  STL [R1+0x94], R4 ;  /* 0x0000940401007387 */ /* 0x0001e80000100800 */
[----:B--2---:R0:W-:Y:S04]  /*09d0*/  STL.U8 [R6+0x54], R5 ;  /* 0x0000540506007387 */ /* 0x0041e80000100000 */
[----:B------:R-:W2:Y:S01]  /*09e0*/  LDL.64 R14, [R1+0x90] ;  /* 0x00009000010e7983 */ /* 0x000ea20000100a00 */
[----:B------:R-:W-:Y:S01]  /*09f0*/  IADD3 R0, P0, PT, R0, 0x1, RZ ;  /* 0x0000000100007810 */ /* 0x000fe20007f1e0ff */
[----:B------:R-:W-:Y:S04]  /*0a00*/  BSSY.RECONVERGENT B1, `(.L_x_1) ;  /* 0x000061a000017945 */ /* 0x000fe80003800200 */
[----:B------:R-:W-:Y:S01]  /*0a10*/  IMAD.X R20, RZ, RZ, R20, P0 ;  /* 0x000000ffff147224 */ /* 0x000fe200000e0614 */
[----:B------:R-:W-:-:S04]  /*0a20*/  ISETP.NE.U32.AND P0, PT, R0, 0x6, PT ;  /* 0x000000060000780c */ /* 0x000fc80003f05070 */
[----:B------:R-:W-:Y:S02]  /*0a30*/  ISETP.NE.AND.EX P0, PT, R20, RZ, PT, P0 ;  /* 0x000000ff1400720c */ /* 0x000fe40003f05300 */
[----:B--2---:R-:W-:-:S13]  /*0a40*/  ISETP.NE.AND P1, PT, R15, 0x40, PT ;  /* 0x000000400f00780c */ /* 0x004fda0003f25270 */
[----:B0-----:R-:W-:Y:S05]  /*0a50*/  @P1 BRA `(.L_x_2) ;  /* 0x0000006000501947 */ /* 0x001fea0003800000 */
[----:B------:R-:W2:Y:S04]  /*0a60*/  LDL R27, [R1+0x54] ;  /* 0x00005400011b7983 */ /* 0x000ea80000100800 */
[----:B------:R-:W3:Y:S04]  /*0a70*/  LDL.64 R4, [R1+0x78] ;  /* 0x0000780001047983 */ /* 0x000ee80000100a00 */
[----:B------:R-:W4:Y:S04]  /*0a80*/  LDL.64 R10, [R1+0x88] ;  /* 0x00008800010a7983 */ /* 0x000f280000100a00 */
[----:B------:R-:W5:Y:S04]  /*0a90*/  LDL.64 R12, [R1+0x58] ;  /* 0x00005800010c7983 */ /* 0x000f680000100a00 */
[----:B------:R-:W5:Y:S04]  /*0aa0*/  LDL.64 R6, [R1+0x80] ;  /* 0x0000800001067983 */ /* 0x000f680000100a00 */
[----:B------:R-:W5:Y:S01]  /*0ab0*/  LDL.64 R8, [R1+0x60] ;  /* 0x0000600001087983 */ /* 0x000f620000100a00 */
[----:B------:R-:W-:-:S02]  /*0ac0*/  PRMT R21, R14, 0x7771, RZ ;  /* 0x000077710e157816 */ /* 0x000fc400000000ff */
[----:B------:R-:W-:Y:S02]  /*0ad0*/  PRMT R25, R14, 0x7770, RZ ;  /* 0x000077700e197816 */ /* 0x000fe400000000ff */
[C-C-:B------:R-:W-:Y:S01]  /*0ae0*/  SHF.L.W.U32.HI R33, R16.reuse, 0x15, R16.reuse ;  /* 0x0000001510217819 */ /* 0x140fe20000010e10 */
[----:B------:R-:W-:Y:S01]  /*0af0*/  IMAD.U32 R24, R21, 0x10000, RZ ;  /* 0x0001000015187824 */ /* 0x000fe200078e00ff */
[----:B------:R-:W-:Y:S02]  /*0b00*/  SHF.L.W.U32.HI R30, R16, 0x7, R16 ;  /* 0x00000007101e7819 */ /* 0x000fe40000010e10 */
[----:B------:R-:W-:Y:S02]  /*0b10*/  SHF.L.W.U32.HI R39, R2, 0x1e, R2 ;  /* 0x0000001e02277819 */ /* 0x000fe40000010e02 */
[----:B------:R-:W-:Y:S02]  /*0b20*/  LOP3.LUT R26, R24, 0xff0000, RZ, 0xc0, !PT ;  /* 0x00ff0000181a7812 */ /* 0x000fe400078ec0ff */
[----:B------:R-:W-:-:S03]  /*0b30*/  PRMT R35, R14, 0x7773, RZ ;  /* 0x000077730e237816 */ /* 0x000fc600000000ff */
[----:B------:R-:W-:Y:S01]  /*0b40*/  IMAD R25, R25, 0x1000000, R26 ;  /* 0x0100000019197824 */ /* 0x000fe200078e021a */
[----:B------:R-:W-:-:S04]  /*0b50*/  SHF.L.W.U32.HI R26, R16, 0x1a, R16 ;  /* 0x0000001a101a7819 */ /* 0x000fc80000010e10 */
[----:B------:R-:W-:Y:S02]  /*0b60*/  LOP3.LUT R33, R30, R26, R33, 0x96, !PT ;  /* 0x0000001a1e217212 */ /* 0x000fe400078e9621 */
[----:B------:R-:W-:Y:S02]  /*0b70*/  SHF.L.W.U32.HI R30, R2, 0x13, R2 ;  /* 0x00000013021e7819 */ /* 0x000fe40000010e02 */
[----:B--2---:R-:W-:-:S05]  /*0b80*/  PRMT R15, R27, 0x7771, RZ ;  /* 0x000077711b0f7816 */ /* 0x004fca00000000ff */
[----:B------:R-:W-:Y:S01]  /*0b90*/  IMAD.U32 R21, R15, 0x10000, RZ ;  /* 0x000100000f157824 */ /* 0x000fe200078e00ff */
[----:B------:R-:W-:-:S04]  /*0ba0*/  PRMT R15, R27, 0x7770, RZ ;  /* 0x000077701b0f7816 */ /* 0x000fc800000000ff */
[----:B------:R-:W-:Y:S02]  /*0bb0*/  LOP3.LUT R24, R21, 0xff0000, RZ, 0xc0, !PT ;  /* 0x00ff000015187812 */ /* 0x000fe400078ec0ff */
[C---:B------:R-:W-:Y:S02]  /*0bc0*/  PRMT R21, R27.reuse, 0x7772, RZ ;  /* 0x000077721b157816 */ /* 0x040fe400000000ff */
[----:B------:R-:W-:Y:S01]  /*0bd0*/  PRMT R27, R27, 0x7773, RZ ;  /* 0x000077731b1b7816 */ /* 0x000fe200000000ff */
[----:B------:R-:W-:Y:S01]  /*0be0*/  IMAD R15, R15, 0x1000000, R24 ;  /* 0x010000000f0f7824 */ /* 0x000fe200078e0218 */
[----:B------:R-:W-:Y:S01]  /*0bf0*/  PRMT R24, R14, 0x7772, RZ ;  /* 0x000077720e187816 */ /* 0x000fe200000000ff */
[----:B------:R-:W-:Y:S01]  /*0c00*/  IMAD.SHL.U32 R34, R21, 0x100, RZ ;  /* 0x0000010015227824 */ /* 0x000fe200078e00ff */
[----:B---3--:R-:W-:-:S03]  /*0c10*/  PRMT R14, R4, 0x7771, RZ ;  /* 0x00007771040e7816 */ /* 0x008fc600000000ff */
[----:B------:R-:W-:Y:S01]  /*0c20*/  IMAD.SHL.U32 R24, R24, 0x100, RZ ;  /* 0x0000010018187824 */ /* 0x000fe200078e00ff */
[----:B------:R-:W-:Y:S01]  /*0c30*/  LOP3.LUT R34, R27, R15, R34, 0xfe, !PT ;  /* 0x0000000f1b227212 */ /* 0x000fe200078efe22 */
[----:B------:R-:W-:Y:S01]  /*0c40*/  IMAD.U32 R15, R14, 0x10000, RZ ;  /* 0x000100000e0f7824 */ /* 0x000fe200078e00ff */
[----:B------:R-:W-:Y:S02]  /*0c50*/  LOP3.LUT R27, R17, R16, R18, 0xe2, !PT ;  /* 0x00000010111b7212 */ /* 0x000fe400078ee212 */
[----:B------:R-:W-:Y:S02]  /*0c60*/  LOP3.LUT R24, R25, R24, RZ, 0xfc, !PT ;  /* 0x0000001819187212 */ /* 0x000fe400078efcff */
[----:B------:R-:W-:Y:S02]  /*0c70*/  SHF.L.W.U32.HI R25, R2, 0xa, R2 ;  /* 0x0000000a02197819 */ /* 0x000fe40000010e02 */
[----:B------:R-:W-:Y:S02]  /*0c80*/  LOP3.LUT R35, R24, R35, RZ, 0xfc, !PT ;  /* 0x0000002318237212 */ /* 0x000fe400078efcff */
[----:B------:R-:W-:-:S02]  /*0c90*/  LOP3.LUT R39, R25, R30, R39, 0x96, !PT ;  /* 0x0000001e19277212 */ /* 0x000fc400078e9627 */
[----:B------:R-:W-:Y:S02]  /*0ca0*/  IADD3 R30, PT, PT, R27, R33, R34 ;  /* 0x000000211b1e7210 */ /* 0x000fe40007ffe022 */
[----:B------:R-:W2:Y:S01]  /*0cb0*/  LDL.64 R32, [R1+0x68] ;  /* 0x0000680001207983 */ /* 0x000ea20000100a00 */
[----:B------:R-:W-:Y:S02]  /*0cc0*/  SHF.R.U32.HI R21, RZ, 0xa, R24 ;  /* 0x0000000aff157819 */ /* 0x000fe40000011618 */
[C-C-:B------:R-:W-:Y:S02]  /*0cd0*/  SHF.L.W.U32.HI R37, R24.reuse, 0xf, R35.reuse ;  /* 0x0000000f18257819 */ /* 0x140fe40000010e23 */
[----:B------:R-:W-:Y:S02]  /*0ce0*/  SHF.L.W.U32.HI R26, R24, 0xd, R35 ;  /* 0x0000000d181a7819 */ /* 0x000fe40000010e23 */
[----:B------:R-:W-:Y:S02]  /*0cf0*/  PRMT R14, R4, 0x7770, RZ ;  /* 0x00007770040e7816 */ /* 0x000fe400000000ff */
[----:B------:R-:W-:-:S02]  /*0d00*/  LOP3.LUT R37, R21, R37, R26, 0x96, !PT ;  /* 0x0000002515257212 */ /* 0x000fc400078e961a */
[----:B------:R-:W-:Y:S02]  /*0d10*/  PRMT R21, R5, 0x7771, RZ ;  /* 0x0000777105157816 */ /* 0x000fe400000000ff */
[----:B------:R-:W-:-:S03]  /*0d20*/  LOP3.LUT R15, R15, 0xff0000, RZ, 0xc0, !PT ;  /* 0x00ff00000f0f7812 */ /* 0x000fc600078ec0ff */
[----:B------:R-:W-:Y:S02]  /*0d30*/  IMAD.U32 R21, R21, 0x10000, RZ ;  /* 0x0001000015157824 */ /* 0x000fe400078e00ff */
[----:B------:R-:W-:Y:S01]  /*0d40*/  IMAD R36, R14, 0x1000000, R15 ;  /* 0x010000000e247824 */ /* 0x000fe200078e020f */
[----:B------:R-:W-:Y:S02]  /*0d50*/  PRMT R14, R4, 0x7772, RZ ;  /* 0x00007772040e7816 */ /* 0x000fe400000000ff */
[----:B------:R-:W-:Y:S02]  /*0d60*/  SHF.L.W.U32.HI R26, R24, 0xe, R35 ;  /* 0x0000000e181a7819 */ /* 0x000fe40000010e23 */
[----:B------:R-:W-:Y:S02]  /*0d70*/  PRMT R15, R5, 0x7770, RZ ;  /* 0x00007770050f7816 */ /* 0x000fe400000000ff */
[----:B------:R-:W-:Y:S02]  /*0d80*/  LOP3.LUT R24, R21, 0xff0000, RZ, 0xc0, !PT ;  /* 0x00ff000015187812 */ /* 0x000fe400078ec0ff */
[----:B------:R-:W-:Y:S01]  /*0d90*/  IADD3 R30, PT, PT, R30, 0x428a2f98, R19 ;  /* 0x428a2f981e1e7810 */ /* 0x000fe20007ffe013 */
[----:B------:R-:W-:Y:S01]  /*0da0*/  IMAD.SHL.U32 R21, R14, 0x100, RZ ;  /* 0x000001000e157824 */ /* 0x000fe200078e00ff */
[--C-:B------:R-:W-:Y:S01]  /*0db0*/  SHF.L.W.U32.HI R25, R35, 0x19, R35.reuse ;  /* 0x0000001923197819 */ /* 0x100fe20000010e23 */
[----:B------:R-:W-:Y:S01]  /*0dc0*/  IMAD R24, R15, 0x1000000, R24 ;  /* 0x010000000f187824 */ /* 0x000fe200078e0218 */
[----:B------:R-:W-:Y:S01]  /*0dd0*/  SHF.R.U32.HI R27, RZ, 0x3, R35 ;  /* 0x00000003ff1b7819 */ /* 0x000fe20000011623 */
[----:B------:R-:W-:Y:S01]  /*0de0*/  IMAD.IADD R43, R23, 0x1, R30 ;  /* 0x00000001172b7824 */ /* 0x000fe200078e021e */
[----:B------:R-:W-:-:S02]  /*0df0*/  PRMT R15, R4, 0x7773, RZ ;  /* 0x00007773040f7816 */ /* 0x000fc400000000ff */
[----:B------:R-:W-:Y:S02]  /*0e00*/  PRMT R4, R5, 0x7772, RZ ;  /* 0x0000777205047816 */ /* 0x000fe400000000ff */
[----:B------:R-:W-:Y:S02]  /*0e10*/  LOP3.LUT R36, R36, R21, RZ, 0xfc, !PT ;  /* 0x0000001524247212 */ /* 0x000fe400078efcff */
[----:B------:R-:W-:Y:S01]  /*0e20*/  LOP3.LUT R14, R27, R25, R26, 0x96, !PT ;  /* 0x000000191b0e7212 */ /* 0x000fe200078e961a */
[----:B------:R-:W-:Y:S01]  /*0e30*/  IMAD.SHL.U32 R21, R4, 0x100, RZ ;  /* 0x0000010004157824 */ /* 0x000fe200078e00ff */
[----:B------:R-:W-:Y:S02]  /*0e40*/  LOP3.LUT R25, R22, R3, R2, 0xe8, !PT ;  /* 0x0000000316197212 */ /* 0x000fe400078ee802 */
[C-C-:B------:R-:W-:Y:S02]  /*0e50*/  SHF.L.W.U32.HI R27, R43.reuse, 0x1a, R43.reuse ;  /* 0x0000001a2b1b7819 */ /* 0x140fe40000010e2b */
[----:B------:R-:W-:-:S02]  /*0e60*/  SHF.L.W.U32.HI R26, R43, 0x15, R43 ;  /* 0x000000152b1a7819 */ /* 0x000fc40000010e2b */
[----:B------:R-:W-:Y:S02]  /*0e70*/  SHF.L.W.U32.HI R38, R43, 0x7, R43 ;  /* 0x000000072b267819 */ /* 0x000fe40000010e2b */
[----:B------:R-:W-:Y:S02]  /*0e80*/  LOP3.LUT R15, R36, R15, RZ, 0xfc, !PT ;  /* 0x0000000f240f7212 */ /* 0x000fe400078efcff */
[----:B------:R-:W-:Y:S02]  /*0e90*/  IADD3 R4, PT, PT, R30, R39, R25 ;  /* 0x000000271e047210 */ /* 0x000fe40007ffe019 */
[----:B------:R-:W-:Y:S02]  /*0ea0*/  LOP3.LUT R27, R38, R27, R26, 0x96, !PT ;  /* 0x0000001b261b7212 */ /* 0x000fe400078e961a */
[--C-:B------:R-:W-:Y:S02]  /*0eb0*/  SHF.L.W.U32.HI R39, R36, 0xe, R15.reuse ;  /* 0x0000000e24277819 */ /* 0x100fe40000010e0f */
[----:B------:R-:W-:-:S02]  /*0ec0*/  SHF.L.W.U32.HI R26, R15, 0x19, R15 ;  /* 0x000000190f1a7819 */ /* 0x000fc40000010e0f */
[----:B------:R-:W-:Y:S02]  /*0ed0*/  SHF.R.U32.HI R30, RZ, 0x3, R15 ;  /* 0x00000003ff1e7819 */ /* 0x000fe4000001160f */
[----:B----4-:R-:W-:Y:S02]  /*0ee0*/  PRMT R25, R11, 0x7771, RZ ;  /* 0x000077710b197816 */ /* 0x010fe400000000ff */
[----:B------:R-:W-:Y:S02]  /*0ef0*/  LOP3.LUT R21, R24, R21, RZ, 0xfc, !PT ;  /* 0x0000001518157212 */ /* 0x000fe400078efcff */
[----:B------:R-:W-:Y:S02]  /*0f00*/  PRMT R24, R5, 0x7773, RZ ;  /* 0x0000777305187816 */ /* 0x000fe400000000ff */
[----:B------:R-:W-:Y:S01]  /*0f10*/  LOP3.LUT R26, R30, R26, R39, 0x96, !PT ;  /* 0x0000001a1e1a7212 */ /* 0x000fe200078e9627 */
[----:B------:R-:W-:Y:S01]  /*0f20*/  IMAD.U32 R30, R25, 0x10000, RZ ;  /* 0x00010000191e7824 */ /* 0x000fe200078e00ff */
[----:B------:R-:W-:-:S02]  /*0f30*/  LOP3.LUT R24, R21, R24, RZ, 0xfc, !PT ;  /* 0x0000001815187212 */ /* 0x000fc400078efcff */
[C-C-:B------:R-:W-:Y:S02]  /*0f40*/  SHF.L.W.U32.HI R51, R4.reuse, 0x1e, R4.reuse ;  /* 0x0000001e04337819 */ /* 0x140fe40000010e04 */
[C-C-:B------:R-:W-:Y:S02]  /*0f50*/  SHF.L.W.U32.HI R36, R4.reuse, 0x13, R4.reuse ;  /* 0x0000001304247819 */ /* 0x140fe40000010e04 */
[----:B------:R-:W-:Y:S02]  /*0f60*/  SHF.L.W.U32.HI R38, R4, 0xa, R4 ;  /* 0x0000000a04267819 */ /* 0x000fe40000010e04 */
[C---:B------:R-:W-:Y:S02]  /*0f70*/  PRMT R25, R11.reuse, 0x7770, RZ ;  /* 0x000077700b197816 */ /* 0x040fe400000000ff */
[----:B------:R-:W-:Y:S02]  /*0f80*/  PRMT R5, R11, 0x7772, RZ ;  /* 0x000077720b057816 */ /* 0x000fe400000000ff */
[----:B------:R-:W-:-:S02]  /*0f90*/  LOP3.LUT R30, R30, 0xff0000, RZ, 0xc0, !PT ;  /* 0x00ff00001e1e7812 */ /* 0x000fc400078ec0ff */
[----:B------:R-:W-:Y:S02]  /*0fa0*/  SHF.L.W.U32.HI R41, R21, 0xe, R24 ;  /* 0x0000000e15297819 */ /* 0x000fe40000010e18 */
[----:B-----5:R-:W-:Y:S01]  /*0fb0*/  PRMT R21, R12, 0x7771, RZ ;  /* 0x000077710c157816 */ /* 0x020fe200000000ff */
[----:B------:R-:W-:Y:S01]  /*0fc0*/  IMAD.SHL.U32 R39, R5, 0x100, RZ ;  /* 0x0000010005277824 */ /* 0x000fe200078e00ff */
[----:B------:R-:W-:Y:S01]  /*0fd0*/  LOP3.LUT R51, R38, R36, R51, 0x96, !PT ;  /* 0x0000002426337212 */ /* 0x000fe200078e9633 */
[----:B------:R-:W-:Y:S01]  /*0fe0*/  IMAD R36, R25, 0x1000000, R30 ;  /* 0x0100000019247824 */ /* 0x000fe200078e021e */
[--C-:B------:R-:W-:Y:S01]  /*0ff0*/  SHF.L.W.U32.HI R38, R24, 0x19, R24.reuse ;  /* 0x0000001918267819 */ /* 0x100fe20000010e18 */
[----:B------:R-:W-:Y:S01]  /*1000*/  IMAD.U32 R30, R21, 0x10000, RZ ;  /* 0x00010000151e7824 */ /* 0x000fe200078e00ff */
[----:B------:R-:W-:Y:S02]  /*1010*/  SHF.R.U32.HI R40, RZ, 0x3, R24 ;  /* 0x00000003ff287819 */ /* 0x000fe40000011618 */
[----:B------:R-:W-:-:S02]  /*1020*/  PRMT R5, R13, 0x7771, RZ ;  /* 0x000077710d057816 */ /* 0x000fc400000000ff */
[----:B------:R-:W-:Y:S02]  /*1030*/  LOP3.LUT R25, R40, R38, R41, 0x96, !PT ;  /* 0x0000002628197212 */ /* 0x000fe400078e9629 */
[----:B------:R-:W-:Y:S01]  /*1040*/  LOP3.LUT R21, R36, R39, RZ, 0xfc, !PT ;  /* 0x0000002724157212 */ /* 0x000fe200078efcff */
[----:B------:R-:W-:Y:S01]  /*1050*/  IMAD.U32 R38, R5, 0x10000, RZ ;  /* 0x0001000005267824 */ /* 0x000fe200078e00ff */
[----:B------:R-:W-:Y:S02]  /*1060*/  PRMT R36, R12, 0x7770, RZ ;  /* 0x000077700c247816 */ /* 0x000fe400000000ff */
[----:B------:R-:W-:Y:S02]  /*1070*/  LOP3.LUT R39, R30, 0xff0000, RZ, 0xc0, !PT ;  /* 0x00ff00001e277812 */ /* 0x000fe400078ec0ff */
[----:B------:R-:W-:Y:S02]  /*1080*/  PRMT R30, R12, 0x7772, RZ ;  /* 0x000077720c1e7816 */ /* 0x000fe400000000ff */
[----:B------:R-:W-:Y:S01]  /*1090*/  PRMT R5, R13, 0x7770, RZ ;  /* 0x000077700d057816 */ /* 0x000fe200000000ff */
[----:B------:R-:W-:Y:S01]  /*10a0*/  IMAD R36, R36, 0x1000000, R39 ;  /* 0x0100000024247824 */ /* 0x000fe200078e0227 */
[----:B------:R-:W-:Y:S01]  /*10b0*/  LOP3.LUT R38, R38, 0xff0000, RZ, 0xc0, !PT ;  /* 0x00ff000026267812 */ /* 0x000fe200078ec0ff */
[----:B------:R-:W-:Y:S01]  /*10c0*/  IMAD.SHL.U32 R39, R30, 0x100, RZ ;  /* 0x000001001e277824 */ /* 0x000fe200078e00ff */
[----:B------:R-:W-:-:S02]  /*10d0*/  PRMT R30, R11, 0x7773, RZ ;  /* 0x000077730b1e7816 */ /* 0x000fc400000000ff */
[----:B------:R-:W-:Y:S01]  /*10e0*/  PRMT R12, R12, 0x7773, RZ ;  /* 0x000077730c0c7816 */ /* 0x000fe200000000ff */
[----:B------:R-:W-:Y:S01]  /*10f0*/  IMAD R38, R5, 0x1000000, R38 ;  /* 0x0100000005267824 */ /* 0x000fe200078e0226 */
[----:B------:R-:W-:Y:S02]  /*1100*/  PRMT R5, R13, 0x7772, RZ ;  /* 0x000077720d057816 */ /* 0x000fe400000000ff */
[----:B------:R-:W-:Y:S02]  /*1110*/  LOP3.LUT R39, R36, R39, RZ, 0xfc, !PT ;  /* 0x0000002724277212 */ /* 0x000fe400078efcff */
[----:B------:R-:W-:Y:S01]  /*1120*/  LOP3.LUT R30, R21, R30, RZ, 0xfc, !PT ;  /* 0x0000001e151e7212 */ /* 0x000fe200078efcff */
[----:B------:R-:W-:Y:S01]  /*1130*/  IMAD.SHL.U32 R5, R5, 0x100, RZ ;  /* 0x0000010005057824 */ /* 0x000fe200078e00ff */
[----:B------:R-:W-:Y:S02]  /*1140*/  LOP3.LUT R12, R39, R12, RZ, 0xfc, !PT ;  /* 0x0000000c270c7212 */ /* 0x000fe400078efcff */
[----:B------:R-:W-:-:S02]  /*1150*/  LOP3.LUT R41, R16, R43, R17, 0xe2, !PT ;  /* 0x0000002b10297212 */ /* 0x000fc400078ee211 */
[----:B------:R-:W-:Y:S02]  /*1160*/  SHF.R.U32.HI R40, RZ, 0xa, R21 ;  /* 0x0000000aff287819 */ /* 0x000fe40000011615 */
[C-C-:B------:R-:W-:Y:S02]  /*1170*/  SHF.L.W.U32.HI R11, R21.reuse, 0xf, R30.reuse ;  /* 0x0000000f150b7819 */ /* 0x140fe40000010e1e */
[----:B------:R-:W-:Y:S02]  /*1180*/  SHF.L.W.U32.HI R36, R21, 0xd, R30 ;  /* 0x0000000d15247819 */ /* 0x000fe40000010e1e */
[----:B------:R-:W-:Y:S02]  /*1190*/  IADD3 R27, PT, PT, R41, R27, R12 ;  /* 0x0000001b291b7210 */ /* 0x000fe40007ffe00c */
[----:B------:R-:W-:Y:S02]  /*11a0*/  LOP3.LUT R36, R40, R11, R36, 0x96, !PT ;  /* 0x0000000b28247212 */ /* 0x000fe400078e9624 */
[----:B------:R-:W-:-:S02]  /*11b0*/  LOP3.LUT R11, R38, R5, RZ, 0xfc, !PT ;  /* 0x00000005260b7212 */ /* 0x000fc400078efcff */
[----:B------:R-:W-:Y:S02]  /*11c0*/  PRMT R40, R13, 0x7773, RZ ;  /* 0x000077730d287816 */ /* 0x000fe400000000ff */
[--C-:B------:R-:W-:Y:S02]  /*11d0*/  SHF.L.W.U32.HI R38, R39, 0xe, R12.reuse ;  /* 0x0000000e27267819 */ /* 0x100fe40000010e0c */
[--C-:B------:R-:W-:Y:S02]  /*11e0*/  SHF.L.W.U32.HI R5, R12, 0x19, R12.reuse ;  /* 0x000000190c057819 */ /* 0x100fe40000010e0c */
[----:B------:R-:W-:Y:S02]  /*11f0*/  SHF.R.U32.HI R13, RZ, 0x3, R12 ;  /* 0x00000003ff0d7819 */ /* 0x000fe4000001160c */
[----:B------:R-:W-:Y:S02]  /*1200*/  IADD3 R39, PT, PT, R27, 0x71374491, R18 ;  /* 0x713744911b277810 */ /* 0x000fe40007ffe012 */
[----:B------:R-:W-:-:S02]  /*1210*/  LOP3.LUT R38, R13, R5, R38, 0x96, !PT ;  /* 0x000000050d267212 */ /* 0x000fc400078e9626 */
[----:B------:R-:W-:Y:S01]  /*1220*/  LOP3.LUT R42, R3, R2, R4, 0xe8, !PT ;  /* 0x00000002032a7212 */ /* 0x000fe200078ee804 */
[----:B------:R-:W-:Y:S01]  /*1230*/  IMAD.IADD R5, R22, 0x1, R39 ;  /* 0x0000000116057824 */ /* 0x000fe200078e0227 */
[----:B------:R-:W-:Y:S02]  /*1240*/  LOP3.LUT R40, R11, R40, RZ, 0xfc, !PT ;  /* 0x000000280b287212 */ /* 0x000fe400078efcff */
[----:B------:R-:W-:Y:S02]  /*1250*/  IADD3 R27, PT, PT, R34, R36, R15 ;  /* 0x00000024221b7210 */ /* 0x000fe40007ffe00f */
[----:B------:R-:W-:Y:S02]  /*1260*/  IADD3 R51, PT, PT, R39, R51, R42 ;  /* 0x0000003327337210 */ /* 0x000fe40007ffe02a */
[--C-:B------:R-:W-:Y:S02]  /*1270*/  SHF.L.W.U32.HI R34, R11, 0xe, R40.reuse ;  /* 0x0000000e0b227819 */ /* 0x100fe40000010e28 */
[----:B------:R-:W-:-:S02]  /*1280*/  SHF.L.W.U32.HI R11, R40, 0x19, R40 ;  /* 0x00000019280b7819 */ /* 0x000fc40000010e28 */
[----:B------:R-:W-:Y:S02]  /*1290*/  SHF.R.U32.HI R13, RZ, 0x3, R40 ;  /* 0x00000003ff0d7819 */ /* 0x000fe40000011628 */
[C-C-:B------:R-:W-:Y:S02]  /*12a0*/  SHF.L.W.U32.HI R36, R5.reuse, 0x1a, R5.reuse ;  /* 0x0000001a05247819 */ /* 0x140fe40000010e05 */
[C-C-:B------:R-:W-:Y:S02]  /*12b0*/  SHF.L.W.U32.HI R39, R5.reuse, 0x15, R5.reuse ;  /* 0x0000001505277819 */ /* 0x140fe40000010e05 */
[----:B------:R-:W-:Y:S02]  /*12c0*/  SHF.L.W.U32.HI R41, R5, 0x7, R5 ;  /* 0x0000000705297819 */ /* 0x000fe40000010e05 */
[----:B------:R-:W-:Y:S02]  /*12d0*/  LOP3.LUT R11, R13, R11, R34, 0x96, !PT ;  /* 0x0000000b0d0b7212 */ /* 0x000fe400078e9622 */
[----:B------:R-:W-:-:S02]  /*12e0*/  LOP3.LUT R41, R41, R36, R39, 0x96, !PT ;  /* 0x0000002429297212 */ /* 0x000fc400078e9627 */
[----:B------:R-:W-:Y:S02]  /*12f0*/  IADD3 R12, PT, PT, R12, R37, R24 ;  /* 0x000000250c0c7210 */ /* 0x000fe40007ffe018 */
[C-C-:B------:R-:W-:Y:S02]  /*1300*/  SHF.L.W.U32.HI R13, R51.reuse, 0x1e, R51.reuse ;  /* 0x0000001e330d7819 */ /* 0x140fe40000010e33 */
[C-C-:B------:R-:W-:Y:S02]  /*1310*/  SHF.L.W.U32.HI R34, R51.reuse, 0x13, R51.reuse ;  /* 0x0000001333227819 */ /* 0x140fe40000010e33 */
[----:B------:R-:W-:Y:S02]  /*1320*/  SHF.L.W.U32.HI R36, R51, 0xa, R51 ;  /* 0x0000000a33247819 */ /* 0x000fe40000010e33 */
[----:B------:R-:W-:Y:S01]  /*1330*/  LOP3.LUT R37, R43, R5, R16, 0xe2, !PT ;  /* 0x000000052b257212 */ /* 0x000fe200078ee210 */
[----:B------:R-:W-:Y:S01]  /*1340*/  IMAD.IADD R12, R11, 0x1, R12 ;  /* 0x000000010b0c7824 */ /* 0x000fe200078e020c */
[----:B------:R-:W-:Y:S01]  /*1350*/  LOP3.LUT R39, R36, R34, R13, 0x96, !PT ;  /* 0x0000002224277212 */ /* 0x000fe200078e960d */
[----:B------:R-:W-:Y:S01]  /*1360*/  IMAD.IADD R27, R38, 0x1, R27 ;  /* 0x00000001261b7824 */ /* 0x000fe200078e021b */
[----:B------:R-:W-:-:S02]  /*1370*/  IADD3 R36, PT, PT, R37, R41, R40 ;  /* 0x0000002925247210 */ /* 0x000fc40007ffe028 */
[--C-:B------:R-:W-:Y:S02]  /*1380*/  SHF.L.W.U32.HI R11, R12, 0xf, R12.reuse ;  /* 0x0000000f0c0b7819 */ /* 0x100fe40000010e0c */
[----:B------:R-:W-:Y:S02]  /*1390*/  IADD3 R42, PT, PT, R36, -0x4a3f0431, R17 ;  /* 0xb5c0fbcf242a7810 */ /* 0x000fe40007ffe011 */
[--C-:B------:R-:W-:Y:S02]  /*13a0*/  SHF.L.W.U32.HI R34, R12, 0xd, R12.reuse ;  /* 0x0000000d0c227819 */ /* 0x100fe40000010e0c */
[----:B------:R-:W-:Y:S02]  /*13b0*/  SHF.R.U32.HI R37, RZ, 0xa, R12 ;  /* 0x0000000aff257819 */ /* 0x000fe4000001160c */
[C-C-:B------:R-:W-:Y:S02]  /*13c0*/  SHF.L.W.U32.HI R44, R27.reuse, 0xf, R27.reuse ;  /* 0x0000000f1b2c7819 */ /* 0x140fe40000010e1b */
[----:B------:R-:W-:-:S02]  /*13d0*/  SHF.L.W.U32.HI R13, R27, 0xd, R27 ;  /* 0x0000000d1b0d7819 */ /* 0x000fc40000010e1b */
[----:B------:R-:W-:Y:S02]  /*13e0*/  SHF.R.U32.HI R36, RZ, 0xa, R27 ;  /* 0x0000000aff247819 */ /* 0x000fe4000001161b */
[----:B------:R-:W-:Y:S01]  /*13f0*/  LOP3.LUT R11, R37, R11, R34, 0x96, !PT ;  /* 0x0000000b250b7212 */ /* 0x000fe200078e9622 */
[----:B------:R-:W-:Y:S01]  /*1400*/  IMAD.IADD R34, R3, 0x1, R42 ;  /* 0x0000000103227824 */ /* 0x000fe200078e022a */
[----:B------:R-:W-:Y:S02]  /*1410*/  LOP3.LUT R44, R36, R44, R13, 0x96, !PT ;  /* 0x0000002c242c7212 */ /* 0x000fe400078e960d */
[----:B------:R-:W-:Y:S02]  /*1420*/  LOP3.LUT R38, R2, R4, R51, 0xe8, !PT ;  /* 0x0000000402267212 */ /* 0x000fe400078ee833 */
[----:B------:R-:W-:Y:S02]  /*1430*/  PRMT R36, R6, 0x7771, RZ ;  /* 0x0000777106247816 */ /* 0x000fe400000000ff */
[----:B------:R-:W-:-:S02]  /*1440*/  IADD3 R13, PT, PT, R42, R39, R38 ;  /* 0x000000272a0d7210 */ /* 0x000fc40007ffe026 */
[--C-:B------:R-:W-:Y:S01]  /*1450*/  SHF.L.W.U32.HI R41, R34, 0x1a, R34.reuse ;  /* 0x0000001a22297819 */ /* 0x100fe20000010e22 */
[----:B------:R-:W-:Y:S01]  /*1460*/  IMAD.U32 R36, R36, 0x10000, RZ ;  /* 0x0001000024247824 */ /* 0x000fe200078e00ff */
[C-C-:B------:R-:W-:Y:S02]  /*1470*/  SHF.L.W.U32.HI R38, R34.reuse, 0x15, R34.reuse ;  /* 0x0000001522267819 */ /* 0x140fe40000010e22 */
[----:B------:R-:W-:Y:S02]  /*1480*/  SHF.L.W.U32.HI R37, R34, 0x7, R34 ;  /* 0x0000000722257819 */ /* 0x000fe40000010e22 */
[----:B------:R-:W-:Y:S02]  /*1490*/  SHF.L.W.U32.HI R42, R13, 0x1e, R13 ;  /* 0x0000001e0d2a7819 */ /* 0x000fe40000010e0d */
[----:B------:R-:W-:Y:S02]  /*14a0*/  LOP3.LUT R41, R37, R41, R38, 0x96, !PT ;  /* 0x0000002925297212 */ /* 0x000fe400078e9626 */
[----:B------:R-:W-:-:S02]  /*14b0*/  LOP3.LUT R37, R36, 0xff0000, RZ, 0xc0, !PT ;  /* 0x00ff000024257812 */ /* 0x000fc400078ec0ff */
[C-C-:B------:R-:W-:Y:S02]  /*14c0*/  SHF.L.W.U32.HI R39, R13.reuse, 0x13, R13.reuse ;  /* 0x000000130d277819 */ /* 0x140fe40000010e0d */
[----:B------:R-:W-:Y:S02]  /*14d0*/  SHF.L.W.U32.HI R38, R13, 0xa, R13 ;  /* 0x0000000a0d267819 */ /* 0x000fe40000010e0d */
[----:B------:R-:W-:Y:S02]  /*14e0*/  PRMT R36, R6, 0x7770, RZ ;  /* 0x0000777006247816 */ /* 0x000fe400000000ff */
[----:B------:R-:W-:-:S03]  /*14f0*/  LOP3.LUT R42, R38, R39, R42, 0x96, !PT ;  /* 0x00000027262a7212 */ /* 0x000fc600078e962a */
[----:B------:R-:W-:Y:S01]  /*1500*/  IMAD R38, R36, 0x1000000, R37 ;  /* 0x0100000024267824 */ /* 0x000fe200078e0225 */
[----:B------:R-:W-:Y:S02]  /*1510*/  PRMT R37, R6, 0x7772, RZ ;  /* 0x0000777206257816 */ /* 0x000fe400000000ff */
[----:B------:R-:W-:-:S03]  /*1520*/  PRMT R36, R7, 0x7771, RZ ;  /* 0x0000777107247816 */ /* 0x000fc600000000ff */
[----:B------:R-:W-:Y:S02]  /*1530*/  IMAD.SHL.U32 R37, R37, 0x100, RZ ;  /* 0x0000010025257824 */ /* 0x000fe400078e00ff */
[----:B------:R-:W-:-:S03]  /*1540*/  IMAD.U32 R36, R36, 0x10000, RZ ;  /* 0x0001000024247824 */ /* 0x000fc600078e00ff */
[----:B------:R-:W-:Y:S02]  /*1550*/  LOP3.LUT R38, R38, R37, RZ, 0xfc, !PT ;  /* 0x0000002526267212 */ /* 0x000fe400078efcff */
[----:B------:R-:W-:Y:S02]  /*1560*/  LOP3.LUT R46, R36, 0xff0000, RZ, 0xc0, !PT ;  /* 0x00ff0000242e7812 */ /* 0x000fe400078ec0ff */
[C---:B------:R-:W-:Y:S02]  /*1570*/  PRMT R37, R7.reuse, 0x7770, RZ ;  /* 0x0000777007257816 */ /* 0x040fe400000000ff */
[----:B------:R-:W-:-:S03]  /*1580*/  PRMT R36, R7, 0x7772, RZ ;  /* 0x0000777207247816 */ /* 0x000fc600000000ff */
[----:B------:R-:W-:Y:S01]  /*1590*/  IMAD R46, R37, 0x1000000, R46 ;  /* 0x01000000252e7824 */ /* 0x000fe200078e022e */
[----:B------:R-:W-:Y:S01]  /*15a0*/  PRMT R37, R6, 0x7773, RZ ;  /* 0x0000777306257816 */ /* 0x000fe200000000ff */
[----:B------:R-:W-:Y:S01]  /*15b0*/  IMAD.SHL.U32 R39, R36, 0x100, RZ ;  /* 0x0000010024277824 */ /* 0x000fe200078e00ff */
[----:B------:R-:W-:Y:S02]  /*15c0*/  PRMT R36, R7, 0x7773, RZ ;  /* 0x0000777307247816 */ /* 0x000fe400000000ff */
[----:B------:R-:W-:Y:S02]  /*15d0*/  LOP3.LUT R37, R38, R37, RZ, 0xfc, !PT ;  /* 0x0000002526257212 */ /* 0x000fe400078efcff */
[----:B------:R-:W-:Y:S02]  /*15e0*/  LOP3.LUT R39, R46, R39, RZ, 0xfc, !PT ;  /* 0x000000272e277212 */ /* 0x000fe400078efcff */
[--C-:B------:R-:W-:Y:S02]  /*15f0*/  SHF.L.W.U32.HI R7, R38, 0xe, R37.reuse ;  /* 0x0000000e26077819 */ /* 0x100fe40000010e25 */
[----:B------:R-:W-:-:S02]  /*1600*/  SHF.L.W.U32.HI R38, R37, 0x19, R37 ;  /* 0x0000001925267819 */ /* 0x000fc40000010e25 */
[----:B------:R-:W-:Y:S02]  /*1610*/  SHF.R.U32.HI R6, RZ, 0x3, R37 ;  /* 0x00000003ff067819 */ /* 0x000fe40000011625 */
[C---:B------:R-:W-:Y:S02]  /*1620*/  LOP3.LUT R36, R39.reuse, R36, RZ, 0xfc, !PT ;  /* 0x0000002427247212 */ /* 0x040fe400078efcff */
[----:B------:R-:W-:Y:S02]  /*1630*/  LOP3.LUT R38, R6, R38, R7, 0x96, !PT ;  /* 0x0000002606267212 */ /* 0x000fe400078e9607 */
[--C-:B------:R-:W-:Y:S02]  /*1640*/  SHF.L.W.U32.HI R6, R39, 0xe, R36.reuse ;  /* 0x0000000e27067819 */ /* 0x100fe40000010e24 */
[--C-:B------:R-:W-:Y:S02]  /*1650*/  SHF.L.W.U32.HI R39, R36, 0x19, R36.reuse ;  /* 0x0000001924277819 */ /* 0x100fe40000010e24 */
[----:B------:R-:W-:-:S04]  /*1660*/  SHF.R.U32.HI R7, RZ, 0x3, R36 ;  /* 0x00000003ff077819 */ /* 0x000fc80000011624 */
[----:B------:R-:W-:Y:S02]  /*1670*/  LOP3.LUT R39, R7, R39, R6, 0x96, !PT ;  /* 0x0000002707277212 */ /* 0x000fe400078e9606 */
[----:B------:R-:W-:-:S05]  /*1680*/  PRMT R6, R8, 0x7771, RZ ;  /* 0x0000777108067816 */ /* 0x000fca00000000ff */
[----:B------:R-:W-:-:S05]  /*1690*/  IMAD.U32 R6, R6, 0x10000, RZ ;  /* 0x0001000006067824 */ /* 0x000fca00078e00ff */
[----:B------:R-:W-:Y:S02]  /*16a0*/  LOP3.LUT R7, R6, 0xff0000, RZ, 0xc0, !PT ;  /* 0x00ff000006077812 */ /* 0x000fe400078ec0ff */
[----:B------:R-:W-:-:S05]  /*16b0*/  PRMT R6, R8, 0x7770, RZ ;  /* 0x0000777008067816 */ /* 0x000fca00000000ff */
[----:B------:R-:W-:Y:S01]  /*16c0*/  IMAD R7, R6, 0x1000000, R7 ;  /* 0x0100000006077824 */ /* 0x000fe200078e0207 */
[----:B------:R-:W-:-:S05]  /*16d0*/  PRMT R6, R8, 0x7772, RZ ;  /* 0x0000777208067816 */ /* 0x000fca00000000ff */
[----:B------:R-:W-:-:S05]  /*16e0*/  IMAD.SHL.U32 R6, R6, 0x100, RZ ;  /* 0x0000010006067824 */ /* 0x000fca00078e00ff */
[----:B------:R-:W-:Y:S02]  /*16f0*/  LOP3.LUT R7, R7, R6, RZ, 0xfc, !PT ;  /* 0x0000000607077212 */ /* 0x000fe400078efcff */
[----:B------:R-:W-:-:S04]  /*1700*/  PRMT R6, R8, 0x7773, RZ ;  /* 0x0000777308067816 */ /* 0x000fc800000000ff */
[----:B------:R-:W-:-:S04]  /*1710*/  LOP3.LUT R6, R7, R6, RZ, 0xfc, !PT ;  /* 0x0000000607067212 */ /* 0x000fc800078efcff */
        /* <DEDUP_REMOVED lines=13> */
[----:B------:R-:W-:Y:S02]  /*17f0*/  LOP3.LUT R7, R46, R7, RZ, 0xfc, !PT ;  /* 0x000000072e077212 */ /* 0x000fe400078efcff */
[----:B------:R-:W-:Y:S02]  /*1800*/  IADD3 R45, PT, PT, R40, R44, R37 ;  /* 0x0000002c282d7210 */ /* 0x000fe40007ffe025 */
[--C-:B------:R-:W-:Y:S02]  /*1810*/  SHF.L.W.U32.HI R46, R46, 0xe, R7.reuse ;  /* 0x0000000e2e2e7819 */ /* 0x100fe40000010e07 */
[--C-:B------:R-:W-:Y:S02]  /*1820*/  SHF.L.W.U32.HI R9, R7, 0x19, R7.reuse ;  /* 0x0000001907097819 */ /* 0x100fe40000010e07 */
[----:B------:R-:W-:-:S04]  /*1830*/  SHF.R.U32.HI R40, RZ, 0x3, R7 ;  /* 0x00000003ff287819 */ /* 0x000fc80000011607 */
[----:B------:R-:W-:Y:S01]  /*1840*/  LOP3.LUT R9, R40, R9, R46, 0x96, !PT ;  /* 0x0000000928097212 */ /* 0x000fe200078e962e */
[----:B------:R-:W-:Y:S01]  /*1850*/  IMAD.IADD R40, R8, 0x1, R45 ;  /* 0x0000000108287824 */ /* 0x000fe200078e022d */
[----:B------:R-:W-:-:S04]  /*1860*/  LOP3.LUT R8, R5, R34, R43, 0xe2, !PT ;  /* 0x0000002205087212 */ /* 0x000fc800078ee22b */
[----:B------:R-:W-:Y:S02]  /*1870*/  IADD3 R45, PT, PT, R8, R41, R6 ;  /* 0x00000029082d7210 */ /* 0x000fe40007ffe006 */
[C-C-:B------:R-:W-:Y:S02]  /*1880*/  SHF.L.W.U32.HI R8, R40.reuse, 0xf, R40.reuse ;  /* 0x0000000f28087819 */ /* 0x140fe40000010e28 */
[--C-:B------:R-:W-:Y:S02]  /*1890*/  SHF.L.W.U32.HI R41, R40, 0xd, R40.reuse ;  /* 0x0000000d28297819 */ /* 0x100fe40000010e28 */
[----:B------:R-:W-:Y:S02]  /*18a0*/  SHF.R.U32.HI R44, RZ, 0xa, R40 ;  /* 0x0000000aff2c7819 */ /* 0x000fe40000011628 */
[----:B------:R-:W-:Y:S02]  /*18b0*/  IADD3 R45, PT, PT, R45, -0x164a245b, R16 ;  /* 0xe9b5dba52d2d7810 */ /* 0x000fe40007ffe010 */
[----:B------:R-:W-:-:S02]  /*18c0*/  LOP3.LUT R8, R44, R8, R41, 0x96, !PT ;  /* 0x000000082c087212 */ /* 0x000fc400078e9629 */
[----:B------:R-:W-:-:S04]  /*18d0*/  LOP3.LUT R41, R4, R51, R13, 0xe8, !PT ;  /* 0x0000003304297212 */ /* 0x000fc800078ee80d */
[----:B------:R-:W-:Y:S01]  /*18e0*/  IADD3 R42, PT, PT, R45, R42, R41 ;  /* 0x0000002a2d2a7210 */ /* 0x000fe20007ffe029 */
[----:B------:R-:W-:-:S05]  /*18f0*/  IMAD.IADD R45, R2, 0x1, R45 ;  /* 0x00000001022d7824 */ /* 0x000fca00078e022d */
[C-C-:B------:R-:W-:Y:S02]  /*1900*/  SHF.L.W.U32.HI R44, R45.reuse, 0x1a, R45.reuse ;  /* 0x0000001a2d2c7819 */ /* 0x140fe40000010e2d */
[C-C-:B------:R-:W-:Y:S02]  /*1910*/  SHF.L.W.U32.HI R41, R45.reuse, 0x15, R45.reuse ;  /* 0x000000152d297819 */ /* 0x140fe40000010e2d */
[----:B------:R-:W-:-:S04]  /*1920*/  SHF.L.W.U32.HI R46, R45, 0x7, R45 ;  /* 0x000000072d2e7819 */ /* 0x000fc80000010e2d */
        /* <DEDUP_REMOVED lines=9> */
[----:B--2---:R-:W-:-:S05]  /*19c0*/  PRMT R41, R32, 0x7771, RZ ;  /* 0x0000777120297816 */ /* 0x004fca00000000ff */
[----:B------:R-:W-:Y:S01]  /*19d0*/  IMAD.U32 R41, R41, 0x10000, RZ ;  /* 0x0001000029297824 */ /* 0x000fe200078e00ff */
[----:B------:R-:W-:Y:S02]  /*19e0*/  IADD3 R46, PT, PT, R6, R11, R36 ;  /* 0x0000000b062e7210 */ /* 0x000fe40007ffe024 */
[----:B------:R-:W-:Y:S02]  /*19f0*/  PRMT R6, R32, 0x7770, RZ ;  /* 0x0000777020067816 */ /* 0x000fe400000000ff */
[----:B------:R-:W-:-:S05]  /*1a00*/  LOP3.LUT R41, R41, 0xff0000, RZ, 0xc0, !PT ;  /* 0x00ff000029297812 */ /* 0x000fca00078ec0ff */
[----:B------:R-:W-:Y:S01]  /*1a10*/  IMAD R41, R6, 0x1000000, R41 ;  /* 0x0100000006297824 */ /* 0x000fe200078e0229 */
[----:B------:R-:W-:-:S05]  /*1a20*/  PRMT R6, R32, 0x7772, RZ ;  /* 0x0000777220067816 */ /* 0x000fca00000000ff */
[----:B------:R-:W-:Y:S01]  /*1a30*/  IMAD.SHL.U32 R6, R6, 0x100, RZ ;  /* 0x0000010006067824 */ /* 0x000fe200078e00ff */
[----:B------:R-:W-:-:S04]  /*1a40*/  PRMT R49, R32, 0x7773, RZ ;  /* 0x0000777320317816 */ /* 0x000fc800000000ff */
[----:B------:R-:W-:Y:S01]  /*1a50*/  LOP3.LUT R6, R41, R6, RZ, 0xfc, !PT ;  /* 0x0000000629067212 */ /* 0x000fe200078efcff */
[----:B------:R-:W-:Y:S01]  /*1a60*/  IMAD.IADD R41, R9, 0x1, R46 ;  /* 0x0000000109297824 */ /* 0x000fe200078e022e */
[----:B------:R-:W-:Y:S02]  /*1a70*/  LOP3.LUT R9, R34, R45, R5, 0xe2, !PT ;  /* 0x0000002d22097212 */ /* 0x000fe400078ee205 */
[C---:B------:R-:W-:Y:S02]  /*1a80*/  LOP3.LUT R49, R6.reuse, R49, RZ, 0xfc, !PT ;  /* 0x0000003106317212 */ /* 0x040fe400078efcff */
[----:B------:R-:W-:Y:S02]  /*1a90*/  IADD3 R44, PT, PT, R9, R44, R7 ;  /* 0x0000002c092c7210 */ /* 0x000fe40007ffe007 */
[--C-:B------:R-:W-:Y:S02]  /*1aa0*/  SHF.L.W.U32.HI R9, R6, 0xe, R49.reuse ;  /* 0x0000000e06097819 */ /* 0x100fe40000010e31 */
[----:B------:R-:W-:-:S02]  /*1ab0*/  SHF.L.W.U32.HI R6, R49, 0x19, R49 ;  /* 0x0000001931067819 */ /* 0x000fc40000010e31 */
[----:B------:R-:W-:Y:S02]  /*1ac0*/  SHF.R.U32.HI R11, RZ, 0x3, R49 ;  /* 0x00000003ff0b7819 */ /* 0x000fe40000011631 */
[C-C-:B------:R-:W-:Y:S02]  /*1ad0*/  SHF.L.W.U32.HI R32, R42.reuse, 0x13, R42.reuse ;  /* 0x000000132a207819 */ /* 0x140fe40000010e2a */
[----:B------:R-:W-:Y:S02]  /*1ae0*/  LOP3.LUT R6, R11, R6, R9, 0x96, !PT ;  /* 0x000000060b067212 */ /* 0x000fe400078e9609 */
[C-C-:B------:R-:W-:Y:S02]  /*1af0*/  SHF.L.W.U32.HI R9, R42.reuse, 0x1e, R42.reuse ;  /* 0x0000001e2a097819 */ /* 0x140fe40000010e2a */
[----:B------:R-:W-:Y:S02]  /*1b00*/  SHF.L.W.U32.HI R11, R42, 0xa, R42 ;  /* 0x0000000a2a0b7819 */ /* 0x000fe40000010e2a */
[----:B------:R-:W-:-:S02]  /*1b10*/  IADD3 R43, PT, PT, R44, 0x3956c25b, R43 ;  /* 0x3956c25b2c2b7810 */ /* 0x000fc40007ffe02b */
[----:B------:R-:W-:Y:S02]  /*1b20*/  LOP3.LUT R9, R11, R32, R9, 0x96, !PT ;  /* 0x000000200b097212 */ /* 0x000fe400078e9609 */
[----:B------:R-:W-:Y:S02]  /*1b30*/  LOP3.LUT R44, R51, R13, R42, 0xe8, !PT ;  /* 0x0000000d332c7212 */ /* 0x000fe400078ee82a */
[----:B------:R-:W-:Y:S02]  /*1b40*/  PRMT R32, R10, 0x7773, RZ ;  /* 0x000077730a207816 */ /* 0x000fe400000000ff */
[----:B------:R-:W-:Y:S01]  /*1b50*/  IADD3 R44, PT, PT, R43, R9, R44 ;  /* 0x000000092b2c7210 */ /* 0x000fe20007ffe02c */
[----:B------:R-:W-:Y:S01]  /*1b60*/  IMAD.IADD R43, R4, 0x1, R43 ;  /* 0x00000001042b7824 */ /* 0x000fe200078e022b */
[C-C-:B------:R-:W-:Y:S02]  /*1b70*/  SHF.L.W.U32.HI R46, R41.reuse, 0xf, R41.reuse ;  /* 0x0000000f292e7819 */ /* 0x140fe40000010e29 */
[----:B------:R-:W-:-:S02]  /*1b80*/  SHF.L.W.U32.HI R9, R41, 0xd, R41 ;  /* 0x0000000d29097819 */ /* 0x000fc40000010e29 */
[----:B------:R-:W-:Y:S02]  /*1b90*/  SHF.R.U32.HI R4, RZ, 0xa, R41 ;  /* 0x0000000aff047819 */ /* 0x000fe40000011629 */
[----:B------:R-:W-:Y:S02]  /*1ba0*/  LOP3.LUT R32, R47, R32, RZ, 0xfc, !PT ;  /* 0x000000202f207212 */ /* 0x000fe400078efcff */
[----:B------:R-:W-:Y:S02]  /*1bb0*/  LOP3.LUT R46, R4, R46, R9, 0x96, !PT ;  /* 0x0000002e042e7212 */ /* 0x000fe400078e9609 */
[----:B------:R-:W-:Y:S02]  /*1bc0*/  IADD3 R7, PT, PT, R7, R8, R32 ;  /* 0x0000000807077210 */ /* 0x000fe40007ffe020 */
[C-C-:B------:R-:W-:Y:S02]  /*1bd0*/  SHF.L.W.U32.HI R4, R43.reuse, 0x1a, R43.reuse ;  /* 0x0000001a2b047819 */ /* 0x140fe40000010e2b */
[----:B------:R-:W-:-:S02]  /*1be0*/  SHF.L.W.U32.HI R9, R43, 0x15, R43 ;  /* 0x000000152b097819 */ /* 0x000fc40000010e2b */
[----:B------:R-:W-:-:S04]  /*1bf0*/  SHF.L.W.U32.HI R8, R43, 0x7, R43 ;  /* 0x000000072b087819 */ /* 0x000fc80000010e2b */
[----:B------:R-:W-:Y:S02]  /*1c00*/  LOP3.LUT R9, R8, R4, R9, 0x96, !PT ;  /* 0x0000000408097212 */ /* 0x000fe400078e9609 */
[----:B------:R-:W-:Y:S02]  /*1c10*/  PRMT R4, R33, 0x7771, RZ ;  /* 0x0000777121047816 */ /* 0x000fe400000000ff */
[----:B------:R-:W-:-:S03]  /*1c20*/  LOP3.LUT R8, R45, R43, R34, 0xe2, !PT ;  /* 0x0000002b2d087212 */ /* 0x000fc600078ee222 */
[----:B------:R-:W-:Y:S01]  /*1c30*/  IMAD.U32 R4, R4, 0x10000, RZ ;  /* 0x0001000004047824 */ /* 0x000fe200078e00ff */
[----:B------:R-:W-:-:S04]  /*1c40*/  IADD3 R8, PT, PT, R8, R9, R49 ;  /* 0x0000000908087210 */ /* 0x000fc80007ffe031 */
[----:B------:R-:W-:Y:S02]  /*1c50*/  LOP3.LUT R9, R4, 0xff0000, RZ, 0xc0, !PT ;  /* 0x00ff000004097812 */ /* 0x000fe400078ec0ff */
[----:B------:R-:W-:-:S05]  /*1c60*/  PRMT R4, R33, 0x7770, RZ ;  /* 0x0000777021047816 */ /* 0x000fca00000000ff */
[----:B------:R-:W-:Y:S01]  /*1c70*/  IMAD R9, R4, 0x1000000, R9 ;  /* 0x0100000004097824 */ /* 0x000fe200078e0209 */
[----:B------:R-:W-:-:S05]  /*1c80*/  PRMT R4, R33, 0x7772, RZ ;  /* 0x0000777221047816 */ /* 0x000fca00000000ff */
[----:B------:R-:W-:Y:S01]  /*1c90*/  IMAD.SHL.U32 R4, R4, 0x100, RZ ;  /* 0x0000010004047824 */ /* 0x000fe200078e00ff */
[----:B------:R-:W-:-:S04]  /*1ca0*/  PRMT R33, R33, 0x7773, RZ ;  /* 0x0000777321217816 */ /* 0x000fc800000000ff */
[----:B------:R-:W-:-:S04]  /*1cb0*/  LOP3.LUT R4, R9, R4, RZ, 0xfc, !PT ;  /* 0x0000000409047212 */ /* 0x000fc800078efcff */
[----:B------:R-:W-:-:S04]  /*1cc0*/  LOP3.LUT R33, R4, R33, RZ, 0xfc, !PT ;  /* 0x0000002104217212 */ /* 0x000fc800078efcff */
[--C-:B------:R-:W-:Y:S02]  /*1cd0*/  SHF.L.W.U32.HI R9, R4, 0xe, R33.reuse ;  /* 0x0000000e04097819 */ /* 0x100fe40000010e21 */
[--C-:B------:R-:W-:Y:S02]  /*1ce0*/  SHF.L.W.U32.HI R48, R33, 0x19, R33.reuse ;  /* 0x0000001921307819 */ /* 0x100fe40000010e21 */
[----:B------:R-:W-:Y:S02]  /*1cf0*/  SHF.R.U32.HI R4, RZ, 0x3, R33 ;  /* 0x00000003ff047819 */ /* 0x000fe40000011621 */
[--C-:B------:R-:W-:Y:S02]  /*1d00*/  SHF.L.W.U32.HI R10, R44, 0xa, R44.reuse ;  /* 0x0000000a2c0a7819 */ /* 0x100fe40000010e2c */
[----:B------:R-:W-:Y:S02]  /*1d10*/  LOP3.LUT R48, R4, R48, R9, 0x96, !PT ;  /* 0x0000003004307212 */ /* 0x000fe400078e9609 */
[----:B------:R-:W-:-:S02]  /*1d20*/  SHF.L.W.U32.HI R4, R44, 0x1e, R44 ;  /* 0x0000001e2c047819 */ /* 0x000fc40000010e2c */
[----:B------:R-:W-:-:S04]  /*1d30*/  SHF.L.W.U32.HI R9, R44, 0x13, R44 ;  /* 0x000000132c097819 */ /* 0x000fc80000010e2c */
[----:B------:R-:W-:Y:S02]  /*1d40*/  LOP3.LUT R9, R10, R9, R4, 0x96, !PT ;  /* 0x000000090a097212 */ /* 0x000fe400078e9604 */
[----:B------:R-:W2:Y:S01]  /*1d50*/  LDL.64 R10, [R1+0x70] ;  /* 0x00007000010a7983 */ /* 0x000ea20000100a00 */
[----:B------:R-:W-:Y:S01]  /*1d60*/  IMAD.IADD R4, R6, 0x1, R7 ;  /* 0x0000000106047824 */ /* 0x000fe200078e0207 */
[----:B------:R-:W-:Y:S02]  /*1d70*/  IADD3 R6, PT, PT, R8, 0x59f111f1, R5 ;  /* 0x59f111f108067810 */ /* 0x000fe40007ffe005 */
[----:B------:R-:W-:Y:S02]  /*1d80*/  LOP3.LUT R5, R13, R42, R44, 0xe8, !PT ;  /* 0x0000002a0d057212 */ /* 0x000fe400078ee82c */
[----:B------:R-:W-:Y:S02]  /*1d90*/  SHF.L.W.U32.HI R7, R4, 0xf, R4 ;  /* 0x0000000f04077819 */ /* 0x000fe40000010e04 */
[----:B------:R-:W-:Y:S01]  /*1da0*/  IADD3 R5, PT, PT, R6, R9, R5 ;  /* 0x0000000906057210 */ /* 0x000fe20007ffe005 */
[----:B------:R-:W-:Y:S01]  /*1db0*/  IMAD.IADD R6, R51, 0x1, R6 ;  /* 0x0000000133067824 */ /* 0x000fe200078e0206 */
[----:B------:R-:W-:-:S02]  /*1dc0*/  SHF.L.W.U32.HI R8, R4, 0xd, R4 ;  /* 0x0000000d04087819 */ /* 0x000fc40000010e04 */
[----:B------:R-:W-:-:S04]  /*1dd0*/  SHF.R.U32.HI R9, RZ, 0xa, R4 ;  /* 0x0000000aff097819 */ /* 0x000fc80000011604 */
[----:B------:R-:W-:Y:S02]  /*1de0*/  LOP3.LUT R8, R9, R7, R8, 0x96, !PT ;  /* 0x0000000709087212 */ /* 0x000fe400078e9608 */
[----:B------:R-:W-:Y:S02]  /*1df0*/  IADD3 R7, PT, PT, R49, R46, R30 ;  /* 0x0000002e31077210 */ /* 0x000fe40007ffe01e */
[C-C-:B------:R-:W-:Y:S02]  /*1e00*/  SHF.L.W.U32.HI R9, R6.reuse, 0x1a, R6.reuse ;  /* 0x0000001a06097819 */ /* 0x140fe40000010e06 */
[C-C-:B------:R-:W-:Y:S02]  /*1e10*/  SHF.L.W.U32.HI R46, R6.reuse, 0x15, R6.reuse ;  /* 0x00000015062e7819 */ /* 0x140fe40000010e06 */
[----:B------:R-:W-:-:S04]  /*1e20*/  SHF.L.W.U32.HI R49, R6, 0x7, R6 ;  /* 0x0000000706317819 */ /* 0x000fc80000010e06 */
[----:B------:R-:W-:Y:S02]  /*1e30*/  LOP3.LUT R9, R49, R9, R46, 0x96, !PT ;  /* 0x0000000931097212 */ /* 0x000fe400078e962e */
[----:B------:R-:W-:-:S04]  /*1e40*/  LOP3.LUT R46, R43, R6, R45, 0xe2, !PT ;  /* 0x000000062b2e7212 */ /* 0x000fc800078ee22d */
[----:B------:R-:W-:Y:S02]  /*1e50*/  IADD3 R49, PT, PT, R46, R9, R33 ;  /* 0x000000092e317210 */ /* 0x000fe40007ffe021 */
[----:B------:R-:W-:Y:S01]  /*1e60*/  IADD3 R8, PT, PT, R33, R8, R35 ;  /* 0x0000000821087210 */ /* 0x000fe20007ffe023 */
[----:B------:R-:W-:Y:S01]  /*1e70*/  IMAD.IADD R7, R48, 0x1, R7 ;  /* 0x0000000130077824 */ /* 0x000fe200078e0207 */
[----:B------:R-:W-:Y:S02]  /*1e80*/  SHF.L.W.U32.HI R47, R47, 0xe, R32 ;  /* 0x0000000e2f2f7819 */ /* 0x000fe40000010e20 */
[----:B--2---:R-:W-:-:S05]  /*1e90*/  PRMT R9, R10, 0x7771, RZ ;  /* 0x000077710a097816 */ /* 0x004fca00000000ff */
[----:B------:R-:W-:-:S05]  /*1ea0*/  IMAD.U32 R9, R9, 0x10000, RZ ;  /* 0x0001000009097824 */ /* 0x000fca00078e00ff */
[----:B------:R-:W-:Y:S02]  /*1eb0*/  LOP3.LUT R46, R9, 0xff0000, RZ, 0xc0, !PT ;  /* 0x00ff0000092e7812 */ /* 0x000fe400078ec0ff */
[----:B------:R-:W-:-:S05]  /*1ec0*/  PRMT R9, R10, 0x7770, RZ ;  /* 0x000077700a097816 */ /* 0x000fca00000000ff */
[----:B------:R-:W-:Y:S01]  /*1ed0*/  IMAD R46, R9, 0x1000000, R46 ;  /* 0x01000000092e7824 */ /* 0x000fe200078e022e */
[----:B------:R-:W-:-:S05]  /*1ee0*/  PRMT R9, R10, 0x7772, RZ ;  /* 0x000077720a097816 */ /* 0x000fca00000000ff */
[----:B------:R-:W-:Y:S01]  /*1ef0*/  IMAD.SHL.U32 R9, R9, 0x100, RZ ;  /* 0x0000010009097824 */ /* 0x000fe200078e00ff */
[----:B------:R-:W-:-:S04]  /*1f00*/  PRMT R10, R10, 0x7773, RZ ;  /* 0x000077730a0a7816 */ /* 0x000fc800000000ff */
[----:B------:R-:W-:-:S04]  /*1f10*/  LOP3.LUT R9, R46, R9, RZ, 0xfc, !PT ;  /* 0x000000092e097212 */ /* 0x000fc800078efcff */
[----:B------:R-:W-:Y:S02]  /*1f20*/  LOP3.LUT R10, R9, R10, RZ, 0xfc, !PT ;  /* 0x0000000a090a7212 */ /* 0x000fe400078efcff */
[----:B------:R-:W-:Y:S02]  /*1f30*/  IADD3 R46, PT, PT, R49, -0x6dc07d5c, R34 ;  /* 0x923f82a4312e7810 */ /* 0x000fe40007ffe022 */
[--C-:B------:R-:W-:Y:S02]  /*1f40*/  SHF.L.W.U32.HI R34, R9, 0xe, R10.reuse ;  /* 0x0000000e09227819 */ /* 0x100fe40000010e0a */
[--C-:B------:R-:W-:Y:S02]  /*1f50*/  SHF.L.W.U32.HI R9, R10, 0x19, R10.reuse ;  /* 0x000000190a097819 */ /* 0x100fe40000010e0a */
[----:B------:R-:W-:-:S04]  /*1f60*/  SHF.R.U32.HI R33, RZ, 0x3, R10 ;  /* 0x00000003ff217819 */ /* 0x000fc8000001160a */
[----:B------:R-:W-:Y:S02]  /*1f70*/  LOP3.LUT R9, R33, R9, R34, 0x96, !PT ;  /* 0x0000000921097212 */ /* 0x000fe400078e9622 */
[C-C-:B------:R-:W-:Y:S02]  /*1f80*/  SHF.L.W.U32.HI R33, R5.reuse, 0x13, R5.reuse ;  /* 0x0000001305217819 */ /* 0x140fe40000010e05 */
[--C-:B------:R-:W-:Y:S01]  /*1f90*/  SHF.L.W.U32.HI R34, R5, 0xa, R5.reuse ;  /* 0x0000000a05227819 */ /* 0x100fe20000010e05 */
[----:B------:R-:W-:Y:S01]  /*1fa0*/  IMAD.IADD R9, R9, 0x1, R8 ;  /* 0x0000000109097824 */ /* 0x000fe200078e0208 */
[----:B------:R-:W-:-:S04]  /*1fb0*/  SHF.L.W.U32.HI R8, R5, 0x1e, R5 ;  /* 0x0000001e05087819 */ /* 0x000fc80000010e05 */
[----:B------:R-:W-:Y:S02]  /*1fc0*/  LOP3.LUT R33, R34, R33, R8, 0x96, !PT ;  /* 0x0000002122217212 */ /* 0x000fe400078e9608 */
[----:B------:R-:W-:Y:S01]  /*1fd0*/  LOP3.LUT R34, R42, R44, R5, 0xe8, !PT ;  /* 0x0000002c2a227212 */ /* 0x000fe200078ee805 */
[----:B------:R-:W-:Y:S01]  /*1fe0*/  IMAD.IADD R13, R13, 0x1, R46 ;  /* 0x000000010d0d7824 */ /* 0x000fe200078e022e */
[C-C-:B------:R-:W-:Y:S02]  /*1ff0*/  SHF.L.W.U32.HI R8, R7.reuse, 0xf, R7.reuse ;  /* 0x0000000f07087819 */ /* 0x140fe40000010e07 */
[----:B------:R-:W-:Y:S02]  /*2000*/  IADD3 R34, PT, PT, R46, R33, R34 ;  /* 0x000000212e227210 */ /* 0x000fe40007ffe022 */
[--C-:B------:R-:W-:Y:S02]  /*2010*/  SHF.L.W.U32.HI R33, R7, 0xd, R7.reuse ;  /* 0x0000000d07217819 */ /* 0x100fe40000010e07 */
[----:B------:R-:W-:-:S02]  /*2020*/  SHF.R.U32.HI R46, RZ, 0xa, R7 ;  /* 0x0000000aff2e7819 */ /* 0x000fc40000011607 */
[C---:B------:R-:W-:Y:S02]  /*2030*/  SHF.L.W.U32.HI R49, R13.reuse, 0x15, R13 ;  /* 0x000000150d317819 */ /* 0x040fe40000010e0d */
[----:B------:R-:W-:Y:S02]  /*2040*/  LOP3.LUT R33, R46, R8, R33, 0x96, !PT ;  /* 0x000000082e217212 */ /* 0x000fe400078e9621 */
[C-C-:B------:R-:W-:Y:S02]  /*2050*/  SHF.L.W.U32.HI R8, R13.reuse, 0x1a, R13.reuse ;  /* 0x0000001a0d087819 */ /* 0x140fe40000010e0d */
[----:B------:R-:W-:-:S04]  /*2060*/  SHF.L.W.U32.HI R46, R13, 0x7, R13 ;  /* 0x000000070d2e7819 */ /* 0x000fc80000010e0d */
[----:B------:R-:W-:Y:S02]  /*2070*/  LOP3.LUT R8, R46, R8, R49, 0x96, !PT ;  /* 0x000000082e087212 */ /* 0x000fe400078e9631 */
[----:B------:R-:W-:Y:S02]  /*2080*/  LOP3.LUT R49, R6, R13, R43, 0xe2, !PT ;  /* 0x0000000d06317212 */ /* 0x000fe400078ee22b */
[----:B------:R-:W-:Y:S02]  /*2090*/  IADD3 R33, PT, PT, R10, R33, R27 ;  /* 0x000000210a217210 */ /* 0x000fe40007ffe01b */
[----:B------:R-:W-:Y:S02]  /*20a0*/  IADD3 R8, PT, PT, R49, R8, R10 ;  /* 0x0000000831087210 */ /* 0x000fe40007ffe00a */
[--C-:B------:R-:W-:Y:S02]  /*20b0*/  SHF.L.W.U32.HI R10, R32, 0x19, R32.reuse ;  /* 0x00000019200a7819 */ /* 0x100fe40000010e20 */
[----:B------:R-:W-:-:S04]  /*20c0*/  SHF.R.U32.HI R46, RZ, 0x3, R32 ;  /* 0x00000003ff2e7819 */ /* 0x000fc80000011620 */
        /* <DEDUP_REMOVED lines=15> */
[----:B------:R-:W-:Y:S02]  /*21c0*/  IADD3 R49, PT, PT, R8, -0x54e3a12b, R45 ;  /* 0xab1c5ed508317810 */ /* 0x000fe40007ffe02d */
[--C-:B------:R-:W-:Y:S02]  /*21d0*/  SHF.L.W.U32.HI R11, R46, 0xe, R47.reuse ;  /* 0x0000000e2e0b7819 */ /* 0x100fe40000010e2f */
[--C-:B------:R-:W-:Y:S02]  /*21e0*/  SHF.L.W.U32.HI R8, R47, 0x19, R47.reuse ;  /* 0x000000192f087819 */ /* 0x100fe40000010e2f */
[----:B------:R-:W-:-:S04]  /*21f0*/  SHF.R.U32.HI R45, RZ, 0x3, R47 ;  /* 0x00000003ff2d7819 */ /* 0x000fc8000001162f */
[----:B------:R-:W-:Y:S02]  /*2200*/  LOP3.LUT R8, R45, R8, R11, 0x96, !PT ;  /* 0x000000082d087212 */ /* 0x000fe400078e960b */
[----:B------:R-:W-:-:S03]  /*2210*/  SHF.L.W.U32.HI R45, R34, 0xa, R34 ;  /* 0x0000000a222d7819 */ /* 0x000fc60000010e22 */
[----:B------:R-:W-:Y:S01]  /*2220*/  IMAD.IADD R11, R8, 0x1, R33 ;  /* 0x00000001080b7824 */ /* 0x000fe200078e0221 */
[C-C-:B------:R-:W-:Y:S02]  /*2230*/  SHF.L.W.U32.HI R8, R34.reuse, 0x1e, R34.reuse ;  /* 0x0000001e22087819 */ /* 0x140fe40000010e22 */
[----:B------:R-:W-:-:S04]  /*2240*/  SHF.L.W.U32.HI R33, R34, 0x13, R34 ;  /* 0x0000001322217819 */ /* 0x000fc80000010e22 */
[----:B------:R-:W-:Y:S02]  /*2250*/  LOP3.LUT R8, R45, R33, R8, 0x96, !PT ;  /* 0x000000212d087212 */ /* 0x000fe400078e9608 */
[----:B------:R-:W-:Y:S02]  /*2260*/  LOP3.LUT R33, R44, R5, R34, 0xe8, !PT ;  /* 0x000000052c217212 */ /* 0x000fe400078ee822 */
[----:B------:R-:W-:Y:S02]  /*2270*/  SHF.L.W.U32.HI R45, R9, 0xd, R9 ;  /* 0x0000000d092d7819 */ /* 0x000fe40000010e09 */
[----:B------:R-:W-:Y:S02]  /*2280*/  IADD3 R33, PT, PT, R49, R8, R33 ;  /* 0x0000000831217210 */ /* 0x000fe40007ffe021 */
[--C-:B------:R-:W-:Y:S02]  /*2290*/  SHF.L.W.U32.HI R8, R9, 0xf, R9.reuse ;  /* 0x0000000f09087819 */ /* 0x100fe40000010e09 */
[----:B------:R-:W-:-:S04]  /*22a0*/  SHF.R.U32.HI R46, RZ, 0xa, R9 ;  /* 0x0000000aff2e7819 */ /* 0x000fc80000011609 */
[----:B------:R-:W-:Y:S01]  /*22b0*/  LOP3.LUT R8, R46, R8, R45, 0x96, !PT ;  /* 0x000000082e087212 */ /* 0x000fe200078e962d */
[----:B------:R-:W-:-:S03]  /*22c0*/  IMAD.IADD R42, R42, 0x1, R49 ;  /* 0x000000012a2a7824 */ /* 0x000fc600078e0231 */
[----:B------:R-:W-:Y:S02]  /*22d0*/  IADD3 R45, PT, PT, R47, R8, R12 ;  /* 0x000000082f2d7210 */ /* 0x000fe40007ffe00c */
[C-C-:B------:R-:W-:Y:S02]  /*22e0*/  SHF.L.W.U32.HI R8, R42.reuse, 0x1a, R42.reuse ;  /* 0x0000001a2a087819 */ /* 0x140fe40000010e2a */
[--C-:B------:R-:W-:Y:S01]  /*22f0*/  SHF.L.W.U32.HI R46, R42, 0x7, R42.reuse ;  /* 0x000000072a2e7819 */ /* 0x100fe20000010e2a */
[----:B------:R-:W-:Y:S01]  /*2300*/  IMAD.IADD R26, R26, 0x1, R45 ;  /* 0x000000011a1a7824 */ /* 0x000fe200078e022d */
[----:B------:R-:W-:-:S04]  /*2310*/  SHF.L.W.U32.HI R45, R42, 0x15, R42 ;  /* 0x000000152a2d7819 */ /* 0x000fc80000010e2a */
[----:B------:R-:W-:Y:S02]  /*2320*/  LOP3.LUT R45, R46, R8, R45, 0x96, !PT ;  /* 0x000000082e2d7212 */ /* 0x000fe400078e962d */
[----:B------:R-:W-:Y:S02]  /*2330*/  LOP3.LUT R8, R13, R42, R6, 0xe2, !PT ;  /* 0x0000002a0d087212 */ /* 0x000fe400078ee206 */
[C---:B------:R-:W-:Y:S02]  /*2340*/  SHF.L.W.U32.HI R46, R33.reuse, 0xa, R33 ;  /* 0x0000000a212e7819 */ /* 0x040fe40000010e21 */
[----:B------:R-:W-:Y:S02]  /*2350*/  IADD3 R48, PT, PT, R8, R45, R47 ;  /* 0x0000002d08307210 */ /* 0x000fe40007ffe02f */
[C-C-:B------:R-:W-:Y:S02]  /*2360*/  SHF.L.W.U32.HI R8, R33.reuse, 0x1e, R33.reuse ;  /* 0x0000001e21087819 */ /* 0x140fe40000010e21 */
[----:B------:R-:W-:-:S02]  /*2370*/  SHF.L.W.U32.HI R45, R33, 0x13, R33 ;  /* 0x00000013212d7819 */ /* 0x000fc40000010e21 */
[----:B------:R-:W-:Y:S02]  /*2380*/  IADD3 R43, PT, PT, R48, -0x27f85568, R43 ;  /* 0xd807aa98302b7810 */ /* 0x000fe40007ffe02b */
[----:B------:R-:W-:Y:S02]  /*2390*/  LOP3.LUT R45, R46, R45, R8, 0x96, !PT ;  /* 0x0000002d2e2d7212 */ /* 0x000fe400078e9608 */
[----:B------:R-:W-:Y:S02]  /*23a0*/  LOP3.LUT R46, R5, R34, R33, 0xe8, !PT ;  /* 0x00000022052e7212 */ /* 0x000fe400078ee821 */
[----:B------:R-:W-:Y:S02]  /*23b0*/  SHF.L.W.U32.HI R8, R11, 0xf, R11 ;  /* 0x0000000f0b087819 */ /* 0x000fe40000010e0b */
[----:B------:R-:W-:Y:S01]  /*23c0*/  IADD3 R46, PT, PT, R43, R45, R46 ;  /* 0x0000002d2b2e7210 */ /* 0x000fe20007ffe02e */
[----:B------:R-:W-:Y:S01]  /*23d0*/  IMAD.IADD R43, R44, 0x1, R43 ;  /* 0x000000012c2b7824 */ /* 0x000fe200078e022b */
[----:B------:R-:W-:-:S02]  /*23e0*/  SHF.L.W.U32.HI R45, R11, 0xd, R11 ;  /* 0x0000000d0b2d7819 */ /* 0x000fc40000010e0b */
[----:B------:R-:W-:Y:S02]  /*23f0*/  SHF.R.U32.HI R44, RZ, 0xa, R11 ;  /* 0x0000000aff2c7819 */ /* 0x000fe4000001160b */
[C---:B------:R-:W-:Y:S02]  /*2400*/  SHF.L.W.U32.HI R47, R43.reuse, 0x7, R43 ;  /* 0x000000072b2f7819 */ /* 0x040fe40000010e2b */
[----:B------:R-:W-:Y:S02]  /*2410*/  LOP3.LUT R8, R44, R8, R45, 0x96, !PT ;  /* 0x000000082c087212 */ /* 0x000fe400078e962d */
[C-C-:B------:R-:W-:Y:S02]  /*2420*/  SHF.L.W.U32.HI R44, R43.reuse, 0x1a, R43.reuse ;  /* 0x0000001a2b2c7819 */ /* 0x140fe40000010e2b */
[----:B------:R-:W-:-:S04]  /*2430*/  SHF.L.W.U32.HI R45, R43, 0x15, R43 ;  /* 0x000000152b2d7819 */ /* 0x000fc80000010e2b */
[----:B------:R-:W-:Y:S02]  /*2440*/  LOP3.LUT R45, R47, R44, R45, 0x96, !PT ;  /* 0x0000002c2f2d7212 */ /* 0x000fe400078e962d */
[----:B------:R-:W-:-:S04]  /*2450*/  LOP3.LUT R44, R42, R43, R13, 0xe2, !PT ;  /* 0x0000002b2a2c7212 */ /* 0x000fc800078ee20d */
[----:B------:R-:W-:Y:S02]  /*2460*/  IADD3 R45, PT, PT, R44, R45, R15 ;  /* 0x0000002d2c2d7210 */ /* 0x000fe40007ffe00f */
[C---:B------:R-:W-:Y:S02]  /*2470*/  SHF.L.W.U32.HI R44, R46.reuse, 0xa, R46 ;  /* 0x0000000a2e2c7819 */ /* 0x040fe40000010e2e */
[----:B------:R-:W-:Y:S02]  /*2480*/  IADD3 R48, PT, PT, R45, 0x12835b01, R6 ;  /* 0x12835b012d307810 */ /* 0x000fe40007ffe006 */
[C-C-:B------:R-:W-:Y:S02]  /*2490*/  SHF.L.W.U32.HI R6, R46.reuse, 0x1e, R46.reuse ;  /* 0x0000001e2e067819 */ /* 0x140fe40000010e2e */
[----:B------:R-:W-:-:S04]  /*24a0*/  SHF.L.W.U32.HI R45, R46, 0x13, R46 ;  /* 0x000000132e2d7819 */ /* 0x000fc80000010e2e */
[----:B------:R-:W-:Y:S02]  /*24b0*/  LOP3.LUT R6, R44, R45, R6, 0x96, !PT ;  /* 0x0000002d2c067212 */ /* 0x000fe400078e9606 */
[----:B------:R-:W-:Y:S02]  /*24c0*/  LOP3.LUT R45, R34, R33, R46, 0xe8, !PT ;  /* 0x00000021222d7212 */ /* 0x000fe400078ee82e */
[----:B------:R-:W-:Y:S02]  /*24d0*/  SHF.L.W.U32.HI R44, R26, 0xd, R26 ;  /* 0x0000000d1a2c7819 */ /* 0x000fe40000010e1a */
[----:B------:R-:W-:Y:S01]  /*24e0*/  IADD3 R45, PT, PT, R48, R6, R45 ;  /* 0x00000006302d7210 */ /* 0x000fe20007ffe02d */
[----:B------:R-:W-:Y:S01]  /*24f0*/  IMAD.IADD R6, R5, 0x1, R48 ;  /* 0x0000000105067824 */ /* 0x000fe200078e0230 */
[--C-:B------:R-:W-:Y:S02]  /*2500*/  SHF.L.W.U32.HI R5, R26, 0xf, R26.reuse ;  /* 0x0000000f1a057819 */ /* 0x100fe40000010e1a */
[----:B------:R-:W-:-:S02]  /*2510*/  SHF.R.U32.HI R47, RZ, 0xa, R26 ;  /* 0x0000000aff2f7819 */ /* 0x000fc4000001161a */
[----:B------:R-:W-:Y:S02]  /*2520*/  IADD3 R8, PT, PT, R15, R8, R40 ;  /* 0x000000080f087210 */ /* 0x000fe40007ffe028 */
[----:B------:R-:W-:Y:S02]  /*2530*/  LOP3.LUT R5, R47, R5, R44, 0x96, !PT ;  /* 0x000000052f057212 */ /* 0x000fe400078e962c */
[C-C-:B------:R-:W-:Y:S02]  /*2540*/  SHF.L.W.U32.HI R15, R6.reuse, 0x1a, R6.reuse ;  /* 0x0000001a060f7819 */ /* 0x140fe40000010e06 */
[C-C-:B------:R-:W-:Y:S02]  /*2550*/  SHF.L.W.U32.HI R44, R6.reuse, 0x15, R6.reuse ;  /* 0x00000015062c7819 */ /* 0x140fe40000010e06 */
[----:B------:R-:W-:-:S04]  /*2560*/  SHF.L.W.U32.HI R47, R6, 0x7, R6 ;  /* 0x00000007062f7819 */ /* 0x000fc80000010e06 */
[----:B------:R-:W-:Y:S02]  /*2570*/  LOP3.LUT R44, R47, R15, R44, 0x96, !PT ;  /* 0x0000000f2f2c7212 */ /* 0x000fe400078e962c */
[----:B------:R-:W-:Y:S01]  /*2580*/  LOP3.LUT R15, R43, R6, R42, 0xe2, !PT ;  /* 0x000000062b0f7212 */ /* 0x000fe200078ee22a */
[----:B------:R-:W-:Y:S01]  /*2590*/  IMAD.IADD R8, R25, 0x1, R8 ;  /* 0x0000000119087824 */ /* 0x000fe200078e0208 */
[--C-:B------:R-:W-:Y:S02]  /*25a0*/  SHF.L.W.U32.HI R25, R45, 0xa, R45.reuse ;  /* 0x0000000a2d197819 */ /* 0x100fe40000010e2d */
[----:B------:R-:W-:Y:S02]  /*25b0*/  IADD3 R48, PT, PT, R15, R44, R24 ;  /* 0x0000002c0f307210 */ /* 0x000fe40007ffe018 */
[C-C-:B------:R-:W-:Y:S02]  /*25c0*/  SHF.L.W.U32.HI R15, R45.reuse, 0x1e, R45.reuse ;  /* 0x0000001e2d0f7819 */ /* 0x140fe40000010e2d */
[----:B------:R-:W-:-:S02]  /*25d0*/  SHF.L.W.U32.HI R44, R45, 0x13, R45 ;  /* 0x000000132d2c7819 */ /* 0x000fc40000010e2d */
[----:B------:R-:W-:Y:S02]  /*25e0*/  IADD3 R13, PT, PT, R48, 0x243185be, R13 ;  /* 0x243185be300d7810 */ /* 0x000fe40007ffe00d */
[----:B------:R-:W-:Y:S02]  /*25f0*/  LOP3.LUT R15, R25, R44, R15, 0x96, !PT ;  /* 0x0000002c190f7212 */ /* 0x000fe400078e960f */
[----:B------:R-:W-:Y:S01]  /*2600*/  LOP3.LUT R44, R33, R46, R45, 0xe8, !PT ;  /* 0x0000002e212c7212 */ /* 0x000fe200078ee82d */
[----:B------:R-:W-:Y:S01]  /*2610*/  IMAD.IADD R48, R34, 0x1, R13 ;  /* 0x0000000122307824 */ /* 0x000fe200078e020d */
[C---:B------:R-:W-:Y:S02]  /*2620*/  SHF.L.W.U32.HI R34, R8.reuse, 0xd, R8 ;  /* 0x0000000d08227819 */ /* 0x040fe40000010e08 */
[----:B------:R-:W-:Y:S02]  /*2630*/  IADD3 R44, PT, PT, R13, R15, R44 ;  /* 0x0000000f0d2c7210 */ /* 0x000fe40007ffe02c */
        /* <DEDUP_REMOVED lines=12> */
[----:B------:R-:W-:Y:S01]  /*2700*/  SHF.L.W.U32.HI R25, R44, 0xa, R44 ;  /* 0x0000000a2c197819 */ /* 0x000fe20000010e2c */
[----:B------:R-:W-:-:S03]  /*2710*/  IMAD.IADD R47, R33, 0x1, R42 ;  /* 0x00000001212f7824 */ /* 0x000fc600078e022a */
[----:B------:R-:W-:Y:S02]  /*2720*/  LOP3.LUT R34, R25, R34, R15, 0x96, !PT ;  /* 0x0000002219227212 */ /* 0x000fe400078e960f */
[----:B------:R-:W-:Y:S02]  /*2730*/  LOP3.LUT R15, R46, R45, R44, 0xe8, !PT ;  /* 0x0000002d2e0f7212 */ /* 0x000fe400078ee82c */
[C---:B------:R-:W-:Y:S02]  /*2740*/  SHF.L.W.U32.HI R25, R47.reuse, 0x1a, R47 ;  /* 0x0000001a2f197819 */ /* 0x040fe40000010e2f */
[----:B------:R-:W-:Y:S02]  /*2750*/  IADD3 R15, PT, PT, R42, R34, R15 ;  /* 0x000000222a0f7210 */ /* 0x000fe40007ffe00f */
        /* <DEDUP_REMOVED lines=9> */
[----:B------:R-:W-:Y:S01]  /*27f0*/  LOP3.LUT R42, R33, R34, R25, 0x96, !PT ;  /* 0x00000022212a7212 */ /* 0x000fe200078e9619 */
[----:B------:R-:W-:Y:S01]  /*2800*/  IMAD.IADD R34, R46, 0x1, R43 ;  /* 0x000000012e227824 */ /* 0x000fe200078e022b */
[----:B------:R-:W-:-:S04]  /*2810*/  LOP3.LUT R33, R45, R44, R15, 0xe8, !PT ;  /* 0x0000002c2d217212 */ /* 0x000fc800078ee80f */
[----:B------:R-:W-:Y:S02]  /*2820*/  IADD3 R33, PT, PT, R43, R42, R33 ;  /* 0x0000002a2b217210 */ /* 0x000fe40007ffe021 */
[C-C-:B------:R-:W-:Y:S02]  /*2830*/  SHF.L.W.U32.HI R25, R34.reuse, 0x1a, R34.reuse ;  /* 0x0000001a22197819 */ /* 0x140fe40000010e22 */
[C-C-:B------:R-:W-:Y:S02]  /*2840*/  SHF.L.W.U32.HI R42, R34.reuse, 0x15, R34.reuse ;  /* 0x00000015222a7819 */ /* 0x140fe40000010e22 */
[----:B------:R-:W-:-:S04]  /*2850*/  SHF.L.W.U32.HI R43, R34, 0x7, R34 ;  /* 0x00000007222b7819 */ /* 0x000fc80000010e22 */
[----:B------:R-:W-:Y:S02]  /*2860*/  LOP3.LUT R42, R43, R25, R42, 0x96, !PT ;  /* 0x000000192b2a7212 */ /* 0x000fe400078e962a */
[----:B------:R-:W-:-:S04]  /*2870*/  LOP3.LUT R25, R47, R34, R48, 0xe2, !PT ;  /* 0x000000222f197212 */ /* 0x000fc800078ee230 */
[----:B------:R-:W-:Y:S02]  /*2880*/  IADD3 R25, PT, PT, R25, R42, R32 ;  /* 0x0000002a19197210 */ /* 0x000fe40007ffe020 */
[--C-:B------:R-:W-:Y:S02]  /*2890*/  SHF.L.W.U32.HI R42, R33, 0xa, R33.reuse ;  /* 0x0000000a212a7819 */ /* 0x100fe40000010e21 */
[----:B------:R-:W-:Y:S02]  /*28a0*/  IADD3 R46, PT, PT, R25, -0x7f214e02, R6 ;  /* 0x80deb1fe192e7810 */ /* 0x000fe40007ffe006 */
        /* <DEDUP_REMOVED lines=10> */
[----:B------:R-:W-:Y:S02]  /*2950*/  IADD3 R42, PT, PT, R37, R13, R4 ;  /* 0x0000000d252a7210 */ /* 0x000fe40007ffe004 */
[----:B------:R-:W-:Y:S02]  /*2960*/  LOP3.LUT R13, R34, R25, R47, 0xe2, !PT ;  /* 0x00000019220d7212 */ /* 0x000fe400078ee22f */
[----:B------:R-:W-:Y:S02]  /*2970*/  IADD3 R5, PT, PT, R24, R5, R41 ;  /* 0x0000000518057210 */ /* 0x000fe40007ffe029 */
[----:B------:R-:W-:Y:S01]  /*2980*/  IADD3 R43, PT, PT, R13, R43, R30 ;  /* 0x0000002b0d2b7210 */ /* 0x000fe20007ffe01e */
[----:B------:R-:W-:Y:S01]  /*2990*/  IMAD.IADD R39, R39, 0x1, R42 ;  /* 0x0000000127277824 */ /* 0x000fe200078e022a */
[----:B------:R-:W-:-:S02]  /*29a0*/  SHF.L.W.U32.HI R13, R6, 0x1e, R6 ;  /* 0x0000001e060d7819 */ /* 0x000fc40000010e06 */
[C-C-:B------:R-:W-:Y:S02]  /*29b0*/  SHF.L.W.U32.HI R24, R6.reuse, 0x13, R6.reuse ;  /* 0x0000001306187819 */ /* 0x140fe40000010e06 */
[----:B------:R-:W-:Y:S02]  /*29c0*/  SHF.L.W.U32.HI R37, R6, 0xa, R6 ;  /* 0x0000000a06257819 */ /* 0x000fe40000010e06 */
[----:B------:R-:W-:Y:S02]  /*29d0*/  IADD3 R43, PT, PT, R43, -0x6423f959, R48 ;  /* 0x9bdc06a72b2b7810 */ /* 0x000fe40007ffe030 */
[----:B------:R-:W-:Y:S01]  /*29e0*/  LOP3.LUT R42, R37, R24, R13, 0x96, !PT ;  /* 0x00000018252a7212 */ /* 0x000fe200078e960d */
[----:B------:R-:W-:Y:S01]  /*29f0*/  IMAD.IADD R13, R38, 0x1, R5 ;  /* 0x00000001260d7824 */ /* 0x000fe200078e0205 */
[----:B------:R-:W-:Y:S02]  /*2a00*/  LOP3.LUT R37, R15, R33, R6, 0xe8, !PT ;  /* 0x000000210f257212 */ /* 0x000fe400078ee806 */
[----:B------:R-:W-:-:S02]  /*2a10*/  SHF.L.W.U32.HI R45, R39, 0xf, R39 ;  /* 0x0000000f272d7819 */ /* 0x000fc40000010e27 */
[--C-:B------:R-:W-:Y:S02]  /*2a20*/  SHF.L.W.U32.HI R24, R39, 0xd, R39.reuse ;  /* 0x0000000d27187819 */ /* 0x100fe40000010e27 */
[----:B------:R-:W-:Y:S02]  /*2a30*/  SHF.R.U32.HI R5, RZ, 0xa, R39 ;  /* 0x0000000aff057819 */ /* 0x000fe40000011627 */
[----:B------:R-:W-:Y:S01]  /*2a40*/  IADD3 R37, PT, PT, R43, R42, R37 ;  /* 0x0000002a2b257210 */ /* 0x000fe20007ffe025 */
[----:B------:R-:W-:Y:S01]  /*2a50*/  IMAD.IADD R43, R44, 0x1, R43 ;  /* 0x000000012c2b7824 */ /* 0x000fe200078e022b */
[----:B------:R-:W-:Y:S02]  /*2a60*/  LOP3.LUT R45, R5, R45, R24, 0x96, !PT ;  /* 0x0000002d052d7212 */ /* 0x000fe400078e9618 */
[C-C-:B------:R-:W-:Y:S02]  /*2a70*/  SHF.L.W.U32.HI R44, R13.reuse, 0xf, R13.reuse ;  /* 0x0000000f0d2c7819 */ /* 0x140fe40000010e0d */
[----:B------:R-:W-:-:S02]  /*2a80*/  SHF.L.W.U32.HI R5, R13, 0xd, R13 ;  /* 0x0000000d0d057819 */ /* 0x000fc40000010e0d */
[----:B------:R-:W-:Y:S02]  /*2a90*/  SHF.R.U32.HI R24, RZ, 0xa, R13 ;  /* 0x0000000aff187819 */ /* 0x000fe4000001160d */
[C---:B------:R-:W-:Y:S02]  /*2aa0*/  SHF.L.W.U32.HI R38, R43.reuse, 0x7, R43 ;  /* 0x000000072b267819 */ /* 0x040fe40000010e2b */
[----:B------:R-:W-:Y:S02]  /*2ab0*/  LOP3.LUT R44, R24, R44, R5, 0x96, !PT ;  /* 0x0000002c182c7212 */ /* 0x000fe400078e9605 */
[C-C-:B------:R-:W-:Y:S02]  /*2ac0*/  SHF.L.W.U32.HI R5, R43.reuse, 0x1a, R43.reuse ;  /* 0x0000001a2b057819 */ /* 0x140fe40000010e2b */
[----:B------:R-:W-:-:S04]  /*2ad0*/  SHF.L.W.U32.HI R24, R43, 0x15, R43 ;  /* 0x000000152b187819 */ /* 0x000fc80000010e2b */
[----:B------:R-:W-:Y:S02]  /*2ae0*/  LOP3.LUT R5, R38, R5, R24, 0x96, !PT ;  /* 0x0000000526057212 */ /* 0x000fe400078e9618 */
[----:B------:R-:W-:Y:S02]  /*2af0*/  LOP3.LUT R24, R25, R43, R34, 0xe2, !PT ;  /* 0x0000002b19187212 */ /* 0x000fe400078ee222 */
[----:B------:R-:W-:Y:S02]  /*2b00*/  SHF.R.U32.HI R38, RZ, 0x3, R27 ;  /* 0x00000003ff267819 */ /* 0x000fe4000001161b */
[----:B------:R-:W-:Y:S02]  /*2b10*/  IADD3 R42, PT, PT, R24, R5, R35 ;  /* 0x00000005182a7210 */ /* 0x000fe40007ffe023 */
[C-C-:B------:R-:W-:Y:S02]  /*2b20*/  SHF.L.W.U32.HI R24, R27.reuse, 0x19, R27.reuse ;  /* 0x000000191b187819 */ /* 0x140fe40000010e1b */
[----:B------:R-:W-:-:S02]  /*2b30*/  SHF.L.W.U32.HI R5, R27, 0xe, R27 ;  /* 0x0000000e1b057819 */ /* 0x000fc40000010e1b */
[----:B------:R-:W-:Y:S02]  /*2b40*/  IADD3 R46, PT, PT, R42, -0x3e640e8c, R47 ;  /* 0xc19bf1742a2e7810 */ /* 0x000fe40007ffe02f */
[----:B------:R-:W-:Y:S02]  /*2b50*/  LOP3.LUT R24, R38, R24, R5, 0x96, !PT ;  /* 0x0000001826187212 */ /* 0x000fe400078e9605 */
[C-C-:B------:R-:W-:Y:S02]  /*2b60*/  SHF.L.W.U32.HI R5, R37.reuse, 0x1e, R37.reuse ;  /* 0x0000001e25057819 */ /* 0x140fe40000010e25 */
        /* <DEDUP_REMOVED lines=8> */
[----:B------:R-:W-:Y:S02]  /*2bf0*/  SHF.L.W.U32.HI R15, R38, 0x7, R38 ;  /* 0x00000007260f7819 */ /* 0x000fe40000010e26 */
[----:B------:R-:W-:Y:S02]  /*2c00*/  IADD3 R32, PT, PT, R32, R45, R9 ;  /* 0x0000002d20207210 */ /* 0x000fe40007ffe009 */
[----:B------:R-:W-:-:S02]  /*2c10*/  LOP3.LUT R47, R15, R5, R46, 0x96, !PT ;  /* 0x000000050f2f7212 */ /* 0x000fc400078e962e */
[C-C-:B------:R-:W-:Y:S02]  /*2c20*/  SHF.L.W.U32.HI R5, R12.reuse, 0x19, R12.reuse ;  /* 0x000000190c057819 */ /* 0x140fe40000010e0c */
[--C-:B------:R-:W-:Y:S02]  /*2c30*/  SHF.L.W.U32.HI R46, R12, 0xe, R12.reuse ;  /* 0x0000000e0c2e7819 */ /* 0x100fe40000010e0c */
[----:B------:R-:W-:Y:S02]  /*2c40*/  SHF.R.U32.HI R15, RZ, 0x3, R12 ;  /* 0x00000003ff0f7819 */ /* 0x000fe4000001160c */
[----:B------:R-:W-:Y:S02]  /*2c50*/  IADD3 R45, PT, PT, R36, R44, R7 ;  /* 0x0000002c242d7210 */ /* 0x000fe40007ffe007 */
[----:B------:R-:W-:Y:S02]  /*2c60*/  LOP3.LUT R36, R43, R38, R25, 0xe2, !PT ;  /* 0x000000262b247212 */ /* 0x000fe400078ee219 */
[----:B------:R-:W-:Y:S01]  /*2c70*/  LOP3.LUT R5, R15, R5, R46, 0x96, !PT ;  /* 0x000000050f057212 */ /* 0x000fe200078e962e */
[----:B------:R-:W-:Y:S01]  /*2c80*/  IMAD.IADD R15, R21, 0x1, R32 ;  /* 0x00000001150f7824 */ /* 0x000fe200078e0220 */
[----:B------:R-:W-:-:S02]  /*2c90*/  IADD3 R49, PT, PT, R36, R47, R27 ;  /* 0x0000002f24317210 */ /* 0x000fc40007ffe01b */
[C-C-:B------:R-:W-:Y:S02]  /*2ca0*/  SHF.L.W.U32.HI R21, R42.reuse, 0x1e, R42.reuse ;  /* 0x0000001e2a157819 */ /* 0x140fe40000010e2a */
[C-C-:B------:R-:W-:Y:S02]  /*2cb0*/  SHF.L.W.U32.HI R32, R42.reuse, 0x13, R42.reuse ;  /* 0x000000132a207819 */ /* 0x140fe40000010e2a */
[----:B------:R-:W-:-:S04]  /*2cc0*/  SHF.L.W.U32.HI R36, R42, 0xa, R42 ;  /* 0x0000000a2a247819 */ /* 0x000fc80000010e2a */
[----:B------:R-:W-:Y:S01]  /*2cd0*/  LOP3.LUT R47, R36, R32, R21, 0x96, !PT ;  /* 0x00000020242f7212 */ /* 0x000fe200078e9615 */
[----:B------:R-:W-:Y:S01]  /*2ce0*/  IMAD.IADD R21, R10, 0x1, R45 ;  /* 0x000000010a157824 */ /* 0x000fe200078e022d */
[----:B------:R-:W-:Y:S02]  /*2cf0*/  IADD3 R36, PT, PT, R49, -0x1b64963f, R34 ;  /* 0xe49b69c131247810 */ /* 0x000fe40007ffe022 */
[C-C-:B------:R-:W-:Y:S02]  /*2d00*/  SHF.L.W.U32.HI R10, R15.reuse, 0xf, R15.reuse ;  /* 0x0000000f0f0a7819 */ /* 0x140fe40000010e0f */
[--C-:B------:R-:W-:Y:S02]  /*2d10*/  SHF.L.W.U32.HI R45, R15, 0xd, R15.reuse ;  /* 0x0000000d0f2d7819 */ /* 0x100fe40000010e0f */
[----:B------:R-:W-:Y:S02]  /*2d20*/  SHF.R.U32.HI R32, RZ, 0xa, R15 ;  /* 0x0000000aff207819 */ /* 0x000fe4000001160f */
[----:B------:R-:W-:-:S02]  /*2d30*/  LOP3.LUT R34, R6, R37, R42, 0xe8, !PT ;  /* 0x0000002506227212 */ /* 0x000fc400078ee82a */
[----:B------:R-:W-:Y:S02]  /*2d40*/  LOP3.LUT R10, R32, R10, R45, 0x96, !PT ;  /* 0x0000000a200a7212 */ /* 0x000fe400078e962d */
[----:B------:R-:W-:Y:S01]  /*2d50*/  IADD3 R45, PT, PT, R36, R47, R34 ;  /* 0x0000002f242d7210 */ /* 0x000fe20007ffe022 */
[----:B------:R-:W-:Y:S01]  /*2d60*/  IMAD.IADD R36, R33, 0x1, R36 ;  /* 0x0000000121247824 */ /* 0x000fe200078e0224 */
[C-C-:B------:R-:W-:Y:S02]  /*2d70*/  SHF.L.W.U32.HI R44, R21.reuse, 0xf, R21.reuse ;  /* 0x0000000f152c7819 */ /* 0x140fe40000010e15 */
[--C-:B------:R-:W-:Y:S02]  /*2d80*/  SHF.L.W.U32.HI R33, R21, 0xd, R21.reuse ;  /* 0x0000000d15217819 */ /* 0x100fe40000010e15 */
[----:B------:R-:W-:Y:S02]  /*2d90*/  SHF.R.U32.HI R32, RZ, 0xa, R21 ;  /* 0x0000000aff207819 */ /* 0x000fe40000011615 */
[----:B------:R-:W-:-:S02]  /*2da0*/  SHF.L.W.U32.HI R34, R36, 0x7, R36 ;  /* 0x0000000724227819 */ /* 0x000fc40000010e24 */
        /* <DEDUP_REMOVED lines=26> */
[----:B------:R-:W-:Y:S01]  /*2f50*/  LOP3.LUT R47, R36, R33, R38, 0xe2, !PT ;  /* 0x00000021242f7212 */ /* 0x000fe200078ee226 */
[----:B------:R-:W-:Y:S01]  /*2f60*/  IMAD.IADD R24, R24, 0x1, R35 ;  /* 0x0000000118187824 */ /* 0x000fe200078e0223 */
[----:B------:R-:W-:Y:S02]  /*2f70*/  LOP3.LUT R6, R46, R6, R25, 0x96, !PT ;  /* 0x000000062e067212 */ /* 0x000fe400078e9619 */
[----:B------:R-:W-:-:S02]  /*2f80*/  IADD3 R25, PT, PT, R30, R44, R11 ;  /* 0x0000002c1e197210 */ /* 0x000fc40007ffe00b */
[----:B------:R-:W-:Y:S02]  /*2f90*/  IADD3 R48, PT, PT, R47, R48, R40 ;  /* 0x000000302f307210 */ /* 0x000fe40007ffe028 */
[C-C-:B------:R-:W-:Y:S02]  /*2fa0*/  SHF.L.W.U32.HI R10, R34.reuse, 0x1e, R34.reuse ;  /* 0x0000001e220a7819 */ /* 0x140fe40000010e22 */
[C-C-:B------:R-:W-:Y:S02]  /*2fb0*/  SHF.L.W.U32.HI R35, R34.reuse, 0x13, R34.reuse ;  /* 0x0000001322237819 */ /* 0x140fe40000010e22 */
[----:B------:R-:W-:Y:S01]  /*2fc0*/  SHF.L.W.U32.HI R30, R34, 0xa, R34 ;  /* 0x0000000a221e7819 */ /* 0x000fe20000010e22 */
[----:B------:R-:W-:Y:S01]  /*2fd0*/  IMAD.IADD R25, R14, 0x1, R25 ;  /* 0x000000010e197824 */ /* 0x000fe200078e0219 */
[----:B------:R-:W-:Y:S02]  /*2fe0*/  IADD3 R48, PT, PT, R48, 0xfc19dc6, R43 ;  /* 0x0fc19dc630307810 */ /* 0x000fe40007ffe02b */
        /* <DEDUP_REMOVED lines=8> */
[C-C-:B------:R-:W-:Y:S02]  /*3070*/  SHF.L.W.U32.HI R44, R25.reuse, 0xf, R25.reuse ;  /* 0x0000000f192c7819 */ /* 0x140fe40000010e19 */
[--C-:B------:R-:W-:Y:S02]  /*3080*/  SHF.L.W.U32.HI R35, R25, 0xd, R25.reuse ;  /* 0x0000000d19237819 */ /* 0x100fe40000010e19 */
[----:B------:R-:W-:Y:S02]  /*3090*/  SHF.R.U32.HI R10, RZ, 0xa, R25 ;  /* 0x0000000aff0a7819 */ /* 0x000fe40000011619 */
[C---:B------:R-:W-:Y:S02]  /*30a0*/  SHF.L.W.U32.HI R14, R37.reuse, 0x7, R37 ;  /* 0x00000007250e7819 */ /* 0x040fe40000010e25 */
[----:B------:R-:W-:Y:S02]  /*30b0*/  LOP3.LUT R44, R10, R44, R35, 0x96, !PT ;  /* 0x0000002c0a2c7212 */ /* 0x000fe400078e9623 */
[----:B------:R-:W-:-:S02]  /*30c0*/  SHF.L.W.U32.HI R10, R37, 0x1a, R37 ;  /* 0x0000001a250a7819 */ /* 0x000fc40000010e25 */
[----:B------:R-:W-:-:S04]  /*30d0*/  SHF.L.W.U32.HI R35, R37, 0x15, R37 ;  /* 0x0000001525237819 */ /* 0x000fc80000010e25 */
[----:B------:R-:W-:Y:S02]  /*30e0*/  LOP3.LUT R14, R14, R10, R35, 0x96, !PT ;  /* 0x0000000a0e0e7212 */ /* 0x000fe400078e9623 */
[----:B------:R-:W-:Y:S02]  /*30f0*/  LOP3.LUT R10, R33, R37, R36, 0xe2, !PT ;  /* 0x00000025210a7212 */ /* 0x000fe400078ee224 */
[--C-:B------:R-:W-:Y:S02]  /*3100*/  SHF.L.W.U32.HI R35, R4, 0x19, R4.reuse ;  /* 0x0000001904237819 */ /* 0x100fe40000010e04 */
[----:B------:R-:W-:Y:S02]  /*3110*/  IADD3 R47, PT, PT, R10, R14, R41 ;  /* 0x0000000e0a2f7210 */ /* 0x000fe40007ffe029 */
[--C-:B------:R-:W-:Y:S02]  /*3120*/  SHF.L.W.U32.HI R10, R4, 0xe, R4.reuse ;  /* 0x0000000e040a7819 */ /* 0x100fe40000010e04 */
[----:B------:R-:W-:-:S02]  /*3130*/  SHF.R.U32.HI R14, RZ, 0x3, R4 ;  /* 0x00000003ff0e7819 */ /* 0x000fc40000011604 */
[----:B------:R-:W-:Y:S02]  /*3140*/  IADD3 R49, PT, PT, R47, 0x240ca1cc, R38 ;  /* 0x240ca1cc2f317810 */ /* 0x000fe40007ffe026 */
[----:B------:R-:W-:Y:S02]  /*3150*/  LOP3.LUT R35, R14, R35, R10, 0x96, !PT ;  /* 0x000000230e237212 */ /* 0x000fe400078e960a */
[C-C-:B------:R-:W-:Y:S02]  /*3160*/  SHF.L.W.U32.HI R10, R43.reuse, 0x1e, R43.reuse ;  /* 0x0000001e2b0a7819 */ /* 0x140fe40000010e2b */
        /* <DEDUP_REMOVED lines=10> */
[C-C-:B------:R-:W-:Y:S02]  /*3210*/  SHF.L.W.U32.HI R10, R7.reuse, 0x19, R7.reuse ;  /* 0x00000019070a7819 */ /* 0x140fe40000010e07 */
[--C-:B------:R-:W-:Y:S02]  /*3220*/  SHF.L.W.U32.HI R47, R7, 0xe, R7.reuse ;  /* 0x0000000e072f7819 */ /* 0x100fe40000010e07 */
[----:B------:R-:W-:Y:S02]  /*3230*/  SHF.R.U32.HI R38, RZ, 0x3, R7 ;  /* 0x00000003ff267819 */ /* 0x000fe40000011607 */
[----:B------:R-:W-:Y:S02]  /*3240*/  IADD3 R44, PT, PT, R27, R44, R8 ;  /* 0x0000002c1b2c7210 */ /* 0x000fe40007ffe008 */
[----:B------:R-:W-:-:S02]  /*3250*/  LOP3.LUT R10, R38, R10, R47, 0x96, !PT ;  /* 0x0000000a260a7212 */ /* 0x000fc400078e962f */
[----:B------:R-:W-:Y:S02]  /*3260*/  IADD3 R47, PT, PT, R12, R30, R13 ;  /* 0x0000001e0c2f7210 */ /* 0x000fe40007ffe00d */
[----:B------:R-:W-:-:S03]  /*3270*/  LOP3.LUT R27, R37, R42, R33, 0xe2, !PT ;  /* 0x0000002a251b7212 */ /* 0x000fc600078ee221 */
[----:B------:R-:W-:Y:S01]  /*3280*/  IMAD.IADD R30, R32, 0x1, R47 ;  /* 0x00000001201e7824 */ /* 0x000fe200078e022f */
[----:B------:R-:W-:Y:S02]  /*3290*/  IADD3 R47, PT, PT, R27, R46, R4 ;  /* 0x0000002e1b2f7210 */ /* 0x000fe40007ffe004 */
[C-C-:B------:R-:W-:Y:S02]  /*32a0*/  SHF.L.W.U32.HI R12, R14.reuse, 0x1e, R14.reuse ;  /* 0x0000001e0e0c7819 */ /* 0x140fe40000010e0e */
[C-C-:B------:R-:W-:Y:S02]  /*32b0*/  SHF.L.W.U32.HI R27, R14.reuse, 0x13, R14.reuse ;  /* 0x000000130e1b7819 */ /* 0x140fe40000010e0e */
[----:B------:R-:W-:Y:S02]  /*32c0*/  SHF.L.W.U32.HI R32, R14, 0xa, R14 ;  /* 0x0000000a0e207819 */ /* 0x000fe40000010e0e */
[----:B------:R-:W-:Y:S02]  /*32d0*/  IADD3 R36, PT, PT, R47, 0x2de92c6f, R36 ;  /* 0x2de92c6f2f247810 */ /* 0x000fe40007ffe024 */
[----:B------:R-:W-:Y:S01]  /*32e0*/  LOP3.LUT R38, R32, R27, R12, 0x96, !PT ;  /* 0x0000001b20267212 */ /* 0x000fe200078e960c */
[----:B------:R-:W-:Y:S01]  /*32f0*/  IMAD.IADD R32, R5, 0x1, R44 ;  /* 0x0000000105207824 */ /* 0x000fe200078e022c */
[----:B------:R-:W-:-:S02]  /*3300*/  LOP3.LUT R27, R34, R43, R14, 0xe8, !PT ;  /* 0x0000002b221b7212 */ /* 0x000fc400078ee80e */
[C-C-:B------:R-:W-:Y:S02]  /*3310*/  SHF.L.W.U32.HI R44, R30.reuse, 0xf, R30.reuse ;  /* 0x0000000f1e2c7819 */ /* 0x140fe40000010e1e */
[--C-:B------:R-:W-:Y:S02]  /*3320*/  SHF.L.W.U32.HI R5, R30, 0xd, R30.reuse ;  /* 0x0000000d1e057819 */ /* 0x100fe40000010e1e */
[----:B------:R-:W-:Y:S02]  /*3330*/  SHF.R.U32.HI R12, RZ, 0xa, R30 ;  /* 0x0000000aff0c7819 */ /* 0x000fe4000001161e */
[----:B------:R-:W-:Y:S01]  /*3340*/  IADD3 R27, PT, PT, R36, R38, R27 ;  /* 0x00000026241b7210 */ /* 0x000fe20007ffe01b */
[----:B------:R-:W-:Y:S01]  /*3350*/  IMAD.IADD R38, R45, 0x1, R36 ;  /* 0x000000012d267824 */ /* 0x000fe200078e0224 */
[----:B------:R-:W-:Y:S02]  /*3360*/  LOP3.LUT R44, R12, R44, R5, 0x96, !PT ;  /* 0x0000002c0c2c7212 */ /* 0x000fe400078e9605 */
[----:B------:R-:W-:-:S02]  /*3370*/  SHF.L.W.U32.HI R45, R32, 0xf, R32 ;  /* 0x0000000f202d7819 */ /* 0x000fc40000010e20 */
[--C-:B------:R-:W-:Y:S02]  /*3380*/  SHF.L.W.U32.HI R12, R32, 0xd, R32.reuse ;  /* 0x0000000d200c7819 */ /* 0x100fe40000010e20 */
        /* <DEDUP_REMOVED lines=11> */
[----:B------:R-:W-:Y:S02]  /*3440*/  IADD3 R49, PT, PT, R46, 0x4a7484aa, R33 ;  /* 0x4a7484aa2e317810 */ /* 0x000fe40007ffe021 */
        /* <DEDUP_REMOVED lines=18> */
[----:B------:R-:W-:Y:S02]  /*3570*/  LOP3.LUT R40, R38, R33, R42, 0xe2, !PT ;  /* 0x0000002126287212 */ /* 0x000fe400078ee22a */
[----:B------:R-:W-:Y:S01]  /*3580*/  SHF.L.W.U32.HI R41, R36, 0xa, R36 ;  /* 0x0000000a24297819 */ /* 0x000fe20000010e24 */
[----:B------:R-:W-:Y:S01]  /*3590*/  IMAD.IADD R34, R35, 0x1, R34 ;  /* 0x0000000123227824 */ /* 0x000fe200078e0222 */
[----:B------:R-:W-:Y:S02]  /*35a0*/  IADD3 R46, PT, PT, R40, R46, R9 ;  /* 0x0000002e282e7210 */ /* 0x000fe40007ffe009 */
[C-C-:B------:R-:W-:Y:S02]  /*35b0*/  SHF.L.W.U32.HI R35, R36.reuse, 0x1e, R36.reuse ;  /* 0x0000001e24237819 */ /* 0x140fe40000010e24 */
[----:B------:R-:W-:-:S02]  /*35c0*/  SHF.L.W.U32.HI R40, R36, 0x13, R36 ;  /* 0x0000001324287819 */ /* 0x000fc40000010e24 */
[----:B------:R-:W-:Y:S02]  /*35d0*/  IADD3 R46, PT, PT, R46, 0x5cb0a9dc, R37 ;  /* 0x5cb0a9dc2e2e7810 */ /* 0x000fe40007ffe025 */
[----:B------:R-:W-:Y:S01]  /*35e0*/  LOP3.LUT R44, R41, R40, R35, 0x96, !PT ;  /* 0x00000028292c7212 */ /* 0x000fe200078e9623 */
[----:B------:R-:W-:Y:S01]  /*35f0*/  IMAD.IADD R35, R6, 0x1, R45 ;  /* 0x0000000106237824 */ /* 0x000fe200078e022d */
[C-C-:B------:R-:W-:Y:S02]  /*3600*/  SHF.L.W.U32.HI R6, R34.reuse, 0xf, R34.reuse ;  /* 0x0000000f22067819 */ /* 0x140fe40000010e22 */
[--C-:B------:R-:W-:Y:S02]  /*3610*/  SHF.L.W.U32.HI R37, R34, 0xd, R34.reuse ;  /* 0x0000000d22257819 */ /* 0x100fe40000010e22 */
[----:B------:R-:W-:Y:S02]  /*3620*/  SHF.R.U32.HI R40, RZ, 0xa, R34 ;  /* 0x0000000aff287819 */ /* 0x000fe40000011622 */
[----:B------:R-:W-:-:S02]  /*3630*/  LOP3.LUT R41, R14, R27, R36, 0xe8, !PT ;  /* 0x0000001b0e297212 */ /* 0x000fc400078ee824 */
[----:B------:R-:W-:Y:S01]  /*3640*/  LOP3.LUT R6, R40, R6, R37, 0x96, !PT ;  /* 0x0000000628067212 */ /* 0x000fe200078e9625 */
[----:B------:R-:W-:Y:S01]  /*3650*/  IMAD.IADD R43, R43, 0x1, R46 ;  /* 0x000000012b2b7824 */ /* 0x000fe200078e022e */
[----:B------:R-:W-:Y:S02]  /*3660*/  IADD3 R37, PT, PT, R46, R44, R41 ;  /* 0x0000002c2e257210 */ /* 0x000fe40007ffe029 */
        /* <DEDUP_REMOVED lines=27> */
[----:B------:R-:W-:Y:S01]  /*3820*/  LOP3.LUT R7, R43, R40, R33, 0xe2, !PT ;  /* 0x000000282b077212 */ /* 0x000fe200078ee221 */
[----:B------:R-:W-:Y:S01]  /*3830*/  IMAD.IADD R6, R5, 0x1, R6 ;  /* 0x0000000105067824 */ /* 0x000fe200078e0206 */
[C-C-:B------:R-:W-:Y:S02]  /*3840*/  SHF.L.W.U32.HI R14, R8.reuse, 0x19, R8.reuse ;  /* 0x00000019080e7819 */ /* 0x140fe40000010e08 */
[--C-:B------:R-:W-:Y:S02]  /*3850*/  SHF.L.W.U32.HI R45, R8, 0xe, R8.reuse ;  /* 0x0000000e082d7819 */ /* 0x100fe40000010e08 */
[----:B------:R-:W-:Y:S02]  /*3860*/  SHF.R.U32.HI R46, RZ, 0x3, R8 ;  /* 0x00000003ff2e7819 */ /* 0x000fe40000011608 */
[----:B------:R-:W-:Y:S02]  /*3870*/  IADD3 R41, PT, PT, R4, R41, R15 ;  /* 0x0000002904297210 */ /* 0x000fe40007ffe00f */
[----:B------:R-:W-:-:S02]  /*3880*/  IADD3 R47, PT, PT, R7, R47, R26 ;  /* 0x0000002f072f7210 */ /* 0x000fc40007ffe01a */
[C-C-:B------:R-:W-:Y:S02]  /*3890*/  SHF.L.W.U32.HI R4, R42.reuse, 0x1e, R42.reuse ;  /* 0x0000001e2a047819 */ /* 0x140fe40000010e2a */
[C-C-:B------:R-:W-:Y:S02]  /*38a0*/  SHF.L.W.U32.HI R5, R42.reuse, 0x13, R42.reuse ;  /* 0x000000132a057819 */ /* 0x140fe40000010e2a */
[----:B------:R-:W-:Y:S02]  /*38b0*/  SHF.L.W.U32.HI R7, R42, 0xa, R42 ;  /* 0x0000000a2a077819 */ /* 0x000fe40000010e2a */
[----:B------:R-:W-:Y:S02]  /*38c0*/  LOP3.LUT R14, R46, R14, R45, 0x96, !PT ;  /* 0x0000000e2e0e7212 */ /* 0x000fe400078e962d */
[----:B------:R-:W-:Y:S01]  /*38d0*/  LOP3.LUT R46, R7, R5, R4, 0x96, !PT ;  /* 0x00000005072e7212 */ /* 0x000fe200078e9604 */
[----:B------:R-:W-:Y:S01]  /*38e0*/  IMAD.IADD R5, R10, 0x1, R41 ;  /* 0x000000010a057824 */ /* 0x000fe200078e0229 */
[----:B------:R-:W-:-:S02]  /*38f0*/  IADD3 R38, PT, PT, R47, -0x67c1aeae, R38 ;  /* 0x983e51522f267810 */ /* 0x000fc40007ffe026 */
[----:B------:R-:W-:Y:S02]  /*3900*/  LOP3.LUT R41, R36, R37, R42, 0xe8, !PT ;  /* 0x0000002524297212 */ /* 0x000fe400078ee82a */
[C-C-:B------:R-:W-:Y:S02]  /*3910*/  SHF.L.W.U32.HI R4, R6.reuse, 0xf, R6.reuse ;  /* 0x0000000f06047819 */ /* 0x140fe40000010e06 */
[--C-:B------:R-:W-:Y:S02]  /*3920*/  SHF.L.W.U32.HI R7, R6, 0xd, R6.reuse ;  /* 0x0000000d06077819 */ /* 0x100fe40000010e06 */
[----:B------:R-:W-:Y:S02]  /*3930*/  SHF.R.U32.HI R10, RZ, 0xa, R6 ;  /* 0x0000000aff0a7819 */ /* 0x000fe40000011606 */
[----:B------:R-:W-:Y:S01]  /*3940*/  IADD3 R41, PT, PT, R38, R46, R41 ;  /* 0x0000002e26297210 */ /* 0x000fe20007ffe029 */
[----:B------:R-:W-:Y:S01]  /*3950*/  IMAD.IADD R38, R27, 0x1, R38 ;  /* 0x000000011b267824 */ /* 0x000fe200078e0226 */
[----:B------:R-:W-:-:S02]  /*3960*/  LOP3.LUT R4, R10, R4, R7, 0x96, !PT ;  /* 0x000000040a047212 */ /* 0x000fc400078e9607 */
[C-C-:B------:R-:W-:Y:S02]  /*3970*/  SHF.L.W.U32.HI R10, R5.reuse, 0xf, R5.reuse ;  /* 0x0000000f050a7819 */ /* 0x140fe40000010e05 */
[--C-:B------:R-:W-:Y:S02]  /*3980*/  SHF.L.W.U32.HI R7, R5, 0xd, R5.reuse ;  /* 0x0000000d05077819 */ /* 0x100fe40000010e05 */
[----:B------:R-:W-:Y:S02]  /*3990*/  SHF.R.U32.HI R27, RZ, 0xa, R5 ;  /* 0x0000000aff1b7819 */ /* 0x000fe40000011605 */
[C-C-:B------:R-:W-:Y:S02]  /*39a0*/  SHF.L.W.U32.HI R46, R38.reuse, 0x15, R38.reuse ;  /* 0x00000015262e7819 */ /* 0x140fe40000010e26 */
        /* <DEDUP_REMOVED lines=9> */
[----:B------:R-:W-:Y:S02]  /*3a40*/  IADD3 R47, PT, PT, R48, -0x57ce3993, R33 ;  /* 0xa831c66d302f7810 */ /* 0x000fe40007ffe021 */
[----:B------:R-:W-:Y:S02]  /*3a50*/  LOP3.LUT R45, R7, R45, R46, 0x96, !PT ;  /* 0x0000002d072d7212 */ /* 0x000fe400078e962e */
[C-C-:B------:R-:W-:Y:S02]  /*3a60*/  SHF.L.W.U32.HI R7, R41.reuse, 0x1e, R41.reuse ;  /* 0x0000001e29077819 */ /* 0x140fe40000010e29 */
[C-C-:B------:R-:W-:Y:S02]  /*3a70*/  SHF.L.W.U32.HI R46, R41.reuse, 0x13, R41.reuse ;  /* 0x00000013292e7819 */ /* 0x140fe40000010e29 */
[----:B------:R-:W-:Y:S01]  /*3a80*/  SHF.L.W.U32.HI R27, R41, 0xa, R41 ;  /* 0x0000000a291b7819 */ /* 0x000fe20000010e29 */
[----:B------:R-:W-:Y:S01]  /*3a90*/  IMAD.IADD R33, R36, 0x1, R47 ;  /* 0x0000000124217824 */ /* 0x000fe200078e022f */
[----:B------:R-:W-:-:S02]  /*3aa0*/  LOP3.LUT R36, R37, R42, R41, 0xe8, !PT ;  /* 0x0000002a25247212 */ /* 0x000fc400078ee829 */
[----:B------:R-:W-:Y:S02]  /*3ab0*/  LOP3.LUT R7, R27, R46, R7, 0x96, !PT ;  /* 0x0000002e1b077212 */ /* 0x000fe400078e9607 */
[--C-:B------:R-:W-:Y:S02]  /*3ac0*/  SHF.L.W.U32.HI R46, R33, 0x15, R33.reuse ;  /* 0x00000015212e7819 */ /* 0x100fe40000010e21 */
[----:B------:R-:W-:Y:S02]  /*3ad0*/  IADD3 R36, PT, PT, R47, R7, R36 ;  /* 0x000000072f247210 */ /* 0x000fe40007ffe024 */
[C-C-:B------:R-:W-:Y:S02]  /*3ae0*/  SHF.L.W.U32.HI R7, R33.reuse, 0x1a, R33.reuse ;  /* 0x0000001a21077819 */ /* 0x140fe40000010e21 */
[----:B------:R-:W-:Y:S02]  /*3af0*/  SHF.L.W.U32.HI R27, R33, 0x7, R33 ;  /* 0x00000007211b7819 */ /* 0x000fe40000010e21 */
[----:B------:R-:W-:-:S02]  /*3b00*/  IADD3 R11, PT, PT, R11, R4, R32 ;  /* 0x000000040b0b7210 */ /* 0x000fc40007ffe020 */
[----:B------:R-:W-:Y:S02]  /*3b10*/  LOP3.LUT R47, R27, R7, R46, 0x96, !PT ;  /* 0x000000071b2f7212 */ /* 0x000fe400078e962e */
[C-C-:B------:R-:W-:Y:S02]  /*3b20*/  SHF.L.W.U32.HI R7, R39.reuse, 0x19, R39.reuse ;  /* 0x0000001927077819 */ /* 0x140fe40000010e27 */
[--C-:B------:R-:W-:Y:S02]  /*3b30*/  SHF.L.W.U32.HI R46, R39, 0xe, R39.reuse ;  /* 0x0000000e272e7819 */ /* 0x100fe40000010e27 */
[----:B------:R-:W-:Y:S02]  /*3b40*/  SHF.R.U32.HI R27, RZ, 0x3, R39 ;  /* 0x00000003ff1b7819 */ /* 0x000fe40000011627 */
[----:B------:R-:W-:Y:S02]  /*3b50*/  IADD3 R9, PT, PT, R9, R10, R24 ;  /* 0x0000000a09097210 */ /* 0x000fe40007ffe018 */
[----:B------:R-:W-:Y:S01]  /*3b60*/  LOP3.LUT R10, R38, R33, R40, 0xe2, !PT ;  /* 0x00000021260a7212 */ /* 0x000fe200078ee228 */
[----:B------:R-:W-:Y:S01]  /*3b70*/  IMAD.IADD R4, R44, 0x1, R11 ;  /* 0x000000012c047824 */ /* 0x000fe200078e020b */
[----:B------:R-:W-:-:S02]  /*3b80*/  LOP3.LUT R7, R27, R7, R46, 0x96, !PT ;  /* 0x000000071b077212 */ /* 0x000fc400078e962e */
[----:B------:R-:W-:Y:S02]  /*3b90*/  IADD3 R46, PT, PT, R10, R47, R13 ;  /* 0x0000002f0a2e7210 */ /* 0x000fe40007ffe00d */
[C-C-:B------:R-:W-:Y:S02]  /*3ba0*/  SHF.L.W.U32.HI R10, R36.reuse, 0x1e, R36.reuse ;  /* 0x0000001e240a7819 */ /* 0x140fe40000010e24 */
[C-C-:B------:R-:W-:Y:S02]  /*3bb0*/  SHF.L.W.U32.HI R11, R36.reuse, 0x13, R36.reuse ;  /* 0x00000013240b7819 */ /* 0x140fe40000010e24 */
[----:B------:R-:W-:Y:S02]  /*3bc0*/  SHF.L.W.U32.HI R27, R36, 0xa, R36 ;  /* 0x0000000a241b7819 */ /* 0x000fe40000010e24 */
[----:B------:R-:W-:Y:S02]  /*3bd0*/  IADD3 R46, PT, PT, R46, -0x4ffcd838, R43 ;  /* 0xb00327c82e2e7810 */ /* 0x000fe40007ffe02b */
[----:B------:R-:W-:Y:S01]  /*3be0*/  LOP3.LUT R44, R27, R11, R10, 0x96, !PT ;  /* 0x0000000b1b2c7212 */ /* 0x000fe200078e960a */
[----:B------:R-:W-:Y:S01]  /*3bf0*/  IMAD.IADD R10, R12, 0x1, R9 ;  /* 0x000000010c0a7824 */ /* 0x000fe200078e0209 */
[----:B------:R-:W-:-:S02]  /*3c00*/  SHF.L.W.U32.HI R9, R4, 0xf, R4 ;  /* 0x0000000f04097819 */ /* 0x000fc40000010e04 */
[--C-:B------:R-:W-:Y:S02]  /*3c10*/  SHF.L.W.U32.HI R12, R4, 0xd, R4.reuse ;  /* 0x0000000d040c7819 */ /* 0x100fe40000010e04 */
[----:B------:R-:W-:Y:S01]  /*3c20*/  SHF.R.U32.HI R11, RZ, 0xa, R4 ;  /* 0x0000000aff0b7819 */ /* 0x000fe20000011604 */
[----:B------:R-:W-:Y:S01]  /*3c30*/  IMAD.IADD R37, R37, 0x1, R46 ;  /* 0x0000000125257824 */ /* 0x000fe200078e022e */
[----:B------:R-:W-:Y:S02]  /*3c40*/  LOP3.LUT R43, R42, R41, R36, 0xe8, !PT ;  /* 0x000000292a2b7212 */ /* 0x000fe400078ee824 */
[----:B------:R-:W-:Y:S02]  /*3c50*/  LOP3.LUT R9, R11, R9, R12, 0x96, !PT ;  /* 0x000000090b097212 */ /* 0x000fe400078e960c */
[C-C-:B------:R-:W-:Y:S02]  /*3c60*/  SHF.L.W.U32.HI R11, R10.reuse, 0xf, R10.reuse ;  /* 0x0000000f0a0b7819 */ /* 0x140fe40000010e0a */
[----:B------:R-:W-:-:S02]  /*3c70*/  SHF.L.W.U32.HI R12, R10, 0xd, R10 ;  /* 0x0000000d0a0c7819 */ /* 0x000fc40000010e0a */
[----:B------:R-:W-:Y:S02]  /*3c80*/  SHF.R.U32.HI R27, RZ, 0xa, R10 ;  /* 0x0000000aff1b7819 */ /* 0x000fe4000001160a */
[----:B------:R-:W-:Y:S02]  /*3c90*/  IADD3 R43, PT, PT, R46, R44, R43 ;  /* 0x0000002c2e2b7210 */ /* 0x000fe40007ffe02b */
[----:B------:R-:W-:Y:S02]  /*3ca0*/  LOP3.LUT R11, R27, R11, R12, 0x96, !PT ;  /* 0x0000000b1b0b7212 */ /* 0x000fe400078e960c */
[C-C-:B------:R-:W-:Y:S02]  /*3cb0*/  SHF.L.W.U32.HI R12, R37.reuse, 0x1a, R37.reuse ;  /* 0x0000001a250c7819 */ /* 0x140fe40000010e25 */
        /* <DEDUP_REMOVED lines=19> */
[----:B------:R-:W-:-:S02]  /*3df0*/  SHF.L.W.U32.HI R46, R42, 0x7, R42 ;  /* 0x000000072a2e7819 */ /* 0x000fc40000010e2a */
[----:B------:R-:W-:Y:S02]  /*3e00*/  IADD3 R8, PT, PT, R8, R9, R35 ;  /* 0x0000000908087210 */ /* 0x000fe40007ffe023 */
[----:B------:R-:W-:Y:S02]  /*3e10*/  IADD3 R9, PT, PT, R26, R11, R30 ;  /* 0x0000000b1a097210 */ /* 0x000fe40007ffe01e */
[----:B------:R-:W-:Y:S02]  /*3e20*/  LOP3.LUT R47, R46, R27, R44, 0x96, !PT ;  /* 0x0000001b2e2f7212 */ /* 0x000fe400078e962c */
[----:B------:R-:W-:Y:S01]  /*3e30*/  LOP3.LUT R26, R37, R42, R33, 0xe2, !PT ;  /* 0x0000002a251a7212 */ /* 0x000fe200078ee221 */
[----:B------:R-:W-:Y:S01]  /*3e40*/  IMAD.IADD R11, R45, 0x1, R8 ;  /* 0x000000012d0b7824 */ /* 0x000fe200078e0208 */
[----:B------:R-:W-:Y:S02]  /*3e50*/  SHF.L.W.U32.HI R27, R15, 0x19, R15 ;  /* 0x000000190f1b7819 */ /* 0x000fe40000010e0f */
[----:B------:R-:W-:-:S02]  /*3e60*/  IADD3 R49, PT, PT, R26, R47, R21 ;  /* 0x0000002f1a317210 */ /* 0x000fc40007ffe015 */
[--C-:B------:R-:W-:Y:S02]  /*3e70*/  SHF.L.W.U32.HI R44, R15, 0xe, R15.reuse ;  /* 0x0000000e0f2c7819 */ /* 0x100fe40000010e0f */
[----:B------:R-:W-:Y:S02]  /*3e80*/  SHF.R.U32.HI R46, RZ, 0x3, R15 ;  /* 0x00000003ff2e7819 */ /* 0x000fe4000001160f */
[C-C-:B------:R-:W-:Y:S02]  /*3e90*/  SHF.L.W.U32.HI R8, R40.reuse, 0x1e, R40.reuse ;  /* 0x0000001e28087819 */ /* 0x140fe40000010e28 */
[C-C-:B------:R-:W-:Y:S02]  /*3ea0*/  SHF.L.W.U32.HI R45, R40.reuse, 0x13, R40.reuse ;  /* 0x00000013282d7819 */ /* 0x140fe40000010e28 */
[----:B------:R-:W-:Y:S01]  /*3eb0*/  SHF.L.W.U32.HI R26, R40, 0xa, R40 ;  /* 0x0000000a281a7819 */ /* 0x000fe20000010e28 */
[----:B------:R-:W-:Y:S01]  /*3ec0*/  IMAD.IADD R9, R14, 0x1, R9 ;  /* 0x000000010e097824 */ /* 0x000fe200078e0209 */
[----:B------:R-:W-:-:S02]  /*3ed0*/  LOP3.LUT R27, R46, R27, R44, 0x96, !PT ;  /* 0x0000001b2e1b7212 */ /* 0x000fc400078e962c */
[----:B------:R-:W-:Y:S02]  /*3ee0*/  LOP3.LUT R47, R26, R45, R8, 0x96, !PT ;  /* 0x0000002d1a2f7212 */ /* 0x000fe400078e9608 */
[C-C-:B------:R-:W-:Y:S02]  /*3ef0*/  SHF.L.W.U32.HI R44, R11.reuse, 0xf, R11.reuse ;  /* 0x0000000f0b2c7819 */ /* 0x140fe40000010e0b */
[--C-:B------:R-:W-:Y:S02]  /*3f00*/  SHF.L.W.U32.HI R45, R11, 0xd, R11.reuse ;  /* 0x0000000d0b2d7819 */ /* 0x100fe40000010e0b */
[----:B------:R-:W-:Y:S02]  /*3f10*/  SHF.R.U32.HI R8, RZ, 0xa, R11 ;  /* 0x0000000aff087819 */ /* 0x000fe4000001160b */
[----:B------:R-:W-:Y:S02]  /*3f20*/  IADD3 R38, PT, PT, R49, -0x391ff40d, R38 ;  /* 0xc6e00bf331267810 */ /* 0x000fe40007ffe026 */
        /* <DEDUP_REMOVED lines=13> */
[C---:B------:R-:W-:Y:S02]  /*4000*/  SHF.L.W.U32.HI R41, R25.reuse, 0xe, R25 ;  /* 0x0000000e19297819 */ /* 0x040fe40000010e19 */
        /* <DEDUP_REMOVED lines=11> */
[--C-:B------:R-:W-:Y:S02]  /*40c0*/  SHF.L.W.U32.HI R8, R41, 0x1a, R41.reuse ;  /* 0x0000001a29087819 */ /* 0x100fe40000010e29 */
        /* <DEDUP_REMOVED lines=9> */
[----:B------:R-:W-:Y:S02]  /*4160*/  LOP3.LUT R36, R38, R41, R42, 0xe2, !PT ;  /* 0x0000002926247212 */ /* 0x000fe400078ee22a */
[----:B------:R-:W-:Y:S02]  /*4170*/  IADD3 R46, PT, PT, R13, R46, R34 ;  /* 0x0000002e0d2e7210 */ /* 0x000fe40007ffe022 */
[----:B------:R-:W-:Y:S01]  /*4180*/  IADD3 R48, PT, PT, R36, R47, R25 ;  /* 0x0000002f24307210 */ /* 0x000fe20007ffe019 */
[----:B------:R-:W-:Y:S01]  /*4190*/  IMAD.IADD R12, R12, 0x1, R39 ;  /* 0x000000010c0c7824 */ /* 0x000fe200078e0227 */
[C-C-:B------:R-:W-:Y:S02]  /*41a0*/  SHF.L.W.U32.HI R13, R26.reuse, 0x1e, R26.reuse ;  /* 0x0000001e1a0d7819 */ /* 0x140fe40000010e1a */
[C-C-:B------:R-:W-:Y:S02]  /*41b0*/  SHF.L.W.U32.HI R36, R26.reuse, 0x13, R26.reuse ;  /* 0x000000131a247819 */ /* 0x140fe40000010e1a */
[----:B------:R-:W-:-:S02]  /*41c0*/  SHF.L.W.U32.HI R33, R26, 0xa, R26 ;  /* 0x0000000a1a217819 */ /* 0x000fc40000010e1a */
[----:B------:R-:W-:Y:S02]  /*41d0*/  IADD3 R48, PT, PT, R48, 0x6ca6351, R37 ;  /* 0x06ca635130307810 */ /* 0x000fe40007ffe025 */
[----:B------:R-:W-:Y:S01]  /*41e0*/  LOP3.LUT R44, R33, R36, R13, 0x96, !PT ;  /* 0x00000024212c7212 */ /* 0x000fe200078e960d */
[----:B------:R-:W-:Y:S01]  /*41f0*/  IMAD.IADD R13, R7, 0x1, R46 ;  /* 0x00000001070d7824 */ /* 0x000fe200078e022e */
[C-C-:B------:R-:W-:Y:S02]  /*4200*/  SHF.L.W.U32.HI R7, R12.reuse, 0xf, R12.reuse ;  /* 0x0000000f0c077819 */ /* 0x140fe40000010e0c */
[--C-:B------:R-:W-:Y:S02]  /*4210*/  SHF.L.W.U32.HI R36, R12, 0xd, R12.reuse ;  /* 0x0000000d0c247819 */ /* 0x100fe40000010e0c */
[----:B------:R-:W-:Y:S01]  /*4220*/  SHF.R.U32.HI R33, RZ, 0xa, R12 ;  /* 0x0000000aff217819 */ /* 0x000fe2000001160c */
[----:B------:R-:W-:Y:S01]  /*4230*/  IMAD.IADD R43, R43, 0x1, R48 ;  /* 0x000000012b2b7824 */ /* 0x000fe200078e0230 */
[----:B------:R-:W-:-:S02]  /*4240*/  LOP3.LUT R37, R40, R45, R26, 0xe8, !PT ;  /* 0x0000002d28257212 */ /* 0x000fc400078ee81a */
[----:B------:R-:W-:Y:S02]  /*4250*/  LOP3.LUT R7, R33, R7, R36, 0x96, !PT ;  /* 0x0000000721077212 */ /* 0x000fe400078e9624 */
[C-C-:B------:R-:W-:Y:S02]  /*4260*/  SHF.L.W.U32.HI R39, R13.reuse, 0xf, R13.reuse ;  /* 0x0000000f0d277819 */ /* 0x140fe40000010e0d */
[--C-:B------:R-:W-:Y:S02]  /*4270*/  SHF.L.W.U32.HI R36, R13, 0xd, R13.reuse ;  /* 0x0000000d0d247819 */ /* 0x100fe40000010e0d */
[----:B------:R-:W-:Y:S02]  /*4280*/  SHF.R.U32.HI R33, RZ, 0xa, R13 ;  /* 0x0000000aff217819 */ /* 0x000fe4000001160d */
[----:B------:R-:W-:Y:S02]  /*4290*/  IADD3 R37, PT, PT, R48, R44, R37 ;  /* 0x0000002c30257210 */ /* 0x000fe40007ffe025 */
[----:B------:R-:W-:-:S02]  /*42a0*/  LOP3.LUT R39, R33, R39, R36, 0x96, !PT ;  /* 0x0000002721277212 */ /* 0x000fc400078e9624 */
[C-C-:B------:R-:W-:Y:S02]  /*42b0*/  SHF.L.W.U32.HI R33, R43.reuse, 0x1a, R43.reuse ;  /* 0x0000001a2b217819 */ /* 0x140fe40000010e2b */
        /* <DEDUP_REMOVED lines=21> */
[----:B------:R-:W-:Y:S02]  /*4410*/  LOP3.LUT R47, R46, R33, R42, 0x96, !PT ;  /* 0x000000212e2f7212 */ /* 0x000fe400078e962a */
[C-C-:B------:R-:W-:Y:S02]  /*4420*/  SHF.L.W.U32.HI R33, R30.reuse, 0x19, R30.reuse ;  /* 0x000000191e217819 */ /* 0x140fe40000010e1e */
[--C-:B------:R-:W-:Y:S02]  /*4430*/  SHF.L.W.U32.HI R42, R30, 0xe, R30.reuse ;  /* 0x0000000e1e2a7819 */ /* 0x100fe40000010e1e */
[----:B------:R-:W-:Y:S02]  /*4440*/  SHF.R.U32.HI R46, RZ, 0x3, R30 ;  /* 0x00000003ff2e7819 */ /* 0x000fe4000001161e */
[----:B------:R-:W-:Y:S01]  /*4450*/  LOP3.LUT R15, R43, R40, R41, 0xe2, !PT ;  /* 0x000000282b0f7212 */ /* 0x000fe200078ee229 */
[----:B------:R-:W-:Y:S01]  /*4460*/  IMAD.IADD R14, R14, 0x1, R7 ;  /* 0x000000010e0e7824 */ /* 0x000fe200078e0207 */
[----:B------:R-:W-:-:S02]  /*4470*/  LOP3.LUT R33, R46, R33, R42, 0x96, !PT ;  /* 0x000000212e217212 */ /* 0x000fc400078e962a */
[----:B------:R-:W-:Y:S02]  /*4480*/  IADD3 R47, PT, PT, R15, R47, R32 ;  /* 0x0000002f0f2f7210 */ /* 0x000fe40007ffe020 */
[----:B------:R-:W-:Y:S02]  /*4490*/  IADD3 R42, PT, PT, R21, R39, R6 ;  /* 0x00000027152a7210 */ /* 0x000fe40007ffe006 */
[C-C-:B------:R-:W-:Y:S02]  /*44a0*/  SHF.L.W.U32.HI R7, R36.reuse, 0x1e, R36.reuse ;  /* 0x0000001e24077819 */ /* 0x140fe40000010e24 */
[C-C-:B------:R-:W-:Y:S02]  /*44b0*/  SHF.L.W.U32.HI R46, R36.reuse, 0x13, R36.reuse ;  /* 0x00000013242e7819 */ /* 0x140fe40000010e24 */
[----:B------:R-:W-:-:S04]  /*44c0*/  SHF.L.W.U32.HI R15, R36, 0xa, R36 ;  /* 0x0000000a240f7819 */ /* 0x000fc80000010e24 */
[----:B------:R-:W-:Y:S01]  /*44d0*/  LOP3.LUT R46, R15, R46, R7, 0x96, !PT ;  /* 0x0000002e0f2e7212 */ /* 0x000fe200078e9607 */
[----:B------:R-:W-:Y:S01]  /*44e0*/  IMAD.IADD R15, R27, 0x1, R42 ;  /* 0x000000011b0f7824 */ /* 0x000fe200078e022a */
[----:B------:R-:W-:Y:S02]  /*44f0*/  IADD3 R42, PT, PT, R47, 0x27b70a85, R38 ;  /* 0x27b70a852f2a7810 */ /* 0x000fe40007ffe026 */
        /* <DEDUP_REMOVED lines=58> */
[--C-:B------:R-:W-:Y:S02]  /*48a0*/  SHF.L.W.U32.HI R24, R44, 0x7, R44.reuse ;  /* 0x000000072c187819 */ /* 0x100fe40000010e2c */
        /* <DEDUP_REMOVED lines=28> */
[----:B------:R-:W-:Y:S01]  /*4a70*/  IADD3 R32, PT, PT, R32, R26, R11 ;  /* 0x0000001a20207210 */ /* 0x000fe20007ffe00b */
[----:B------:R-:W-:Y:S01]  /*4a80*/  IMAD.IADD R26, R45, 0x1, R30 ;  /* 0x000000012d1a7824 */ /* 0x000fe200078e021e */
[----:B------:R-:W-:Y:S02]  /*4a90*/  IADD3 R45, PT, PT, R36, R46, R5 ;  /* 0x0000002e242d7210 */ /* 0x000fe40007ffe005 */
[C-C-:B------:R-:W-:Y:S02]  /*4aa0*/  SHF.L.W.U32.HI R25, R40.reuse, 0x1e, R40.reuse ;  /* 0x0000001e28197819 */ /* 0x140fe40000010e28 */
[C-C-:B------:R-:W-:Y:S02]  /*4ab0*/  SHF.L.W.U32.HI R30, R40.reuse, 0x13, R40.reuse ;  /* 0x00000013281e7819 */ /* 0x140fe40000010e28 */
[----:B------:R-:W-:Y:S01]  /*4ac0*/  SHF.L.W.U32.HI R36, R40, 0xa, R40 ;  /* 0x0000000a28247819 */ /* 0x000fe20000010e28 */
[----:B------:R-:W-:Y:S01]  /*4ad0*/  IMAD.IADD R33, R33, 0x1, R32 ;  /* 0x0000000121217824 */ /* 0x000fe200078e0220 */
[----:B------:R-:W-:-:S02]  /*4ae0*/  IADD3 R38, PT, PT, R45, 0x650a7354, R38 ;  /* 0x650a73542d267810 */ /* 0x000fc40007ffe026 */
[----:B------:R-:W-:Y:S02]  /*4af0*/  LOP3.LUT R36, R36, R30, R25, 0x96, !PT ;  /* 0x0000001e24247212 */ /* 0x000fe400078e9619 */
[C-C-:B------:R-:W-:Y:S02]  /*4b00*/  SHF.L.W.U32.HI R25, R26.reuse, 0xf, R26.reuse ;  /* 0x0000000f1a197819 */ /* 0x140fe40000010e1a */
[--C-:B------:R-:W-:Y:S02]  /*4b10*/  SHF.L.W.U32.HI R30, R26, 0xd, R26.reuse ;  /* 0x0000000d1a1e7819 */ /* 0x100fe40000010e1a */
[----:B------:R-:W-:Y:S02]  /*4b20*/  SHF.R.U32.HI R32, RZ, 0xa, R26 ;  /* 0x0000000aff207819 */ /* 0x000fe4000001161a */
[----:B------:R-:W-:Y:S02]  /*4b30*/  LOP3.LUT R45, R42, R43, R40, 0xe8, !PT ;  /* 0x0000002b2a2d7212 */ /* 0x000fe400078ee828 */
[----:B------:R-:W-:Y:S01]  /*4b40*/  LOP3.LUT R25, R32, R25, R30, 0x96, !PT ;  /* 0x0000001920197212 */ /* 0x000fe200078e961e */
[----:B------:R-:W-:Y:S01]  /*4b50*/  IMAD.IADD R30, R39, 0x1, R38 ;  /* 0x00000001271e7824 */ /* 0x000fe200078e0226 */
[----:B------:R-:W-:-:S02]  /*4b60*/  IADD3 R45, PT, PT, R38, R36, R45 ;  /* 0x00000024262d7210 */ /* 0x000fc40007ffe02d */
        /* <DEDUP_REMOVED lines=46> */
[C---:B------:R-:W-:Y:S02]  /*4e50*/  SHF.L.W.U32.HI R43, R41.reuse, 0xa, R41 ;  /* 0x0000000a292b7819 */ /* 0x040fe40000010e29 */
        /* <DEDUP_REMOVED lines=58> */
[--C-:B------:R-:W-:Y:S02]  /*5200*/  SHF.L.W.U32.HI R46, R45, 0x13, R45.reuse ;  /* 0x000000132d2e7819 */ /* 0x100fe40000010e2d */
[----:B------:R-:W-:-:S02]  /*5210*/  LOP3.LUT R47, R43, R42, R45, 0xe8, !PT ;  /* 0x0000002a2b2f7212 */ /* 0x000fc400078ee82d */
[----:B------:R-:W-:Y:S01]  /*5220*/  LOP3.LUT R46, R41, R46, R37, 0x96, !PT ;  /* 0x0000002e292e7212 */ /* 0x000fe200078e9625 */
[----:B------:R-:W-:-:S03]  /*5230*/  IMAD.IADD R37, R40, 0x1, R49 ;  /* 0x0000000128257824 */ /* 0x000fc600078e0231 */
        /* <DEDUP_REMOVED lines=70> */
[----:B------:R-:W-:Y:S02]  /*56a0*/  IADD3 R25, PT, PT, R34, R25, R15 ;  /* 0x0000001922197210 */ /* 0x000fe40007ffe00f */
[----:B------:R-:W-:Y:S02]  /*56b0*/  IADD3 R30, PT, PT, R47, R43, R30 ;  /* 0x0000002b2f1e7210 */ /* 0x000fe40007ffe01e */
[C-C-:B------:R-:W-:Y:S02]  /*56c0*/  SHF.L.W.U32.HI R34, R45.reuse, 0x1a, R45.reuse ;  /* 0x0000001a2d227819 */ /* 0x140fe40000010e2d */
[----:B------:R-:W-:-:S02]  /*56d0*/  SHF.L.W.U32.HI R43, R45, 0x15, R45 ;  /* 0x000000152d2b7819 */ /* 0x000fc40000010e2d */
[----:B------:R-:W-:Y:S02]  /*56e0*/  SHF.L.W.U32.HI R44, R45, 0x7, R45 ;  /* 0x000000072d2c7819 */ /* 0x000fe40000010e2d */
[----:B------:R-:W-:Y:S02]  /*56f0*/  IADD3 R36, PT, PT, R35, R36, R12 ;  /* 0x0000002423247210 */ /* 0x000fe40007ffe00c */
[----:B------:R-:W-:Y:S01]  /*5700*/  LOP3.LUT R43, R44, R34, R43, 0x96, !PT ;  /* 0x000000222c2b7212 */ /* 0x000fe200078e962b */
[----:B------:R-:W-:Y:S01]  /*5710*/  IMAD.IADD R34, R24, 0x1, R25 ;  /* 0x0000000118227824 */ /* 0x000fe200078e0219 */
[----:B------:R-:W-:Y:S01]  /*5720*/  LOP3.LUT R25, R37, R45, R40, 0xe2, !PT ;  /* 0x0000002d25197212 */ /* 0x000fe200078ee228 */
[----:B------:R-:W-:-:S03]  /*5730*/  IMAD.IADD R35, R7, 0x1, R36 ;  /* 0x0000000107237824 */ /* 0x000fc600078e0224 */
[----:B------:R-:W-:Y:S02]  /*5740*/  IADD3 R36, PT, PT, R25, R43, R26 ;  /* 0x0000002b19247210 */ /* 0x000fe40007ffe01a */
[C-C-:B------:R-:W-:Y:S02]  /*5750*/  SHF.L.W.U32.HI R7, R34.reuse, 0xf, R34.reuse ;  /* 0x0000000f22077819 */ /* 0x140fe40000010e22 */
[--C-:B------:R-:W-:Y:S02]  /*5760*/  SHF.L.W.U32.HI R24, R34, 0xd, R34.reuse ;  /* 0x0000000d22187819 */ /* 0x100fe40000010e22 */
[----:B------:R-:W-:Y:S02]  /*5770*/  SHF.R.U32.HI R25, RZ, 0xa, R34 ;  /* 0x0000000aff197819 */ /* 0x000fe40000011622 */
[----:B------:R-:W-:Y:S02]  /*5780*/  IADD3 R41, PT, PT, R36, 0x1e376c08, R41 ;  /* 0x1e376c0824297810 */ /* 0x000fe40007ffe029 */
[----:B------:R-:W-:-:S02]  /*5790*/  LOP3.LUT R7, R25, R7, R24, 0x96, !PT ;  /* 0x0000000719077212 */ /* 0x000fc400078e9618 */
[C-C-:B------:R-:W-:Y:S02]  /*57a0*/  SHF.L.W.U32.HI R24, R35.reuse, 0xf, R35.reuse ;  /* 0x0000000f23187819 */ /* 0x140fe40000010e23 */
[--C-:B------:R-:W-:Y:S02]  /*57b0*/  SHF.L.W.U32.HI R25, R35, 0xd, R35.reuse ;  /* 0x0000000d23197819 */ /* 0x100fe40000010e23 */
[----:B------:R-:W-:Y:S01]  /*57c0*/  SHF.R.U32.HI R36, RZ, 0xa, R35 ;  /* 0x0000000aff247819 */ /* 0x000fe20000011623 */
[----:B------:R-:W-:Y:S01]  /*57d0*/  IMAD.IADD R46, R46, 0x1, R41 ;  /* 0x000000012e2e7824 */ /* 0x000fe200078e0229 */
[--C-:B------:R-:W-:Y:S02]  /*57e0*/  SHF.L.W.U32.HI R48, R30, 0x1e, R30.reuse ;  /* 0x0000001e1e307819 */ /* 0x100fe40000010e1e */
[----:B------:R-:W-:Y:S02]  /*57f0*/  LOP3.LUT R24, R36, R24, R25, 0x96, !PT ;  /* 0x0000001824187212 */ /* 0x000fe400078e9619 */
[----:B------:R-:W-:-:S02]  /*5800*/  SHF.L.W.U32.HI R25, R30, 0x13, R30 ;  /* 0x000000131e197819 */ /* 0x000fc40000010e1e */
[----:B------:R-:W-:Y:S02]  /*5810*/  SHF.L.W.U32.HI R36, R30, 0xa, R30 ;  /* 0x0000000a1e247819 */ /* 0x000fe40000010e1e */
[----:B------:R-:W-:Y:S02]  /*5820*/  SHF.L.W.U32.HI R43, R46, 0x7, R46 ;  /* 0x000000072e2b7819 */ /* 0x000fe40000010e2e */
[----:B------:R-:W-:Y:S02]  /*5830*/  LOP3.LUT R48, R36, R25, R48, 0x96, !PT ;  /* 0x0000001924307212 */ /* 0x000fe400078e9630 */
[C-C-:B------:R-:W-:Y:S02]  /*5840*/  SHF.L.W.U32.HI R25, R46.reuse, 0x1a, R46.reuse ;  /* 0x0000001a2e197819 */ /* 0x140fe40000010e2e */
[----:B------:R-:W-:-:S04]  /*5850*/  SHF.L.W.U32.HI R36, R46, 0x15, R46 ;  /* 0x000000152e247819 */ /* 0x000fc80000010e2e */
[----:B------:R-:W-:Y:S02]  /*5860*/  LOP3.LUT R25, R43, R25, R36, 0x96, !PT ;  /* 0x000000192b197212 */ /* 0x000fe400078e9624 */
[----:B------:R-:W-:-:S04]  /*5870*/  LOP3.LUT R36, R45, R46, R37, 0xe2, !PT ;  /* 0x0000002e2d247212 */ /* 0x000fc800078ee225 */
[----:B------:R-:W-:-:S04]  /*5880*/  IADD3 R25, PT, PT, R36, R25, R35 ;  /* 0x0000001924197210 */ /* 0x000fc80007ffe023 */
[----:B------:R-:W-:-:S05]  /*5890*/  IADD3 R44, PT, PT, R25, 0x2748774c, R40 ;  /* 0x2748774c192c7810 */ /* 0x000fca0007ffe028 */
[----:B------:R-:W-:-:S05]  /*58a0*/  IMAD.IADD R36, R39, 0x1, R44 ;  /* 0x0000000127247824 */ /* 0x000fca00078e022c */
[C-C-:B------:R-:W-:Y:S02]  /*58b0*/  SHF.L.W.U32.HI R25, R36.reuse, 0x1a, R36.reuse ;  /* 0x0000001a24197819 */ /* 0x140fe40000010e24 */
[C-C-:B------:R-:W-:Y:S02]  /*58c0*/  SHF.L.W.U32.HI R40, R36.reuse, 0x15, R36.reuse ;  /* 0x0000001524287819 */ /* 0x140fe40000010e24 */
[----:B------:R-:W-:-:S04]  /*58d0*/  SHF.L.W.U32.HI R43, R36, 0x7, R36 ;  /* 0x00000007242b7819 */ /* 0x000fc80000010e24 */
[----:B------:R-:W-:Y:S02]  /*58e0*/  LOP3.LUT R40, R43, R25, R40, 0x96, !PT ;  /* 0x000000192b287212 */ /* 0x000fe400078e9628 */
[----:B------:R-:W-:-:S04]  /*58f0*/  LOP3.LUT R25, R46, R36, R45, 0xe2, !PT ;  /* 0x000000242e197212 */ /* 0x000fc800078ee22d */
[----:B------:R-:W-:-:S04]  /*5900*/  IADD3 R40, PT, PT, R25, R40, R34 ;  /* 0x0000002819287210 */ /* 0x000fc80007ffe022 */
[----:B------:R-:W-:Y:S02]  /*5910*/  IADD3 R37, PT, PT, R40, 0x34b0bcb5, R37 ;  /* 0x34b0bcb528257810 */ /* 0x000fe40007ffe025 */
[----:B------:R-:W-:Y:S02]  /*5920*/  IADD3 R7, PT, PT, R6, R7, R27 ;  /* 0x0000000706077210 */ /* 0x000fe40007ffe01b */
[----:B------:R-:W-:Y:S01]  /*5930*/  LOP3.LUT R6, R39, R42, R30, 0xe8, !PT ;  /* 0x0000002a27067212 */ /* 0x000fe200078ee81e */
[----:B------:R-:W-:Y:S01]  /*5940*/  IMAD.IADD R39, R42, 0x1, R37 ;  /* 0x000000012a277824 */ /* 0x000fe200078e0225 */
[----:B------:R-:W-:Y:S02]  /*5950*/  IADD3 R43, PT, PT, R5, R24, R14 ;  /* 0x00000018052b7210 */ /* 0x000fe40007ffe00e */
[----:B------:R-:W-:Y:S02]  /*5960*/  IADD3 R41, PT, PT, R41, R48, R6 ;  /* 0x0000003029297210 */ /* 0x000fe40007ffe006 */
[----:B------:R-:W-:-:S02]  /*5970*/  SHF.L.W.U32.HI R5, R39, 0x1a, R39 ;  /* 0x0000001a27057819 */ /* 0x000fc40000010e27 */
[C-C-:B------:R-:W-:Y:S02]  /*5980*/  SHF.L.W.U32.HI R6, R39.reuse, 0x15, R39.reuse ;  /* 0x0000001527067819 */ /* 0x140fe40000010e27 */
[----:B------:R-:W-:Y:S01]  /*5990*/  SHF.L.W.U32.HI R24, R39, 0x7, R39 ;  /* 0x0000000727187819 */ /* 0x000fe20000010e27 */
[----:B------:R-:W-:Y:S01]  /*59a0*/  IMAD.IADD R43, R8, 0x1, R43 ;  /* 0x00000001082b7824 */ /* 0x000fe200078e022b */
[----:B------:R-:W-:Y:S02]  /*59b0*/  LOP3.LUT R8, R36, R39, R46, 0xe2, !PT ;  /* 0x0000002724087212 */ /* 0x000fe400078ee22e */
[----:B------:R-:W-:Y:S01]  /*59c0*/  LOP3.LUT R24, R24, R5, R6, 0x96, !PT ;  /* 0x0000000518187212 */ /* 0x000fe200078e9606 */
[----:B------:R-:W-:Y:S01]  /*59d0*/  IMAD.IADD R38, R38, 0x1, R7 ;  /* 0x0000000126267824 */ /* 0x000fe200078e0207 */
[C-C-:B------:R-:W-:Y:S02]  /*59e0*/  SHF.L.W.U32.HI R5, R9.reuse, 0x19, R9.reuse ;  /* 0x0000001909057819 */ /* 0x140fe40000010e09 */
[----:B------:R-:W-:-:S02]  /*59f0*/  SHF.L.W.U32.HI R6, R9, 0xe, R9 ;  /* 0x0000000e09067819 */ /* 0x000fc40000010e09 */
[----:B------:R-:W-:Y:S02]  /*5a00*/  SHF.R.U32.HI R7, RZ, 0x3, R9 ;  /* 0x00000003ff077819 */ /* 0x000fe40000011609 */
[----:B------:R-:W-:Y:S02]  /*5a10*/  IADD3 R24, PT, PT, R8, R24, R43 ;  /* 0x0000001808187210 */ /* 0x000fe40007ffe02b */
[----:B------:R-:W-:Y:S02]  /*5a20*/  LOP3.LUT R5, R7, R5, R6, 0x96, !PT ;  /* 0x0000000507057212 */ /* 0x000fe400078e9606 */
[C-C-:B------:R-:W-:Y:S02]  /*5a30*/  SHF.L.W.U32.HI R6, R38.reuse, 0xf, R38.reuse ;  /* 0x0000000f26067819 */ /* 0x140fe40000010e26 */
[--C-:B------:R-:W-:Y:S02]  /*5a40*/  SHF.L.W.U32.HI R7, R38, 0xd, R38.reuse ;  /* 0x0000000d26077819 */ /* 0x100fe40000010e26 */
[----:B------:R-:W-:-:S02]  /*5a50*/  SHF.R.U32.HI R8, RZ, 0xa, R38 ;  /* 0x0000000aff087819 */ /* 0x000fc40000011626 */
[----:B------:R-:W-:Y:S02]  /*5a60*/  IADD3 R45, PT, PT, R24, 0x391c0cb3, R45 ;  /* 0x391c0cb3182d7810 */ /* 0x000fe40007ffe02d */
[----:B------:R-:W-:Y:S02]  /*5a70*/  LOP3.LUT R6, R8, R6, R7, 0x96, !PT ;  /* 0x0000000608067212 */ /* 0x000fe400078e9607 */
[C---:B------:R-:W-:Y:S01]  /*5a80*/  SHF.L.W.U32.HI R7, R41.reuse, 0x1e, R41 ;  /* 0x0000001e29077819 */ /* 0x040fe20000010e29 */
[----:B------:R-:W-:Y:S01]  /*5a90*/  IMAD.IADD R40, R30, 0x1, R45 ;  /* 0x000000011e287824 */ /* 0x000fe200078e022d */
[C-C-:B------:R-:W-:Y:S02]  /*5aa0*/  SHF.L.W.U32.HI R8, R41.reuse, 0x13, R41.reuse ;  /* 0x0000001329087819 */ /* 0x140fe40000010e29 */
[----:B------:R-:W-:Y:S02]  /*5ab0*/  SHF.L.W.U32.HI R24, R41, 0xa, R41 ;  /* 0x0000000a29187819 */ /* 0x000fe40000010e29 */
[----:B------:R-:W-:-:S02]  /*5ac0*/  IADD3 R6, PT, PT, R4, R6, R33 ;  /* 0x0000000604067210 */ /* 0x000fc40007ffe021 */
[----:B------:R-:W-:Y:S02]  /*5ad0*/  LOP3.LUT R8, R24, R8, R7, 0x96, !PT ;  /* 0x0000000818087212 */ /* 0x000fe400078e9607 */
[C-C-:B------:R-:W-:Y:S02]  /*5ae0*/  SHF.L.W.U32.HI R24, R40.reuse, 0x7, R40.reuse ;  /* 0x0000000728187819 */ /* 0x140fe40000010e28 */
[C-C-:B------:R-:W-:Y:S02]  /*5af0*/  SHF.L.W.U32.HI R4, R40.reuse, 0x1a, R40.reuse ;  /* 0x0000001a28047819 */ /* 0x140fe40000010e28 */
[----:B------:R-:W-:-:S04]  /*5b00*/  SHF.L.W.U32.HI R7, R40, 0x15, R40 ;  /* 0x0000001528077819 */ /* 0x000fc80000010e28 */
[----:B------:R-:W-:Y:S02]  /*5b10*/  LOP3.LUT R4, R24, R4, R7, 0x96, !PT ;  /* 0x0000000418047212 */ /* 0x000fe400078e9607 */
[----:B------:R-:W2:Y:S01]  /*5b20*/  LDL.64 R24, [R1+0x98] ;  /* 0x0000980001187983 */ /* 0x000ea20000100a00 */
[----:B------:R-:W-:Y:S01]  /*5b30*/  LOP3.LUT R7, R42, R30, R41, 0xe8, !PT ;  /* 0x0000001e2a077212 */ /* 0x000fe200078ee829 */
[----:B------:R-:W-:Y:S01]  /*5b40*/  IMAD.IADD R42, R5, 0x1, R6 ;  /* 0x00000001052a7824 */ /* 0x000fe200078e0206 */
[----:B------:R-:W-:Y:S02]  /*5b50*/  LOP3.LUT R5, R39, R40, R36, 0xe2, !PT ;  /* 0x0000002827057212 */ /* 0x000fe400078ee224 */
[----:B------:R-:W-:Y:S02]  /*5b60*/  IADD3 R44, PT, PT, R44, R8, R7 ;  /* 0x000000082c2c7210 */ /* 0x000fe40007ffe007 */
[----:B------:R-:W-:Y:S02]  /*5b70*/  IADD3 R7, PT, PT, R5, R4, R38 ;  /* 0x0000000405077210 */ /* 0x000fe40007ffe026 */
[----:B------:R-:W-:-:S02]  /*5b80*/  SHF.L.W.U32.HI R4, R43, 0xf, R43 ;  /* 0x0000000f2b047819 */ /* 0x000fc40000010e2b */
[--C-:B------:R-:W-:Y:S02]  /*5b90*/  SHF.L.W.U32.HI R5, R43, 0xd, R43.reuse ;  /* 0x0000000d2b057819 */ /* 0x100fe40000010e2b */
[----:B------:R-:W-:Y:S02]  /*5ba0*/  SHF.R.U32.HI R6, RZ, 0xa, R43 ;  /* 0x0000000aff067819 */ /* 0x000fe4000001162b */
[----:B------:R-:W-:Y:S02]  /*5bb0*/  SHF.R.U32.HI R8, RZ, 0xa, R42 ;  /* 0x0000000aff087819 */ /* 0x000fe4000001162a */
[----:B------:R-:W-:Y:S02]  /*5bc0*/  LOP3.LUT R5, R6, R4, R5, 0x96, !PT ;  /* 0x0000000406057212 */ /* 0x000fe400078e9605 */
[----:B------:R-:W-:Y:S02]  /*5bd0*/  IADD3 R4, PT, PT, R7, 0x4ed8aa4a, R46 ;  /* 0x4ed8aa4a07047810 */ /* 0x000fe40007ffe02e */
[----:B------:R-:W-:-:S02]  /*5be0*/  SHF.L.W.U32.HI R6, R42, 0xf, R42 ;  /* 0x0000000f2a067819 */ /* 0x000fc40000010e2a */
[----:B------:R-:W-:-:S04]  /*5bf0*/  SHF.L.W.U32.HI R7, R42, 0xd, R42 ;  /* 0x0000000d2a077819 */ /* 0x000fc80000010e2a */
[----:B------:R-:W-:Y:S01]  /*5c00*/  LOP3.LUT R6, R8, R6, R7, 0x96, !PT ;  /* 0x0000000608067212 */ /* 0x000fe200078e9607 */
[----:B------:R-:W-:Y:S01]  /*5c10*/  IMAD.IADD R7, R41, 0x1, R4 ;  /* 0x0000000129077824 */ /* 0x000fe200078e0204 */
[----:B------:R-:W-:-:S04]  /*5c20*/  IADD3 R5, PT, PT, R10, R5, R21 ;  /* 0x000000050a057210 */ /* 0x000fc80007ffe015 */
        /* <DEDUP_REMOVED lines=8> */
[--C-:B------:R-:W-:Y:S02]  /*5cb0*/  SHF.L.W.U32.HI R47, R11, 0xe, R11.reuse ;  /* 0x0000000e0b2f7819 */ /* 0x100fe40000010e0b */
[----:B------:R-:W-:-:S02]  /*5cc0*/  SHF.R.U32.HI R8, RZ, 0x3, R11 ;  /* 0x00000003ff087819 */ /* 0x000fc4000001160b */
[----:B------:R-:W-:Y:S02]  /*5cd0*/  IADD3 R10, PT, PT, R11, R6, R35 ;  /* 0x000000060b0a7210 */ /* 0x000fe40007ffe023 */
[----:B------:R-:W-:Y:S02]  /*5ce0*/  LOP3.LUT R32, R8, R32, R47, 0x96, !PT ;  /* 0x0000002008207212 */ /* 0x000fe400078e962f */
[----:B------:R-:W-:Y:S02]  /*5cf0*/  IADD3 R35, PT, PT, R49, 0x5b9cca4f, R36 ;  /* 0x5b9cca4f31237810 */ /* 0x000fe40007ffe024 */
[C-C-:B------:R-:W-:Y:S02]  /*5d00*/  SHF.L.W.U32.HI R6, R44.reuse, 0x1e, R44.reuse ;  /* 0x0000001e2c067819 */ /* 0x140fe40000010e2c */
[C-C-:B------:R-:W-:Y:S02]  /*5d10*/  SHF.L.W.U32.HI R11, R44.reuse, 0x13, R44.reuse ;  /* 0x000000132c0b7819 */ /* 0x140fe40000010e2c */
[----:B------:R-:W-:-:S02]  /*5d20*/  SHF.L.W.U32.HI R8, R44, 0xa, R44 ;  /* 0x0000000a2c087819 */ /* 0x000fc40000010e2c */
[----:B------:R-:W-:Y:S02]  /*5d30*/  LOP3.LUT R30, R30, R41, R44, 0xe8, !PT ;  /* 0x000000291e1e7212 */ /* 0x000fe400078ee82c */
[----:B------:R-:W-:Y:S01]  /*5d40*/  LOP3.LUT R6, R8, R11, R6, 0x96, !PT ;  /* 0x0000000b08067212 */ /* 0x000fe200078e9606 */
[----:B------:R-:W-:-:S03]  /*5d50*/  IMAD.IADD R8, R44, 0x1, R35 ;  /* 0x000000012c087824 */ /* 0x000fc600078e0223 */
[----:B------:R-:W-:Y:S02]  /*5d60*/  IADD3 R37, PT, PT, R37, R6, R30 ;  /* 0x0000000625257210 */ /* 0x000fe40007ffe01e */
[C-C-:B------:R-:W-:Y:S02]  /*5d70*/  SHF.L.W.U32.HI R6, R8.reuse, 0x1a, R8.reuse ;  /* 0x0000001a08067819 */ /* 0x140fe40000010e08 */
[C-C-:B------:R-:W-:Y:S02]  /*5d80*/  SHF.L.W.U32.HI R11, R8.reuse, 0x15, R8.reuse ;  /* 0x00000015080b7819 */ /* 0x140fe40000010e08 */
[----:B------:R-:W-:-:S04]  /*5d90*/  SHF.L.W.U32.HI R30, R8, 0x7, R8 ;  /* 0x00000007081e7819 */ /* 0x000fc80000010e08 */
[----:B------:R-:W-:Y:S02]  /*5da0*/  LOP3.LUT R6, R30, R6, R11, 0x96, !PT ;  /* 0x000000061e067212 */ /* 0x000fe400078e960b */
[----:B------:R-:W-:Y:S02]  /*5db0*/  LOP3.LUT R11, R7, R8, R40, 0xe2, !PT ;  /* 0x00000008070b7212 */ /* 0x000fe400078ee228 */
[--C-:B------:R-:W-:Y:S02]  /*5dc0*/  SHF.R.U32.HI R30, RZ, 0xa, R5.reuse ;  /* 0x0000000aff1e7819 */ /* 0x100fe40000011605 */
        /* <DEDUP_REMOVED lines=10> */
[----:B------:R-:W-:Y:S02]  /*5e70*/  LOP3.LUT R30, R41, R44, R37, 0xe8, !PT ;  /* 0x0000002c291e7212 */ /* 0x000fe400078ee825 */
[----:B------:R-:W-:Y:S02]  /*5e80*/  IADD3 R9, PT, PT, R9, R6, R26 ;  /* 0x0000000609097210 */ /* 0x000fe40007ffe01a */
[----:B------:R-:W-:Y:S02]  /*5e90*/  IADD3 R45, PT, PT, R45, R36, R30 ;  /* 0x000000242d2d7210 */ /* 0x000fe40007ffe01e */
[C-C-:B------:R-:W-:Y:S02]  /*5ea0*/  SHF.L.W.U32.HI R26, R11.reuse, 0x1a, R11.reuse ;  /* 0x0000001a0b1a7819 */ /* 0x140fe40000010e0b */
[----:B------:R-:W-:-:S02]  /*5eb0*/  SHF.L.W.U32.HI R41, R11, 0x15, R11 ;  /* 0x000000150b297819 */ /* 0x000fc40000010e0b */
[----:B------:R-:W-:Y:S01]  /*5ec0*/  SHF.L.W.U32.HI R30, R11, 0x7, R11 ;  /* 0x000000070b1e7819 */ /* 0x000fe20000010e0b */
[----:B------:R-:W-:-:S03]  /*5ed0*/  IMAD.IADD R6, R32, 0x1, R9 ;  /* 0x0000000120067824 */ /* 0x000fc600078e0209 */
[----:B------:R-:W-:Y:S02]  /*5ee0*/  LOP3.LUT R32, R30, R26, R41, 0x96, !PT ;  /* 0x0000001a1e207212 */ /* 0x000fe400078e9629 */
[----:B------:R-:W-:-:S04]  /*5ef0*/  LOP3.LUT R41, R8, R11, R7, 0xe2, !PT ;  /* 0x0000000b08297212 */ /* 0x000fc800078ee207 */
[----:B------:R-:W-:Y:S02]  /*5f00*/  IADD3 R41, PT, PT, R41, R32, R6 ;  /* 0x0000002029297210 */ /* 0x000fe40007ffe006 */
[C-C-:B------:R-:W-:Y:S02]  /*5f10*/  SHF.L.W.U32.HI R9, R45.reuse, 0x1e, R45.reuse ;  /* 0x0000001e2d097819 */ /* 0x140fe40000010e2d */
[C-C-:B------:R-:W-:Y:S02]  /*5f20*/  SHF.L.W.U32.HI R26, R45.reuse, 0x13, R45.reuse ;  /* 0x000000132d1a7819 */ /* 0x140fe40000010e2d */
[----:B------:R-:W-:Y:S02]  /*5f30*/  SHF.L.W.U32.HI R30, R45, 0xa, R45 ;  /* 0x0000000a2d1e7819 */ /* 0x000fe40000010e2d */
[----:B------:R-:W-:Y:S02]  /*5f40*/  IADD3 R40, PT, PT, R41, 0x748f82ee, R40 ;  /* 0x748f82ee29287810 */ /* 0x000fe40007ffe028 */
[----:B------:R-:W-:-:S02]  /*5f50*/  LOP3.LUT R36, R30, R26, R9, 0x96, !PT ;  /* 0x0000001a1e247212 */ /* 0x000fc400078e9609 */
[--C-:B------:R-:W-:Y:S01]  /*5f60*/  SHF.L.W.U32.HI R9, R13, 0x19, R13.reuse ;  /* 0x000000190d097819 */ /* 0x100fe20000010e0d */
[----:B------:R-:W-:Y:S01]  /*5f70*/  IMAD.IADD R26, R45, 0x1, R40 ;  /* 0x000000012d1a7824 */ /* 0x000fe200078e0228 */
[--C-:B------:R-:W-:Y:S02]  /*5f80*/  SHF.L.W.U32.HI R30, R13, 0xe, R13.reuse ;  /* 0x0000000e0d1e7819 */ /* 0x100fe40000010e0d */
[----:B------:R-:W-:Y:S02]  /*5f90*/  SHF.R.U32.HI R32, RZ, 0x3, R13 ;  /* 0x00000003ff207819 */ /* 0x000fe4000001160d */
[----:B------:R-:W-:Y:S02]  /*5fa0*/  LOP3.LUT R41, R44, R37, R45, 0xe8, !PT ;  /* 0x000000252c297212 */ /* 0x000fe400078ee82d */
[----:B------:R-:W-:Y:S02]  /*5fb0*/  LOP3.LUT R9, R32, R9, R30, 0x96, !PT ;  /* 0x0000000920097212 */ /* 0x000fe400078e961e */
[----:B------:R-:W-:-:S02]  /*5fc0*/  IADD3 R4, PT, PT, R4, R36, R41 ;  /* 0x0000002404047210 */ /* 0x000fc40007ffe029 */
[C-C-:B------:R-:W-:Y:S02]  /*5fd0*/  SHF.L.W.U32.HI R30, R26.reuse, 0x1a, R26.reuse ;  /* 0x0000001a1a1e7819 */ /* 0x140fe40000010e1a */
[C-C-:B------:R-:W-:Y:S02]  /*5fe0*/  SHF.L.W.U32.HI R41, R26.reuse, 0x15, R26.reuse ;  /* 0x000000151a297819 */ /* 0x140fe40000010e1a */
[----:B------:R-:W-:Y:S01]  /*5ff0*/  SHF.L.W.U32.HI R32, R26, 0x7, R26 ;  /* 0x000000071a207819 */ /* 0x000fe20000010e1a */
[----:B------:R-:W-:-:S03]  /*6000*/  IMAD.IADD R10, R9, 0x1, R10 ;  /* 0x00000001090a7824 */ /* 0x000fc600078e020a */
[----:B------:R-:W-:Y:S02]  /*6010*/  LOP3.LUT R36, R32, R30, R41, 0x96, !PT ;  /* 0x0000001e20247212 */ /* 0x000fe400078e9629 */
[----:B------:R-:W-:Y:S02]  /*6020*/  LOP3.LUT R41, R11, R26, R8, 0xe2, !PT ;  /* 0x0000001a0b297212 */ /* 0x000fe400078ee208 */
[C-C-:B------:R-:W-:Y:S02]  /*6030*/  SHF.L.W.U32.HI R9, R6.reuse, 0xf, R6.reuse ;  /* 0x0000000f06097819 */ /* 0x140fe40000010e06 */
[--C-:B------:R-:W-:Y:S02]  /*6040*/  SHF.L.W.U32.HI R30, R6, 0xd, R6.reuse ;  /* 0x0000000d061e7819 */ /* 0x100fe40000010e06 */
[----:B------:R-:W-:Y:S02]  /*6050*/  SHF.R.U32.HI R32, RZ, 0xa, R6 ;  /* 0x0000000aff207819 */ /* 0x000fe40000011606 */
[----:B------:R-:W-:-:S02]  /*6060*/  IADD3 R36, PT, PT, R41, R36, R10 ;  /* 0x0000002429247210 */ /* 0x000fc40007ffe00a */
[----:B------:R-:W-:Y:S02]  /*6070*/  LOP3.LUT R9, R32, R9, R30, 0x96, !PT ;  /* 0x0000000920097212 */ /* 0x000fe400078e961e */
[C-C-:B------:R-:W-:Y:S02]  /*6080*/  SHF.L.W.U32.HI R30, R4.reuse, 0x1e, R4.reuse ;  /* 0x0000001e041e7819 */ /* 0x140fe40000010e04 */
[C-C-:B------:R-:W-:Y:S02]  /*6090*/  SHF.L.W.U32.HI R41, R4.reuse, 0x13, R4.reuse ;  /* 0x0000001304297819 */ /* 0x140fe40000010e04 */
[----:B------:R-:W-:Y:S02]  /*60a0*/  SHF.L.W.U32.HI R32, R4, 0xa, R4 ;  /* 0x0000000a04207819 */ /* 0x000fe40000010e04 */
[----:B------:R-:W-:Y:S02]  /*60b0*/  IADD3 R7, PT, PT, R36, 0x78a5636f, R7 ;  /* 0x78a5636f24077810 */ /* 0x000fe40007ffe007 */
[----:B------:R-:W-:-:S02]  /*60c0*/  LOP3.LUT R44, R32, R41, R30, 0x96, !PT ;  /* 0x00000029202c7212 */ /* 0x000fc400078e961e */
[----:B------:R-:W-:Y:S01]  /*60d0*/  IADD3 R13, PT, PT, R13, R9, R34 ;  /* 0x000000090d0d7210 */ /* 0x000fe20007ffe022 */
[----:B------:R-:W-:Y:S01]  /*60e0*/  IMAD.IADD R9, R4, 0x1, R7 ;  /* 0x0000000104097824 */ /* 0x000fe200078e0207 */
[C-C-:B------:R-:W-:Y:S02]  /*60f0*/  SHF.L.W.U32.HI R30, R12.reuse, 0x19, R12.reuse ;  /* 0x000000190c1e7819 */ /* 0x140fe40000010e0c */
[--C-:B------:R-:W-:Y:S02]  /*6100*/  SHF.L.W.U32.HI R41, R12, 0xe, R12.reuse ;  /* 0x0000000e0c297819 */ /* 0x100fe40000010e0c */
[----:B------:R-:W-:Y:S02]  /*6110*/  SHF.R.U32.HI R32, RZ, 0x3, R12 ;  /* 0x00000003ff207819 */ /* 0x000fe4000001160c */
[----:B------:R-:W-:Y:S02]  /*6120*/  LOP3.LUT R36, R37, R45, R4, 0xe8, !PT ;  /* 0x0000002d25247212 */ /* 0x000fe400078ee804 */
[----:B------:R-:W-:-:S02]  /*6130*/  LOP3.LUT R30, R32, R30, R41, 0x96, !PT ;  /* 0x0000001e201e7212 */ /* 0x000fc400078e9629 */
[----:B------:R-:W-:Y:S02]  /*6140*/  IADD3 R35, PT, PT, R35, R44, R36 ;  /* 0x0000002c23237210 */ /* 0x000fe40007ffe024 */
[C-C-:B------:R-:W-:Y:S02]  /*6150*/  SHF.L.W.U32.HI R34, R9.reuse, 0x1a, R9.reuse ;  /* 0x0000001a09227819 */ /* 0x140fe40000010e09 */
[C-C-:B------:R-:W-:Y:S02]  /*6160*/  SHF.L.W.U32.HI R41, R9.reuse, 0x15, R9.reuse ;  /* 0x0000001509297819 */ /* 0x140fe40000010e09 */
[----:B------:R-:W-:Y:S01]  /*6170*/  SHF.L.W.U32.HI R36, R9, 0x7, R9 ;  /* 0x0000000709247819 */ /* 0x000fe20000010e09 */
[----:B------:R-:W-:Y:S01]  /*6180*/  IMAD.IADD R13, R30, 0x1, R13 ;  /* 0x000000011e0d7824 */ /* 0x000fe200078e020d */
[----:B------:R-:W-:Y:S02]  /*6190*/  SHF.L.W.U32.HI R32, R10, 0xf, R10 ;  /* 0x0000000f0a207819 */ /* 0x000fe40000010e0a */
[----:B------:R-:W-:-:S02]  /*61a0*/  LOP3.LUT R41, R36, R34, R41, 0x96, !PT ;  /* 0x0000002224297212 */ /* 0x000fc400078e9629 */
[----:B------:R-:W-:Y:S02]  /*61b0*/  LOP3.LUT R34, R26, R9, R11, 0xe2, !PT ;  /* 0x000000091a227212 */ /* 0x000fe400078ee20b */
[--C-:B------:R-:W-:Y:S02]  /*61c0*/  SHF.L.W.U32.HI R37, R10, 0xd, R10.reuse ;  /* 0x0000000d0a257819 */ /* 0x100fe40000010e0a */
[----:B------:R-:W-:Y:S02]  /*61d0*/  SHF.R.U32.HI R10, RZ, 0xa, R10 ;  /* 0x0000000aff0a7819 */ /* 0x000fe4000001160a */
[----:B------:R-:W-:Y:S02]  /*61e0*/  IADD3 R41, PT, PT, R34, R41, R13 ;  /* 0x0000002922297210 */ /* 0x000fe40007ffe00d */
[----:B------:R-:W-:Y:S02]  /*61f0*/  LOP3.LUT R10, R10, R32, R37, 0x96, !PT ;  /* 0x000000200a0a7212 */ /* 0x000fe400078e9625 */
[----:B------:R-:W-:-:S02]  /*6200*/  SHF.L.W.U32.HI R30, R35, 0x1e, R35 ;  /* 0x0000001e231e7819 */ /* 0x000fc40000010e23 */
[C-C-:B------:R-:W-:Y:S02]  /*6210*/  SHF.L.W.U32.HI R37, R35.reuse, 0x13, R35.reuse ;  /* 0x0000001323257819 */ /* 0x140fe40000010e23 */
[--C-:B------:R-:W-:Y:S02]  /*6220*/  SHF.L.W.U32.HI R32, R35, 0xa, R35.reuse ;  /* 0x0000000a23207819 */ /* 0x100fe40000010e23 */
[----:B------:R-:W-:Y:S02]  /*6230*/  IADD3 R8, PT, PT, R41, -0x7b3787ec, R8 ;  /* 0x84c8781429087810 */ /* 0x000fe40007ffe008 */
[----:B------:R-:W-:Y:S02]  /*6240*/  LOP3.LUT R36, R32, R37, R30, 0x96, !PT ;  /* 0x0000002520247212 */ /* 0x000fe400078e961e */
[----:B------:R-:W-:Y:S02]  /*6250*/  LOP3.LUT R30, R45, R4, R35, 0xe8, !PT ;  /* 0x000000042d1e7212 */ /* 0x000fe400078ee823 */
[----:B------:R-:W-:Y:S01]  /*6260*/  IADD3 R43, PT, PT, R12, R10, R43 ;  /* 0x0000000a0c2b7210 */ /* 0x000fe20007ffe02b */
[----:B------:R-:W-:Y:S01]  /*6270*/  IMAD.IADD R10, R35, 0x1, R8 ;  /* 0x00000001230a7824 */ /* 0x000fe200078e0208 */
[----:B------:R-:W-:-:S02]  /*6280*/  SHF.L.W.U32.HI R32, R15, 0x19, R15 ;  /* 0x000000190f207819 */ /* 0x000fc40000010e0f */
[--C-:B------:R-:W-:Y:S02]  /*6290*/  SHF.L.W.U32.HI R37, R15, 0xe, R15.reuse ;  /* 0x0000000e0f257819 */ /* 0x100fe40000010e0f */
[----:B------:R-:W-:Y:S02]  /*62a0*/  SHF.R.U32.HI R34, RZ, 0x3, R15 ;  /* 0x00000003ff227819 */ /* 0x000fe4000001160f */
[----:B------:R-:W-:Y:S02]  /*62b0*/  IADD3 R30, PT, PT, R39, R36, R30 ;  /* 0x00000024271e7210 */ /* 0x000fe40007ffe01e */
[----:B------:R-:W-:Y:S02]  /*62c0*/  LOP3.LUT R32, R34, R32, R37, 0x96, !PT ;  /* 0x0000002022207212 */ /* 0x000fe400078e9625 */
[C-C-:B------:R-:W-:Y:S02]  /*62d0*/  SHF.L.W.U32.HI R39, R10.reuse, 0x1a, R10.reuse ;  /* 0x0000001a0a277819 */ /* 0x140fe40000010e0a */
[----:B------:R-:W-:-:S02]  /*62e0*/  SHF.L.W.U32.HI R44, R10, 0x15, R10 ;  /* 0x000000150a2c7819 */ /* 0x000fc40000010e0a */
[----:B------:R-:W-:Y:S02]  /*62f0*/  SHF.L.W.U32.HI R41, R10, 0x7, R10 ;  /* 0x000000070a297819 */ /* 0x000fe40000010e0a */
[C-C-:B------:R-:W-:Y:S02]  /*6300*/  SHF.L.W.U32.HI R34, R30.reuse, 0x1e, R30.reuse ;  /* 0x0000001e1e227819 */ /* 0x140fe40000010e1e */
[C-C-:B------:R-:W-:Y:S02]  /*6310*/  SHF.L.W.U32.HI R37, R30.reuse, 0x13, R30.reuse ;  /* 0x000000131e257819 */ /* 0x140fe40000010e1e */
[----:B------:R-:W-:Y:S01]  /*6320*/  SHF.L.W.U32.HI R36, R30, 0xa, R30 ;  /* 0x0000000a1e247819 */ /* 0x000fe20000010e1e */
[----:B------:R-:W-:Y:S01]  /*6330*/  IMAD.IADD R12, R32, 0x1, R43 ;  /* 0x00000001200c7824 */ /* 0x000fe200078e022b */
[----:B------:R-:W-:Y:S02]  /*6340*/  LOP3.LUT R44, R41, R39, R44, 0x96, !PT ;  /* 0x00000027292c7212 */ /* 0x000fe400078e962c */
[----:B------:R-:W-:-:S02]  /*6350*/  LOP3.LUT R41, R9, R10, R26, 0xe2, !PT ;  /* 0x0000000a09297212 */ /* 0x000fc400078ee21a */
[----:B------:R-:W-:Y:S02]  /*6360*/  LOP3.LUT R34, R36, R37, R34, 0x96, !PT ;  /* 0x0000002524227212 */ /* 0x000fe400078e9622 */
[C-C-:B------:R-:W-:Y:S02]  /*6370*/  SHF.L.W.U32.HI R32, R13.reuse, 0xf, R13.reuse ;  /* 0x0000000f0d207819 */ /* 0x140fe40000010e0d */
[--C-:B------:R-:W-:Y:S02]  /*6380*/  SHF.L.W.U32.HI R37, R13, 0xd, R13.reuse ;  /* 0x0000000d0d257819 */ /* 0x100fe40000010e0d */
[----:B------:R-:W-:Y:S02]  /*6390*/  SHF.R.U32.HI R13, RZ, 0xa, R13 ;  /* 0x0000000aff0d7819 */ /* 0x000fe4000001160d */
[----:B------:R-:W-:Y:S02]  /*63a0*/  LOP3.LUT R39, R4, R35, R30, 0xe8, !PT ;  /* 0x0000002304277212 */ /* 0x000fe400078ee81e */
[----:B------:R-:W-:-:S02]  /*63b0*/  IADD3 R44, PT, PT, R41, R44, R12 ;  /* 0x0000002c292c7210 */ /* 0x000fc40007ffe00c */
[----:B------:R-:W-:Y:S02]  /*63c0*/  LOP3.LUT R32, R13, R32, R37, 0x96, !PT ;  /* 0x000000200d207212 */ /* 0x000fe400078e9625 */
[----:B------:R-:W-:Y:S02]  /*63d0*/  IADD3 R40, PT, PT, R40, R34, R39 ;  /* 0x0000002228287210 */ /* 0x000fe40007ffe027 */
[----:B------:R-:W-:Y:S02]  /*63e0*/  IADD3 R13, PT, PT, R44, -0x7338fdf8, R11 ;  /* 0x8cc702082c0d7810 */ /* 0x000fe40007ffe00b */
[C-C-:B------:R-:W-:Y:S02]  /*63f0*/  SHF.L.W.U32.HI R4, R14.reuse, 0x19, R14.reuse ;  /* 0x000000190e047819 */ /* 0x140fe40000010e0e */
[--C-:B------:R-:W-:Y:S02]  /*6400*/  SHF.L.W.U32.HI R11, R14, 0xe, R14.reuse ;  /* 0x0000000e0e0b7819 */ /* 0x100fe40000010e0e */
[----:B------:R-:W-:-:S02]  /*6410*/  SHF.R.U32.HI R34, RZ, 0x3, R14 ;  /* 0x00000003ff227819 */ /* 0x000fc4000001160e */
[C-C-:B------:R-:W-:Y:S02]  /*6420*/  SHF.L.W.U32.HI R36, R40.reuse, 0x1e, R40.reuse ;  /* 0x0000001e28247819 */ /* 0x140fe40000010e28 */
[C-C-:B------:R-:W-:Y:S02]  /*6430*/  SHF.L.W.U32.HI R37, R40.reuse, 0x13, R40.reuse ;  /* 0x0000001328257819 */ /* 0x140fe40000010e28 */
[----:B------:R-:W-:Y:S02]  /*6440*/  SHF.L.W.U32.HI R39, R40, 0xa, R40 ;  /* 0x0000000a28277819 */ /* 0x000fe40000010e28 */
[----:B------:R-:W-:Y:S01]  /*6450*/  LOP3.LUT R4, R34, R4, R11, 0x96, !PT ;  /* 0x0000000422047212 */ /* 0x000fe200078e960b */
[----:B------:R-:W-:Y:S01]  /*6460*/  IMAD.IADD R11, R30, 0x1, R13 ;  /* 0x000000011e0b7824 */ /* 0x000fe200078e020d */
[----:B------:R-:W-:Y:S02]  /*6470*/  IADD3 R15, PT, PT, R15, R32, R38 ;  /* 0x000000200f0f7210 */ /* 0x000fe40007ffe026 */
[----:B------:R-:W-:-:S02]  /*6480*/  LOP3.LUT R36, R39, R37, R36, 0x96, !PT ;  /* 0x0000002527247212 */ /* 0x000fc400078e9624 */
[----:B------:R-:W-:Y:S02]  /*6490*/  LOP3.LUT R32, R35, R30, R40, 0xe8, !PT ;  /* 0x0000001e23207212 */ /* 0x000fe400078ee828 */
[C-C-:B------:R-:W-:Y:S02]  /*64a0*/  SHF.L.W.U32.HI R34, R11.reuse, 0x1a, R11.reuse ;  /* 0x0000001a0b227819 */ /* 0x140fe40000010e0b */
[C-C-:B------:R-:W-:Y:S02]  /*64b0*/  SHF.L.W.U32.HI R35, R11.reuse, 0x15, R11.reuse ;  /* 0x000000150b237819 */ /* 0x140fe40000010e0b */
[----:B------:R-:W-:Y:S02]  /*64c0*/  SHF.L.W.U32.HI R37, R11, 0x7, R11 ;  /* 0x000000070b257819 */ /* 0x000fe40000010e0b */
[----:B------:R-:W-:Y:S01]  /*64d0*/  IADD3 R7, PT, PT, R7, R36, R32 ;  /* 0x0000002407077210 */ /* 0x000fe20007ffe020 */
[----:B------:R-:W-:Y:S01]  /*64e0*/  IMAD.IADD R4, R4, 0x1, R15 ;  /* 0x0000000104047824 */ /* 0x000fe200078e020f */
[----:B------:R-:W-:-:S02]  /*64f0*/  LOP3.LUT R37, R37, R34, R35, 0x96, !PT ;  /* 0x0000002225257212 */ /* 0x000fc400078e9623 */
[C-C-:B------:R-:W-:Y:S02]  /*6500*/  SHF.L.W.U32.HI R15, R7.reuse, 0x1e, R7.reuse ;  /* 0x0000001e070f7819 */ /* 0x140fe40000010e07 */
[C-C-:B------:R-:W-:Y:S02]  /*6510*/  SHF.L.W.U32.HI R32, R7.reuse, 0x13, R7.reuse ;  /* 0x0000001307207819 */ /* 0x140fe40000010e07 */
[----:B------:R-:W-:Y:S02]  /*6520*/  SHF.L.W.U32.HI R34, R7, 0xa, R7 ;  /* 0x0000000a07227819 */ /* 0x000fe40000010e07 */
[----:B------:R-:W-:Y:S02]  /*6530*/  LOP3.LUT R35, R10, R11, R9, 0xe2, !PT ;  /* 0x0000000b0a237212 */ /* 0x000fe400078ee209 */
[----:B------:R-:W-:Y:S02]  /*6540*/  LOP3.LUT R36, R34, R32, R15, 0x96, !PT ;  /* 0x0000002022247212 */ /* 0x000fe400078e960f */
[----:B------:R-:W-:-:S02]  /*6550*/  SHF.L.W.U32.HI R15, R12, 0xf, R12 ;  /* 0x0000000f0c0f7819 */ /* 0x000fc40000010e0c */
[--C-:B------:R-:W-:Y:S02]  /*6560*/  SHF.L.W.U32.HI R32, R12, 0xd, R12.reuse ;  /* 0x0000000d0c207819 */ /* 0x100fe40000010e0c */
[----:B------:R-:W-:Y:S02]  /*6570*/  SHF.R.U32.HI R12, RZ, 0xa, R12 ;  /* 0x0000000aff0c7819 */ /* 0x000fe4000001160c */
[----:B------:R-:W-:Y:S02]  /*6580*/  IADD3 R39, PT, PT, R35, R37, R4 ;  /* 0x0000002523277210 */ /* 0x000fe40007ffe004 */
[----:B------:R-:W-:Y:S02]  /*6590*/  LOP3.LUT R12, R12, R15, R32, 0x96, !PT ;  /* 0x0000000f0c0c7212 */ /* 0x000fe400078e9620 */
[----:B------:R-:W-:Y:S02]  /*65a0*/  IADD3 R15, PT, PT, R39, -0x6f410006, R26 ;  /* 0x90befffa270f7810 */ /* 0x000fe40007ffe01a */
[----:B------:R-:W-:-:S02]  /*65b0*/  LOP3.LUT R37, R30, R40, R7, 0xe8, !PT ;  /* 0x000000281e257212 */ /* 0x000fc400078ee807 */
[C-C-:B------:R-:W-:Y:S02]  /*65c0*/  SHF.L.W.U32.HI R34, R27.reuse, 0x19, R27.reuse ;  /* 0x000000191b227819 */ /* 0x140fe40000010e1b */
[--C-:B------:R-:W-:Y:S02]  /*65d0*/  SHF.L.W.U32.HI R35, R27, 0xe, R27.reuse ;  /* 0x0000000e1b237819 */ /* 0x100fe40000010e1b */
[----:B------:R-:W-:Y:S02]  /*65e0*/  SHF.R.U32.HI R30, RZ, 0x3, R27 ;  /* 0x00000003ff1e7819 */ /* 0x000fe4000001161b */
[----:B------:R-:W-:Y:S01]  /*65f0*/  IADD3 R5, PT, PT, R14, R12, R5 ;  /* 0x0000000c0e057210 */ /* 0x000fe20007ffe005 */
[----:B------:R-:W-:Y:S01]  /*6600*/  IMAD.IADD R12, R40, 0x1, R15 ;  /* 0x00000001280c7824 */ /* 0x000fe200078e020f */
[----:B------:R-:W-:Y:S02]  /*6610*/  IADD3 R8, PT, PT, R8, R36, R37 ;  /* 0x0000002408087210 */ /* 0x000fe40007ffe025 */
[----:B------:R-:W-:-:S02]  /*6620*/  LOP3.LUT R30, R30, R34, R35, 0x96, !PT ;  /* 0x000000221e1e7212 */ /* 0x000fc400078e9623 */
[C-C-:B------:R-:W-:Y:S02]  /*6630*/  SHF.L.W.U32.HI R14, R8.reuse, 0x1e, R8.reuse ;  /* 0x0000001e080e7819 */ /* 0x140fe40000010e08 */
[C-C-:B------:R-:W-:Y:S02]  /*6640*/  SHF.L.W.U32.HI R35, R8.reuse, 0x13, R8.reuse ;  /* 0x0000001308237819 */ /* 0x140fe40000010e08 */
[----:B------:R-:W-:Y:S02]  /*6650*/  SHF.L.W.U32.HI R26, R8, 0xa, R8 ;  /* 0x0000000a081a7819 */ /* 0x000fe40000010e08 */
[C-C-:B------:R-:W-:Y:S02]  /*6660*/  SHF.L.W.U32.HI R32, R12.reuse, 0x1a, R12.reuse ;  /* 0x0000001a0c207819 */ /* 0x140fe40000010e0c */
[C-C-:B------:R-:W-:Y:S02]  /*6670*/  SHF.L.W.U32.HI R37, R12.reuse, 0x15, R12.reuse ;  /* 0x000000150c257819 */ /* 0x140fe40000010e0c */
[----:B------:R-:W-:Y:S01]  /*6680*/  SHF.L.W.U32.HI R34, R12, 0x7, R12 ;  /* 0x000000070c227819 */ /* 0x000fe20000010e0c */
[----:B------:R-:W-:Y:S01]  /*6690*/  IMAD.IADD R5, R30, 0x1, R5 ;  /* 0x000000011e057824 */ /* 0x000fe200078e0205 */
[----:B------:R-:W-:-:S02]  /*66a0*/  LOP3.LUT R14, R26, R35, R14, 0x96, !PT ;  /* 0x000000231a0e7212 */ /* 0x000fc400078e960e */
[----:B------:R-:W-:Y:S02]  /*66b0*/  LOP3.LUT R32, R34, R32, R37, 0x96, !PT ;  /* 0x0000002022207212 */ /* 0x000fe400078e9625 */
[----:B------:R-:W-:Y:S02]  /*66c0*/  LOP3.LUT R26, R11, R12, R10, 0xe2, !PT ;  /* 0x0000000c0b1a7212 */ /* 0x000fe400078ee20a */
[----:B------:R-:W-:Y:S02]  /*66d0*/  LOP3.LUT R40, R40, R7, R8, 0xe8, !PT ;  /* 0x0000000728287212 */ /* 0x000fe400078ee808 */
[----:B------:R-:W-:Y:S02]  /*66e0*/  IADD3 R34, PT, PT, R26, R32, R5 ;  /* 0x000000201a227210 */ /* 0x000fe40007ffe005 */
[----:B------:R-:W-:Y:S02]  /*66f0*/  IADD3 R13, PT, PT, R13, R14, R40 ;  /* 0x0000000e0d0d7210 */ /* 0x000fe40007ffe028 */
[----:B------:R-:W-:-:S02]  /*6700*/  SHF.L.W.U32.HI R14, R4, 0xf, R4 ;  /* 0x0000000f040e7819 */ /* 0x000fc40000010e04 */
[--C-:B------:R-:W-:Y:S02]  /*6710*/  SHF.L.W.U32.HI R35, R4, 0xd, R4.reuse ;  /* 0x0000000d04237819 */ /* 0x100fe40000010e04 */
[----:B------:R-:W-:Y:S02]  /*6720*/  SHF.R.U32.HI R26, RZ, 0xa, R4 ;  /* 0x0000000aff1a7819 */ /* 0x000fe40000011604 */
[----:B------:R-:W-:Y:S02]  /*6730*/  IADD3 R4, PT, PT, R34, -0x5baf9315, R9 ;  /* 0xa4506ceb22047810 */ /* 0x000fe40007ffe009 */
[C-C-:B------:R-:W-:Y:S02]  /*6740*/  SHF.L.W.U32.HI R30, R13.reuse, 0x1e, R13.reuse ;  /* 0x0000001e0d1e7819 */ /* 0x140fe40000010e0d */
[C-C-:B------:R-:W-:Y:S02]  /*6750*/  SHF.L.W.U32.HI R37, R13.reuse, 0x13, R13.reuse ;  /* 0x000000130d257819 */ /* 0x140fe40000010e0d */
[----:B------:R-:W-:-:S02]  /*6760*/  SHF.L.W.U32.HI R32, R13, 0xa, R13 ;  /* 0x0000000a0d207819 */ /* 0x000fc40000010e0d */
[----:B------:R-:W-:Y:S01]  /*6770*/  LOP3.LUT R14, R26, R14, R35, 0x96, !PT ;  /* 0x0000000e1a0e7212 */ /* 0x000fe200078e9623 */
[C---:B------:R-:W-:Y:S01]  /*6780*/  IMAD.IADD R35, R7.reuse, 0x1, R4 ;  /* 0x0000000107237824 */ /* 0x040fe200078e0204 */
[----:B------:R-:W-:Y:S02]  /*6790*/  LOP3.LUT R37, R32, R37, R30, 0x96, !PT ;  /* 0x0000002520257212 */ /* 0x000fe400078e961e */
[----:B------:R-:W-:Y:S02]  /*67a0*/  LOP3.LUT R32, R7, R8, R13, 0xe8, !PT ;  /* 0x0000000807207212 */ /* 0x000fe400078ee80d */
[C-C-:B------:R-:W-:Y:S02]  /*67b0*/  SHF.L.W.U32.HI R9, R21.reuse, 0x19, R21.reuse ;  /* 0x0000001915097819 */ /* 0x140fe40000010e15 */
[--C-:B------:R-:W-:Y:S02]  /*67c0*/  SHF.L.W.U32.HI R26, R21, 0xe, R21.reuse ;  /* 0x0000000e151a7819 */ /* 0x100fe40000010e15 */
[----:B------:R-:W-:-:S02]  /*67d0*/  SHF.R.U32.HI R30, RZ, 0x3, R21 ;  /* 0x00000003ff1e7819 */ /* 0x000fc40000011615 */
[C-C-:B------:R-:W-:Y:S02]  /*67e0*/  SHF.L.W.U32.HI R7, R35.reuse, 0x1a, R35.reuse ;  /* 0x0000001a23077819 */ /* 0x140fe40000010e23 */
[C-C-:B------:R-:W-:Y:S02]  /*67f0*/  SHF.L.W.U32.HI R34, R35.reuse, 0x15, R35.reuse ;  /* 0x0000001523227819 */ /* 0x140fe40000010e23 */
[----:B------:R-:W-:Y:S02]  /*6800*/  SHF.L.W.U32.HI R36, R35, 0x7, R35 ;  /* 0x0000000723247819 */ /* 0x000fe40000010e23 */
[----:B------:R-:W-:Y:S02]  /*6810*/  LOP3.LUT R9, R30, R9, R26, 0x96, !PT ;  /* 0x000000091e097212 */ /* 0x000fe400078e961a */
[----:B------:R-:W-:Y:S02]  /*6820*/  IADD3 R42, PT, PT, R27, R14, R42 ;  /* 0x0000000e1b2a7210 */ /* 0x000fe40007ffe02a */
[----:B------:R-:W-:-:S02]  /*6830*/  LOP3.LUT R34, R36, R7, R34, 0x96, !PT ;  /* 0x0000000724227212 */ /* 0x000fc400078e9622 */
[----:B------:R-:W-:Y:S02]  /*6840*/  IADD3 R14, PT, PT, R15, R37, R32 ;  /* 0x000000250f0e7210 */ /* 0x000fe40007ffe020 */
[----:B------:R-:W-:Y:S02]  /*6850*/  IADD3 R34, PT, PT, R34, R42, R9 ;  /* 0x0000002a22227210 */ /* 0x000fe40007ffe009 */
[C-C-:B------:R-:W-:Y:S02]  /*6860*/  SHF.L.W.U32.HI R7, R14.reuse, 0x1e, R14.reuse ;  /* 0x0000001e0e077819 */ /* 0x140fe40000010e0e */
[C-C-:B------:R-:W-:Y:S02]  /*6870*/  SHF.L.W.U32.HI R26, R14.reuse, 0x13, R14.reuse ;  /* 0x000000130e1a7819 */ /* 0x140fe40000010e0e */
[----:B------:R-:W-:Y:S02]  /*6880*/  SHF.L.W.U32.HI R9, R14, 0xa, R14 ;  /* 0x0000000a0e097819 */ /* 0x000fe40000010e0e */
[----:B------:R-:W-:-:S02]  /*6890*/  LOP3.LUT R15, R12, R35, R11, 0xe2, !PT ;  /* 0x000000230c0f7212 */ /* 0x000fc400078ee20b */
[----:B------:R-:W-:Y:S02]  /*68a0*/  LOP3.LUT R27, R9, R26, R7, 0x96, !PT ;  /* 0x0000001a091b7212 */ /* 0x000fe400078e9607 */
[----:B------:R-:W-:Y:S02]  /*68b0*/  IADD3 R34, PT, PT, R10, R34, R15 ;  /* 0x000000220a227210 */ /* 0x000fe40007ffe00f */
[C-C-:B------:R-:W-:Y:S02]  /*68c0*/  SHF.L.W.U32.HI R7, R5.reuse, 0xf, R5.reuse ;  /* 0x0000000f05077819 */ /* 0x140fe40000010e05 */
[--C-:B------:R-:W-:Y:S02]  /*68d0*/  SHF.L.W.U32.HI R10, R5, 0xd, R5.reuse ;  /* 0x0000000d050a7819 */ /* 0x100fe40000010e05 */
[----:B------:R-:W-:Y:S02]  /*68e0*/  SHF.R.U32.HI R5, RZ, 0xa, R5 ;  /* 0x0000000aff057819 */ /* 0x000fe40000011605 */
[----:B------:R-:W-:-:S02]  /*68f0*/  LOP3.LUT R15, R8, R13, R14, 0xe8, !PT ;  /* 0x0000000d080f7212 */ /* 0x000fc400078ee80e */
[----:B------:R-:W-:Y:S01]  /*6900*/  LOP3.LUT R5, R5, R7, R10, 0x96, !PT ;  /* 0x0000000705057212 */ /* 0x000fe200078e960a */
[----:B------:R-:W-:Y:S01]  /*6910*/  VIADD R37, R34, 0xbef9a3f7 ;  /* 0xbef9a3f722257836 */ /* 0x000fe20000000000 */
[----:B------:R-:W-:Y:S02]  /*6920*/  IADD3 R15, PT, PT, R4, R27, R15 ;  /* 0x0000001b040f7210 */ /* 0x000fe40007ffe00f */
[----:B------:R-:W-:Y:S01]  /*6930*/  IADD3 R6, PT, PT, R21, R5, R6 ;  /* 0x0000000515067210 */ /* 0x000fe20007ffe006 */
[----:B------:R-:W-:Y:S01]  /*6940*/  IMAD.IADD R10, R8, 0x1, R37 ;  /* 0x00000001080a7824 */ /* 0x000fe200078e0225 */
[C-C-:B------:R-:W-:Y:S02]  /*6950*/  SHF.L.W.U32.HI R9, R33.reuse, 0x19, R33.reuse ;  /* 0x0000001921097819 */ /* 0x140fe40000010e21 */
[----:B------:R-:W-:Y:S02]  /*6960*/  SHF.L.W.U32.HI R26, R33, 0xe, R33 ;  /* 0x0000000e211a7819 */ /* 0x000fe40000010e21 */
[----:B------:R-:W-:-:S02]  /*6970*/  SHF.L.W.U32.HI R4, R15, 0x1e, R15 ;  /* 0x0000001e0f047819 */ /* 0x000fc40000010e0f */
[C-C-:B------:R-:W-:Y:S02]  /*6980*/  SHF.L.W.U32.HI R5, R15.reuse, 0x13, R15.reuse ;  /* 0x000000130f057819 */ /* 0x140fe40000010e0f */
[----:B------:R-:W-:Y:S02]  /*6990*/  SHF.L.W.U32.HI R7, R15, 0xa, R15 ;  /* 0x0000000a0f077819 */ /* 0x000fe40000010e0f */
[----:B------:R-:W-:Y:S02]  /*69a0*/  SHF.R.U32.HI R33, RZ, 0x3, R33 ;  /* 0x00000003ff217819 */ /* 0x000fe40000011621 */
[----:B------:R-:W-:Y:S02]  /*69b0*/  LOP3.LUT R8, R7, R5, R4, 0x96, !PT ;  /* 0x0000000507087212 */ /* 0x000fe400078e9604 */
[----:B------:R-:W-:Y:S02]  /*69c0*/  LOP3.LUT R9, R33, R9, R26, 0x96, !PT ;  /* 0x0000000921097212 */ /* 0x000fe400078e961a */
[----:B--2---:R-:W-:-:S02]  /*69d0*/  IADD3 R4, P1, PT, R24, 0x200, RZ ;  /* 0x0000020018047810 */ /* 0x004fc40007f3e0ff */
[C-C-:B------:R-:W-:Y:S02]  /*69e0*/  SHF.L.W.U32.HI R21, R10.reuse, 0x1a, R10.reuse ;  /* 0x0000001a0a157819 */ /* 0x140fe40000010e0a */
[C-C-:B------:R-:W-:Y:S02]  /*69f0*/  SHF.L.W.U32.HI R26, R10.reuse, 0x15, R10.reuse ;  /* 0x000000150a1a7819 */ /* 0x140fe40000010e0a */
[----:B------:R-:W-:Y:S01]  /*6a00*/  SHF.L.W.U32.HI R27, R10, 0x7, R10 ;  /* 0x000000070a1b7819 */ /* 0x000fe20000010e0a */
[----:B------:R-:W-:Y:S01]  /*6a10*/  IMAD.X R5, RZ, RZ, R25, P1 ;  /* 0x000000ffff057224 */ /* 0x000fe200008e0619 */
[----:B------:R-:W-:Y:S02]  /*6a20*/  LOP3.LUT R7, R13, R14, R15, 0xe8, !PT ;  /* 0x0000000e0d077212 */ /* 0x000fe400078ee80f */
[----:B------:R-:W-:Y:S01]  /*6a30*/  LOP3.LUT R21, R27, R21, R26, 0x96, !PT ;  /* 0x000000151b157212 */ /* 0x000fe200078e961a */
[----:B------:R0:W-:Y:S01]  /*6a40*/  STL [R1+0x94], RZ ;  /* 0x000094ff01007387 */ /* 0x0001e20000100800 */
[----:B------:R-:W-:-:S02]  /*6a50*/  IADD3 R8, PT, PT, R37, R8, R7 ;  /* 0x0000000825087210 */ /* 0x000fc40007ffe007 */
[----:B------:R-:W-:Y:S01]  /*6a60*/  IADD3 R9, PT, PT, R21, R6, R9 ;  /* 0x0000000615097210 */ /* 0x000fe20007ffe009 */
[----:B------:R0:W-:Y:S01]  /*6a70*/  STL.64 [R1+0x98], R4 ;  /* 0x0000980401007387 */ /* 0x0001e20000100a00 */
[----:B------:R-:W-:Y:S02]  /*6a80*/  LOP3.LUT R6, R35, R10, R12, 0xe2, !PT ;  /* 0x0000000a23067212 */ /* 0x000fe400078ee20c */
[C---:B------:R-:W-:Y:S02]  /*6a90*/  SHF.L.W.U32.HI R7, R8.reuse, 0x1e, R8 ;  /* 0x0000001e08077819 */ /* 0x040fe40000010e08 */
[----:B------:R-:W-:Y:S02]  /*6aa0*/  IADD3 R11, PT, PT, R11, R9, R6 ;  /* 0x000000090b0b7210 */ /* 0x000fe40007ffe006 */
[C-C-:B------:R-:W-:Y:S02]  /*6ab0*/  SHF.L.W.U32.HI R6, R8.reuse, 0x13, R8.reuse ;  /* 0x0000001308067819 */ /* 0x140fe40000010e08 */
[----:B------:R-:W-:-:S04]  /*6ac0*/  SHF.L.W.U32.HI R9, R8, 0xa, R8 ;  /* 0x0000000a08097819 */ /* 0x000fc80000010e08 */
[----:B------:R-:W-:Y:S01]  /*6ad0*/  LOP3.LUT R7, R9, R6, R7, 0x96, !PT ;  /* 0x0000000609077212 */ /* 0x000fe200078e9607 */
[----:B------:R-:W-:Y:S01]  /*6ae0*/  VIADD R9, R11, 0xc67178f2 ;  /* 0xc67178f20b097836 */ /* 0x000fe20000000000 */
[----:B------:R-:W-:-:S04]  /*6af0*/  LOP3.LUT R6, R14, R15, R8, 0xe8, !PT ;  /* 0x0000000f0e067212 */ /* 0x000fc800078ee808 */
[----:B------:R-:W-:Y:S01]  /*6b00*/  IADD3 R7, PT, PT, R9, R7, R6 ;  /* 0x0000000709077210 */ /* 0x000fe20007ffe006 */
[----:B------:R-:W-:Y:S01]  /*6b10*/  IMAD.IADD R22, R22, 0x1, R15 ;  /* 0x0000000116167824 */ /* 0x000fe200078e020f */
[----:B------:R-:W-:Y:S01]  /*6b20*/  IADD3 R16, PT, PT, R16, R9, R13 ;  /* 0x0000000910107210 */ /* 0x000fe20007ffe00d */
[----:B------:R-:W-:Y:S02]  /*6b30*/  IMAD.IADD R23, R23, 0x1, R14 ;  /* 0x0000000117177824 */ /* 0x000fe400078e020e */
[----:B------:R-:W-:Y:S02]  /*6b40*/  IMAD.IADD R19, R19, 0x1, R12 ;  /* 0x0000000113137824 */ /* 0x000fe400078e020c */
[----:B------:R-:W-:Y:S02]  /*6b50*/  IMAD.IADD R18, R18, 0x1, R35 ;  /* 0x0000000112127824 */ /* 0x000fe400078e0223 */
[----:B------:R-:W-:Y:S02]  /*6b60*/  IMAD.IADD R3, R3, 0x1, R8 ;  /* 0x0000000103037824 */ /* 0x000fe400078e0208 */
[----:B------:R-:W-:-:S02]  /*6b70*/  IMAD.IADD R17, R17, 0x1, R10 ;  /* 0x0000000111117824 */ /* 0x000fc400078e020a */
[----:B------:R-:W-:Y:S02]  /*6b80*/  IMAD.IADD R2, R2, 0x1, R7 ;  /* 0x0000000102027824 */ /* 0x000fe400078e0207 */
[----:B0-----:R-:W-:-:S07]  /*6b90*/  IMAD.MOV.U32 R15, RZ, RZ, RZ ;  /* 0x000000ffff0f7224 */ /* 0x001fce00078e00ff */
.L_x_2:
[----:B------:R-:W-:Y:S05]  /*6ba0*/  BSYNC.RECONVERGENT B1 ;  /* 0x0000000000017941 */ /* 0x000fea0003800200 */
.L_x_1:
[----:B------:R-:W-:Y:S05]  /*6bb0*/  @P0 BRA `(.L_x_3) ;  /* 0xffffff9c00700947 */ /* 0x000fea000383ffff */
[----:B------:R-:W-:Y:S05]  /*6bc0*/  BSYNC.RECONVERGENT B0 ;  /* 0x0000000000007941 */ /* 0x000fea0003800200 */
.L_x_0:
[----:B------:R0:W-:Y:S01]  /*6bd0*/  STL.64 [R1+0x8], R2 ;  /* 0x0000080201007387 */ /* 0x0001e20000100a00 */
[----:B------:R-:W-:Y:S01]  /*6be0*/  BSSY.RECONVERGENT B0, `(.L_x_4) ;  /* 0x000062d000007945 */ /* 0x000fe20003800200 */
[----:B------:R-:W-:Y:S02]  /*6bf0*/  IMAD.MOV.U32 R4, RZ, RZ, RZ ;  /* 0x000000ffff047224 */ /* 0x000fe400078e00ff */
[----:B------:R0:W-:Y:S01]  /*6c00*/  STL.64 [R1+0x10], R22 ;  /* 0x0000101601007387 */ /* 0x0001e20000100a00 */
[----:B------:R-:W-:-:S03]  /*6c10*/  IMAD.MOV.U32 R0, RZ, RZ, RZ ;  /* 0x000000ffff007224 */ /* 0x000fc600078e00ff */
[----:B------:R0:W-:Y:S04]  /*6c20*/  STL.64 [R1+0x18], R16 ;  /* 0x0000181001007387 */ /* 0x0001e80000100a00 */
[----:B------:R0:W-:Y:S02]  /*6c30*/  STL.64 [R1+0x20], R18 ;  /* 0x0000201201007387 */ /* 0x0001e40000100a00 */
.L_x_7:
[----:B------:R-:W1:Y:S02]  /*6c40*/  LDCU.64 UR4, c[0x0][0x380] ;  /* 0x00007000ff0477ac */ /* 0x000e640008000a00 */
[----:B-1----:R-:W-:-:S04]  /*6c50*/  IADD3 R8, P0, PT, R4, UR4, RZ ;  /* 0x0000000404087c10 */ /* 0x002fc8000ff1e0ff */
[----:B------:R-:W-:-:S05]  /*6c60*/  IADD3.X R9, PT, PT, R0, UR5, RZ, P0, !PT ;  /* 0x0000000500097c10 */ /* 0x000fca00087fe4ff */
[----:B------:R-:W2:Y:S01]  /*6c70*/  LDG.E.U8.CONSTANT R8, desc[UR36][R8.64] ;  /* 0x0000002408087981 */ /* 0x000ea2000c1e9100 */
        /* <DEDUP_REMOVED lines=9> */
[----:B------:R-:W-:Y:S01]  /*6d10*/  ISETP.NE.AND.EX P0, PT, R0, RZ, PT, P0 ;  /* 0x000000ff0000720c */ /* 0x000fe20003f05300 */
[----:B--2---:R-:W-:-:S05]  /*6d20*/  IMAD.MOV.U32 R15, RZ, RZ, R25 ;  /* 0x000000ffff0f7224 */ /* 0x004fca00078e0019 */
[----:B------:R-:W-:-:S13]  /*6d30*/  ISETP.NE.AND P1, PT, R15, 0x40, PT ;  /* 0x000000400f00780c */ /* 0x000fda0003f25270 */
[----:B-1----:R-:W-:Y:S05]  /*6d40*/  @P1 BRA `(.L_x_6) ;  /* 0x0000006000501947 */ /* 0x002fea0003800000 */
[----:B------:R-:W2:Y:S04]  /*6d50*/  LDL R31, [R1+0x54] ;  /* 0x00005400011f7983 */ /* 0x000ea80000100800 */
[----:B------:R-:W3:Y:S04]  /*6d60*/  LDL.64 R8, [R1+0x78] ;  /* 0x0000780001087983 */ /* 0x000ee80000100a00 */
[----:B------:R-:W4:Y:S04]  /*6d70*/  LDL.64 R6, [R1+0x88] ;  /* 0x0000880001067983 */ /* 0x000f280000100a00 */
[----:B------:R-:W5:Y:S04]  /*6d80*/  LDL.64 R12, [R1+0x58] ;  /* 0x00005800010c7983 */ /* 0x000f680000100a00 */
[----:B------:R-:W5:Y:S04]  /*6d90*/  LDL.64 R20, [R1+0x80] ;  /* 0x0000800001147983 */ /* 0x000f680000100a00 */
[----:B------:R-:W4:Y:S04]  /*6da0*/  LDL.64 R14, [R1+0x60] ;  /* 0x00006000010e7983 */ /* 0x000f280000100a00 */
[----:B------:R-:W5:Y:S01]  /*6db0*/  LDL.64 R10, [R1+0x68] ;  /* 0x00006800010a7983 */ /* 0x000f620000100a00 */
[----:B------:R-:W-:-:S02]  /*6dc0*/  PRMT R5, R24, 0x7771, RZ ;  /* 0x0000777118057816 */ /* 0x000fc400000000ff */
[C-C-:B------:R-:W-:Y:S02]  /*6dd0*/  SHF.L.W.U32.HI R30, R16.reuse, 0x15, R16.reuse ;  /* 0x00000015101e7819 */ /* 0x140fe40000010e10 */
[----:B------:R-:W-:Y:S01]  /*6de0*/  SHF.L.W.U32.HI R27, R16, 0x7, R16 ;  /* 0x00000007101b7819 */ /* 0x000fe20000010e10 */
[----:B------:R-:W-:Y:S01]  /*6df0*/  IMAD.U32 R25, R5, 0x10000, RZ ;  /* 0x0001000005197824 */ /* 0x000fe200078e00ff */
[----:B------:R-:W-:Y:S02]  /*6e00*/  PRMT R5, R24, 0x7770, RZ ;  /* 0x0000777018057816 */ /* 0x000fe400000000ff */
[----:B------:R-:W-:Y:S02]  /*6e10*/  SHF.L.W.U32.HI R33, R2, 0xa, R2 ;  /* 0x0000000a02217819 */ /* 0x000fe40000010e02 */
[----:B------:R-:W-:Y:S02]  /*6e20*/  LOP3.LUT R26, R25, 0xff0000, RZ, 0xc0, !PT ;  /* 0x00ff0000191a7812 */ /* 0x000fe400078ec0ff */
[----:B------:R-:W-:-:S02]  /*6e30*/  SHF.L.W.U32.HI R25, R16, 0x1a, R16 ;  /* 0x0000001a10197819 */ /* 0x000fc40000010e10 */
[----:B------:R-:W-:Y:S01]  /*6e40*/  LOP3.LUT R34, R17, R16, R18, 0xe2, !PT ;  /* 0x0000001011227212 */ /* 0x000fe200078ee212 */
[----:B------:R-:W-:Y:S01]  /*6e50*/  IMAD R26, R5, 0x1000000, R26 ;  /* 0x01000000051a7824 */ /* 0x000fe200078e021a */
[C---:B------:R-:W-:Y:S02]  /*6e60*/  PRMT R5, R24.reuse, 0x7772, RZ ;  /* 0x0000777218057816 */ /* 0x040fe400000000ff */
[----:B------:R-:W-:Y:S02]  /*6e70*/  LOP3.LUT R35, R27, R25, R30, 0x96, !PT ;  /* 0x000000191b237212 */ /* 0x000fe400078e961e */
[----:B------:R-:W-:Y:S01]  /*6e80*/  PRMT R25, R24, 0x7773, RZ ;  /* 0x0000777318197816 */ /* 0x000fe200000000ff */
[----:B------:R-:W-:Y:S01]  /*6e90*/  IMAD.SHL.U32 R5, R5, 0x100, RZ ;  /* 0x0000010005057824 */ /* 0x000fe200078e00ff */
[C-C-:B------:R-:W-:Y:S02]  /*6ea0*/  SHF.L.W.U32.HI R27, R2.reuse, 0x1e, R2.reuse ;  /* 0x0000001e021b7819 */ /* 0x140fe40000010e02 */
[----:B------:R-:W-:-:S02]  /*6eb0*/  SHF.L.W.U32.HI R30, R2, 0x13, R2 ;  /* 0x00000013021e7819 */ /* 0x000fc40000010e02 */
[----:B------:R-:W-:Y:S02]  /*6ec0*/  LOP3.LUT R26, R26, R5, RZ, 0xfc, !PT ;  /* 0x000000051a1a7212 */ /* 0x000fe400078efcff */
[----:B------:R-:W-:Y:S02]  /*6ed0*/  LOP3.LUT R46, R33, R30, R27, 0x96, !PT ;  /* 0x0000001e212e7212 */ /* 0x000fe400078e961b */
[C---:B------:R-:W-:Y:S02]  /*6ee0*/  LOP3.LUT R25, R26.reuse, R25, RZ, 0xfc, !PT ;  /* 0x000000191a197212 */ /* 0x040fe400078efcff */
[----:B------:R-:W-:Y:S02]  /*6ef0*/  SHF.R.U32.HI R30, RZ, 0xa, R26 ;  /* 0x0000000aff1e7819 */ /* 0x000fe4000001161a */
[C-C-:B------:R-:W-:Y:S02]  /*6f00*/  SHF.L.W.U32.HI R36, R26.reuse, 0xf, R25.reuse ;  /* 0x0000000f1a247819 */ /* 0x140fe40000010e19 */
[----:B------:R-:W-:-:S02]  /*6f10*/  SHF.L.W.U32.HI R27, R26, 0xd, R25 ;  /* 0x0000000d1a1b7819 */ /* 0x000fc40000010e19 */
[----:B------:R-:W-:Y:S02]  /*6f20*/  LOP3.LUT R33, R22, R3, R2, 0xe8, !PT ;  /* 0x0000000316217212 */ /* 0x000fe400078ee802 */
[----:B------:R-:W-:Y:S02]  /*6f30*/  LOP3.LUT R36, R30, R36, R27, 0x96, !PT ;  /* 0x000000241e247212 */ /* 0x000fe400078e961b */
[C---:B--2---:R-:W-:Y:S02]  /*6f40*/  PRMT R32, R31.reuse, 0x7771, RZ ;  /* 0x000077711f207816 */ /* 0x044fe400000000ff */
[C---:B------:R-:W-:Y:S02]  /*6f50*/  PRMT R5, R31.reuse, 0x7770, RZ ;  /* 0x000077701f057816 */ /* 0x040fe400000000ff */
[C---:B------:R-:W-:Y:S01]  /*6f60*/  PRMT R24, R31.reuse, 0x7772, RZ ;  /* 0x000077721f187816 */ /* 0x040fe200000000ff */
[----:B------:R-:W-:Y:S01]  /*6f70*/  IMAD.U32 R32, R32, 0x10000, RZ ;  /* 0x0001000020207824 */ /* 0x000fe200078e00ff */
[----:B------:R-:W-:-:S02]  /*6f80*/  PRMT R37, R31, 0x7773, RZ ;  /* 0x000077731f257816 */ /* 0x000fc400000000ff */
[--C-:B------:R-:W-:Y:S01]  /*6f90*/  SHF.L.W.U32.HI R31, R26, 0xe, R25.reuse ;  /* 0x0000000e1a1f7819 */ /* 0x100fe20000010e19 */
[----:B------:R-:W-:Y:S01]  /*6fa0*/  IMAD.SHL.U32 R24, R24, 0x100, RZ ;  /* 0x0000010018187824 */ /* 0x000fe200078e00ff */
[----:B------:R-:W-:Y:S02]  /*6fb0*/  LOP3.LUT R32, R32, 0xff0000, RZ, 0xc0, !PT ;  /* 0x00ff000020207812 */ /* 0x000fe400078ec0ff */
[--C-:B------:R-:W-:Y:S02]  /*6fc0*/  SHF.L.W.U32.HI R26, R25, 0x19, R25.reuse ;  /* 0x00000019191a7819 */ /* 0x100fe40000010e19 */
[----:B---3--:R-:W-:Y:S01]  /*6fd0*/  PRMT R27, R8, 0x7770, RZ ;  /* 0x00007770081b7816 */ /* 0x008fe200000000ff */
[----:B------:R-:W-:Y:S01]  /*6fe0*/  IMAD R5, R5, 0x1000000, R32 ;  /* 0x0100000005057824 */ /* 0x000fe200078e0220 */
[----:B------:R-:W-:-:S04]  /*6ff0*/  SHF.R.U32.HI R32, RZ, 0x3, R25 ;  /* 0x00000003ff207819 */ /* 0x000fc80000011619 */
[----:B------:R-:W-:Y:S02]  /*7000*/  LOP3.LUT R37, R37, R5, R24, 0xfe, !PT ;  /* 0x0000000525257212 */ /* 0x000fe400078efe18 */
[----:B------:R-:W-:Y:S02]  /*7010*/  LOP3.LUT R24, R32, R26, R31, 0x96, !PT ;  /* 0x0000001a20187212 */ /* 0x000fe400078e961f */
[----:B------:R-:W-:Y:S02]  /*7020*/  PRMT R26, R8, 0x7771, RZ ;  /* 0x00007771081a7816 */ /* 0x000fe400000000ff */
[----:B------:R-:W-:Y:S02]  /*7030*/  PRMT R5, R9, 0x7771, RZ ;  /* 0x0000777109057816 */ /* 0x000fe400000000ff */
[----:B------:R-:W-:Y:S01]  /*7040*/  IADD3 R30, PT, PT, R34, R35, R37 ;  /* 0x00000023221e7210 */ /* 0x000fe20007ffe025 */
[----:B------:R-:W-:Y:S01]  /*7050*/  IMAD.U32 R26, R26, 0x10000, RZ ;  /* 0x000100001a1a7824 */ /* 0x000fe200078e00ff */
[----:B----4-:R-:W-:Y:S01]  /*7060*/  PRMT R50, R15, 0x7773, RZ ;  /* 0x000077730f327816 */ /* 0x010fe200000000ff */
[----:B------:R-:W-:Y:S01]  /*7070*/  IMAD.U32 R5, R5, 0x10000, RZ ;  /* 0x0001000005057824 */ /* 0x000fe200078e00ff */
[----:B------:R-:W-:-:S02]  /*7080*/  IADD3 R32, PT, PT, R30, 0x428a2f98, R19 ;  /* 0x428a2f981e207810 */ /* 0x000fc40007ffe013 */
[----:B------:R-:W-:Y:S02]  /*7090*/  LOP3.LUT R30, R26, 0xff0000, RZ, 0xc0, !PT ;  /* 0x00ff00001a1e7812 */ /* 0x000fe400078ec0ff */
[----:B------:R-:W-:Y:S02]  /*70a0*/  PRMT R26, R9, 0x7770, RZ ;  /* 0x00007770091a7816 */ /* 0x000fe400000000ff */
[----:B------:R-:W-:Y:S01]  /*70b0*/  LOP3.LUT R31, R5, 0xff0000, RZ, 0xc0, !PT ;  /* 0x00ff0000051f7812 */ /* 0x000fe200078ec0ff */
[----:B------:R-:W-:Y:S01]  /*70c0*/  IMAD R30, R27, 0x1000000, R30 ;  /* 0x010000001b1e7824 */ /* 0x000fe200078e021e */
[----:B------:R-:W-:Y:S01]  /*70d0*/  PRMT R27, R8, 0x7772, RZ ;  /* 0x00007772081b7816 */ /* 0x000fe200000000ff */
[----:B------:R-:W-:Y:S01]  /*70e0*/  IMAD.IADD R5, R23, 0x1, R32 ;  /* 0x0000000117057824 */ /* 0x000fe200078e0220 */
[----:B------:R-:W-:Y:S01]  /*70f0*/  IADD3 R46, PT, PT, R32, R46, R33 ;  /* 0x0000002e202e7210 */ /* 0x000fe20007ffe021 */
[----:B------:R-:W-:Y:S01]  /*7100*/  IMAD R31, R26, 0x1000000, R31 ;  /* 0x010000001a1f7824 */ /* 0x000fe200078e021f */
[----:B------:R-:W-:Y:S01]  /*7110*/  PRMT R26, R9, 0x7772, RZ ;  /* 0x00007772091a7816 */ /* 0x000fe200000000ff */
[----:B------:R-:W-:Y:S01]  /*7120*/  IMAD.SHL.U32 R27, R27, 0x100, RZ ;  /* 0x000001001b1b7824 */ /* 0x000fe200078e00ff */
[----:B------:R-:W-:-:S02]  /*7130*/  SHF.L.W.U32.HI R35, R5, 0x1a, R5 ;  /* 0x0000001a05237819 */ /* 0x000fc40000010e05 */
[C-C-:B------:R-:W-:Y:S01]  /*7140*/  SHF.L.W.U32.HI R38, R5.reuse, 0x15, R5.reuse ;  /* 0x0000001505267819 */ /* 0x140fe20000010e05 */
[----:B------:R-:W-:Y:S01]  /*7150*/  IMAD.SHL.U32 R26, R26, 0x100, RZ ;  /* 0x000001001a1a7824 */ /* 0x000fe200078e00ff */
[----:B------:R-:W-:Y:S02]  /*7160*/  SHF.L.W.U32.HI R39, R5, 0x7, R5 ;  /* 0x0000000705277819 */ /* 0x000fe40000010e05 */
[----:B------:R-:W-:Y:S02]  /*7170*/  SHF.L.W.U32.HI R34, R46, 0x1e, R46 ;  /* 0x0000001e2e227819 */ /* 0x000fe40000010e2e */
[----:B------:R-:W-:Y:S02]  /*7180*/  LOP3.LUT R35, R39, R35, R38, 0x96, !PT ;  /* 0x0000002327237212 */ /* 0x000fe400078e9626 */
[----:B------:R-:W-:Y:S02]  /*7190*/  LOP3.LUT R39, R30, R27, RZ, 0xfc, !PT ;  /* 0x0000001b1e277212 */ /* 0x000fe400078efcff */
[----:B------:R-:W-:-:S02]  /*71a0*/  LOP3.LUT R38, R31, R26, RZ, 0xfc, !PT ;  /* 0x0000001a1f267212 */ /* 0x000fc400078efcff */
[C-C-:B------:R-:W-:Y:S02]  /*71b0*/  SHF.L.W.U32.HI R33, R46.reuse, 0x13, R46.reuse ;  /* 0x000000132e217819 */ /* 0x140fe40000010e2e */
[----:B------:R-:W-:Y:S02]  /*71c0*/  SHF.L.W.U32.HI R32, R46, 0xa, R46 ;  /* 0x0000000a2e207819 */ /* 0x000fe40000010e2e */
[----:B------:R-:W-:Y:S02]  /*71d0*/  PRMT R31, R7, 0x7771, RZ ;  /* 0x00007771071f7816 */ /* 0x000fe400000000ff */
[----:B-----5:R-:W-:Y:S02]  /*71e0*/  PRMT R27, R12, 0x7771, RZ ;  /* 0x000077710c1b7816 */ /* 0x020fe400000000ff */
[----:B------:R-:W-:Y:S02]  /*71f0*/  PRMT R26, R13, 0x7771, RZ ;  /* 0x000077710d1a7816 */ /* 0x000fe400000000ff */
[----:B------:R-:W-:Y:S01]  /*7200*/  LOP3.LUT R34, R32, R33, R34, 0x96, !PT ;  /* 0x0000002120227212 */ /* 0x000fe200078e9622 */
[----:B------:R-:W-:Y:S01]  /*7210*/  IMAD.U32 R33, R31, 0x10000, RZ ;  /* 0x000100001f217824 */ /* 0x000fe200078e00ff */
[----:B------:R-:W-:Y:S01]  /*7220*/  PRMT R30, R12, 0x7770, RZ ;  /* 0x000077700c1e7816 */ /* 0x000fe200000000ff */
[----:B------:R-:W-:Y:S01]  /*7230*/  IMAD.U32 R27, R27, 0x10000, RZ ;  /* 0x000100001b1b7824 */ /* 0x000fe200078e00ff */
[----:B------:R-:W-:Y:S01]  /*7240*/  PRMT R8, R8, 0x7773, RZ ;  /* 0x0000777308087816 */ /* 0x000fe200000000ff */
[----:B------:R-:W-:Y:S01]  /*7250*/  IMAD.U32 R31, R26, 0x10000, RZ ;  /* 0x000100001a1f7824 */ /* 0x000fe200078e00ff */
[----:B------:R-:W-:-:S02]  /*7260*/  LOP3.LUT R41, R33, 0xff0000, RZ, 0xc0, !PT ;  /* 0x00ff000021297812 */ /* 0x000fc400078ec0ff */
[----:B------:R-:W-:Y:S02]  /*7270*/  LOP3.LUT R27, R27, 0xff0000, RZ, 0xc0, !PT ;  /* 0x00ff00001b1b7812 */ /* 0x000fe400078ec0ff */
[----:B------:R-:W-:Y:S02]  /*7280*/  PRMT R26, R13, 0x7770, RZ ;  /* 0x000077700d1a7816 */ /* 0x000fe400000000ff */
[----:B------:R-:W-:Y:S01]  /*7290*/  LOP3.LUT R33, R31, 0xff0000, RZ, 0xc0, !PT ;  /* 0x00ff00001f217812 */ /* 0x000fe200078ec0ff */
[----:B------:R-:W-:Y:S01]  /*72a0*/  IMAD R31, R30, 0x1000000, R27 ;  /* 0x010000001e1f7824 */ /* 0x000fe200078e021b */
[C---:B------:R-:W-:Y:S02]  /*72b0*/  PRMT R32, R7.reuse, 0x7770, RZ ;  /* 0x0000777007207816 */ /* 0x040fe400000000ff */
[----:B------:R-:W-:Y:S01]  /*72c0*/  PRMT R27, R7, 0x7772, RZ ;  /* 0x00007772071b7816 */ /* 0x000fe200000000ff */
[----:B------:R-:W-:Y:S01]  /*72d0*/  IMAD R33, R26, 0x1000000, R33 ;  /* 0x010000001a217824 */ /* 0x000fe200078e0221 */
[----:B------:R-:W-:Y:S01]  /*72e0*/  LOP3.LUT R30, R39, R8, RZ, 0xfc, !PT ;  /* 0x00000008271e7212 */ /* 0x000fe200078efcff */
[----:B------:R-:W-:Y:S01]  /*72f0*/  IMAD R41, R32, 0x1000000, R41 ;  /* 0x0100000020297824 */ /* 0x000fe200078e0229 */
[----:B------:R-:W-:Y:S01]  /*7300*/  PRMT R26, R12, 0x7772, RZ ;  /* 0x000077720c1a7816 */ /* 0x000fe200000000ff */
[----:B------:R-:W-:Y:S01]  /*7310*/  IMAD.SHL.U32 R40, R27, 0x100, RZ ;  /* 0x000001001b287824 */ /* 0x000fe200078e00ff */
[----:B------:R-:W-:-:S02]  /*7320*/  PRMT R8, R13, 0x7772, RZ ;  /* 0x000077720d087816 */ /* 0x000fc400000000ff */
[--C-:B------:R-:W-:Y:S01]  /*7330*/  SHF.L.W.U32.HI R42, R39, 0xe, R30.reuse ;  /* 0x0000000e272a7819 */ /* 0x100fe20000010e1e */
[----:B------:R-:W-:Y:S01]  /*7340*/  IMAD.SHL.U32 R32, R26, 0x100, RZ ;  /* 0x000001001a207824 */ /* 0x000fe200078e00ff */
[----:B------:R-:W-:Y:S01]  /*7350*/  LOP3.LUT R27, R41, R40, RZ, 0xfc, !PT ;  /* 0x00000028291b7212 */ /* 0x000fe200078efcff */
[----:B------:R-:W-:Y:S01]  /*7360*/  IMAD.SHL.U32 R8, R8, 0x100, RZ ;  /* 0x0000010008087824 */ /* 0x000fe200078e00ff */
[--C-:B------:R-:W-:Y:S02]  /*7370*/  SHF.L.W.U32.HI R39, R30, 0x19, R30.reuse ;  /* 0x000000191e277819 */ /* 0x100fe40000010e1e */
[----:B------:R-:W-:Y:S02]  /*7380*/  LOP3.LUT R41, R31, R32, RZ, 0xfc, !PT ;  /* 0x000000201f297212 */ /* 0x000fe400078efcff */
[----:B------:R-:W-:Y:S02]  /*7390*/  SHF.R.U32.HI R43, RZ, 0x3, R30 ;  /* 0x00000003ff2b7819 */ /* 0x000fe4000001161e */
[----:B------:R-:W-:-:S02]  /*73a0*/  LOP3.LUT R40, R33, R8, RZ, 0xfc, !PT ;  /* 0x0000000821287212 */ /* 0x000fc400078efcff */
[----:B------:R-:W-:Y:S02]  /*73b0*/  PRMT R31, R9, 0x7773, RZ ;  /* 0x00007773091f7816 */ /* 0x000fe400000000ff */
[----:B------:R-:W-:Y:S02]  /*73c0*/  PRMT R32, R7, 0x7773, RZ ;  /* 0x0000777307207816 */ /* 0x000fe400000000ff */
[----:B------:R-:W-:Y:S02]  /*73d0*/  PRMT R8, R12, 0x7773, RZ ;  /* 0x000077730c087816 */ /* 0x000fe400000000ff */
[----:B------:R-:W-:Y:S02]  /*73e0*/  LOP3.LUT R26, R43, R39, R42, 0x96, !PT ;  /* 0x000000272b1a7212 */ /* 0x000fe400078e962a */
[----:B------:R-:W-:Y:S02]  /*73f0*/  LOP3.LUT R31, R38, R31, RZ, 0xfc, !PT ;  /* 0x0000001f261f7212 */ /* 0x000fe400078efcff */
[----:B------:R-:W-:-:S02]  /*7400*/  LOP3.LUT R32, R27, R32, RZ, 0xfc, !PT ;  /* 0x000000201b207212 */ /* 0x000fc400078efcff */
[----:B------:R-:W-:Y:S02]  /*7410*/  LOP3.LUT R8, R41, R8, RZ, 0xfc, !PT ;  /* 0x0000000829087212 */ /* 0x000fe400078efcff */
[----:B------:R-:W-:Y:S02]  /*7420*/  LOP3.LUT R42, R16, R5, R17, 0xe2, !PT ;  /* 0x00000005102a7212 */ /* 0x000fe400078ee211 */
[----:B------:R-:W-:Y:S02]  /*7430*/  PRMT R39, R13, 0x7773, RZ ;  /* 0x000077730d277816 */ /* 0x000fe400000000ff */
[----:B------:R-:W-:Y:S02]  /*7440*/  SHF.R.U32.HI R9, RZ, 0xa, R27 ;  /* 0x0000000aff097819 */ /* 0x000fe4000001161b */
[--C-:B------:R-:W-:Y:S02]  /*7450*/  SHF.L.W.U32.HI R38, R38, 0xe, R31.reuse ;  /* 0x0000000e26267819 */ /* 0x100fe40000010e1f */
[----:B------:R-:W-:-:S02]  /*7460*/  SHF.L.W.U32.HI R33, R31, 0x19, R31 ;  /* 0x000000191f217819 */ /* 0x000fc40000010e1f */
[----:B------:R-:W-:Y:S02]  /*7470*/  SHF.R.U32.HI R13, RZ, 0x3, R31 ;  /* 0x00000003ff0d7819 */ /* 0x000fe4000001161f */
[C-C-:B------:R-:W-:Y:S02]  /*7480*/  SHF.L.W.U32.HI R7, R27.reuse, 0xf, R32.reuse ;  /* 0x0000000f1b077819 */ /* 0x140fe40000010e20 */
[----:B------:R-:W-:Y:S02]  /*7490*/  SHF.L.W.U32.HI R12, R27, 0xd, R32 ;  /* 0x0000000d1b0c7819 */ /* 0x000fe40000010e20 */
[----:B------:R-:W-:Y:S02]  /*74a0*/  IADD3 R43, PT, PT, R42, R35, R8 ;  /* 0x000000232a2b7210 */ /* 0x000fe40007ffe008 */
[----:B------:R-:W-:Y:S02]  /*74b0*/  LOP3.LUT R39, R40, R39, RZ, 0xfc, !PT ;  /* 0x0000002728277212 */ /* 0x000fe400078efcff */
[----:B------:R-:W-:-:S02]  /*74c0*/  LOP3.LUT R33, R13, R33, R38, 0x96, !PT ;  /* 0x000000210d217212 */ /* 0x000fc400078e9626 */
[----:B------:R-:W-:Y:S02]  /*74d0*/  LOP3.LUT R7, R9, R7, R12, 0x96, !PT ;  /* 0x0000000709077212 */ /* 0x000fe400078e960c */
[--C-:B------:R-:W-:Y:S02]  /*74e0*/  SHF.L.W.U32.HI R12, R41, 0xe, R8.reuse ;  /* 0x0000000e290c7819 */ /* 0x100fe40000010e08 */
[--C-:B------:R-:W-:Y:S02]  /*74f0*/  SHF.L.W.U32.HI R9, R8, 0x19, R8.reuse ;  /* 0x0000001908097819 */ /* 0x100fe40000010e08 */
[----:B------:R-:W-:Y:S02]  /*7500*/  SHF.R.U32.HI R13, RZ, 0x3, R8 ;  /* 0x00000003ff0d7819 */ /* 0x000fe40000011608 */
[----:B------:R-:W-:Y:S02]  /*7510*/  IADD3 R43, PT, PT, R43, 0x71374491, R18 ;  /* 0x713744912b2b7810 */ /* 0x000fe40007ffe012 */
[----:B------:R-:W-:-:S02]  /*7520*/  SHF.L.W.U32.HI R40, R40, 0xe, R39 ;  /* 0x0000000e28287819 */ /* 0x000fc40000010e27 */
[--C-:B------:R-:W-:Y:S02]  /*7530*/  SHF.L.W.U32.HI R35, R39, 0x19, R39.reuse ;  /* 0x0000001927237819 */ /* 0x100fe40000010e27 */
[----:B------:R-:W-:Y:S02]  /*7540*/  SHF.R.U32.HI R38, RZ, 0x3, R39 ;  /* 0x00000003ff267819 */ /* 0x000fe40000011627 */
[----:B------:R-:W-:Y:S01]  /*7550*/  LOP3.LUT R12, R13, R9, R12, 0x96, !PT ;  /* 0x000000090d0c7212 */ /* 0x000fe200078e960c */
[----:B------:R-:W-:Y:S01]  /*7560*/  IMAD.IADD R9, R22, 0x1, R43 ;  /* 0x0000000116097824 */ /* 0x000fe200078e022b */
[----:B------:R-:W-:Y:S02]  /*7570*/  LOP3.LUT R13, R38, R35, R40, 0x96, !PT ;  /* 0x00000023260d7212 */ /* 0x000fe400078e9628 */
[----:B------:R-:W-:Y:S02]  /*7580*/  IADD3 R36, PT, PT, R8, R36, R31 ;  /* 0x0000002408247210 */ /* 0x000fe40007ffe01f */
[----:B------:R-:W-:-:S02]  /*7590*/  IADD3 R7, PT, PT, R37, R7, R30 ;  /* 0x0000000725077210 */ /* 0x000fc40007ffe01e */
[----:B------:R-:W-:Y:S01]  /*75a0*/  LOP3.LUT R35, R3, R2, R46, 0xe8, !PT ;  /* 0x0000000203237212 */ /* 0x000fe200078ee82e */
[----:B------:R-:W-:Y:S01]  /*75b0*/  IMAD.IADD R13, R13, 0x1, R36 ;  /* 0x000000010d0d7824 */ /* 0x000fe200078e0224 */
[C---:B------:R-:W-:Y:S01]  /*75c0*/  SHF.L.W.U32.HI R8, R9.reuse, 0x1a, R9 ;  /* 0x0000001a09087819 */ /* 0x040fe20000010e09 */
[----:B------:R-:W-:Y:S01]  /*75d0*/  IMAD.IADD R12, R12, 0x1, R7 ;  /* 0x000000010c0c7824 */ /* 0x000fe200078e0207 */
[C-C-:B------:R-:W-:Y:S02]  /*75e0*/  SHF.L.W.U32.HI R37, R9.reuse, 0x15, R9.reuse ;  /* 0x0000001509257819 */ /* 0x140fe40000010e09 */
[----:B------:R-:W-:Y:S02]  /*75f0*/  SHF.L.W.U32.HI R38, R9, 0x7, R9 ;  /* 0x0000000709267819 */ /* 0x000fe40000010e09 */
[----:B------:R-:W-:Y:S02]  /*7600*/  IADD3 R7, PT, PT, R43, R34, R35 ;  /* 0x000000222b077210 */ /* 0x000fe40007ffe023 */
[----:B------:R-:W-:-:S02]  /*7610*/  LOP3.LUT R42, R38, R8, R37, 0x96, !PT ;  /* 0x00000008262a7212 */ /* 0x000fc400078e9625 */
[C-C-:B------:R-:W-:Y:S02]  /*7620*/  SHF.L.W.U32.HI R8, R13.reuse, 0xf, R13.reuse ;  /* 0x0000000f0d087819 */ /* 0x140fe40000010e0d */
[--C-:B------:R-:W-:Y:S02]  /*7630*/  SHF.L.W.U32.HI R35, R13, 0xd, R13.reuse ;  /* 0x0000000d0d237819 */ /* 0x100fe40000010e0d */
[----:B------:R-:W-:Y:S02]  /*7640*/  SHF.R.U32.HI R34, RZ, 0xa, R13 ;  /* 0x0000000aff227819 */ /* 0x000fe4000001160d */
[----:B------:R-:W-:Y:S02]  /*7650*/  LOP3.LUT R40, R5, R9, R16, 0xe2, !PT ;  /* 0x0000000905287212 */ /* 0x000fe400078ee210 */
[----:B------:R-:W-:Y:S02]  /*7660*/  LOP3.LUT R8, R34, R8, R35, 0x96, !PT ;  /* 0x0000000822087212 */ /* 0x000fe400078e9623 */
[----:B------:R-:W-:-:S02]  /*7670*/  PRMT R34, R20, 0x7771, RZ ;  /* 0x0000777114227816 */ /* 0x000fc400000000ff */
[C-C-:B------:R-:W-:Y:S02]  /*7680*/  SHF.L.W.U32.HI R36, R7.reuse, 0x1e, R7.reuse ;  /* 0x0000001e07247819 */ /* 0x140fe40000010e07 */
[C-C-:B------:R-:W-:Y:S01]  /*7690*/  SHF.L.W.U32.HI R37, R7.reuse, 0x13, R7.reuse ;  /* 0x0000001307257819 */ /* 0x140fe20000010e07 */
[----:B------:R-:W-:Y:S01]  /*76a0*/  IMAD.U32 R34, R34, 0x10000, RZ ;  /* 0x0001000022227824 */ /* 0x000fe200078e00ff */
[----:B------:R-:W-:Y:S02]  /*76b0*/  SHF.L.W.U32.HI R38, R7, 0xa, R7 ;  /* 0x0000000a07267819 */ /* 0x000fe40000010e07 */
[----:B------:R-:W-:Y:S02]  /*76c0*/  IADD3 R40, PT, PT, R40, R42, R39 ;  /* 0x0000002a28287210 */ /* 0x000fe40007ffe027 */
[----:B------:R-:W-:Y:S02]  /*76d0*/  LOP3.LUT R41, R38, R37, R36, 0x96, !PT ;  /* 0x0000002526297212 */ /* 0x000fe400078e9624 */
[----:B------:R-:W-:-:S02]  /*76e0*/  SHF.L.W.U32.HI R36, R12, 0xf, R12 ;  /* 0x0000000f0c247819 */ /* 0x000fc40000010e0c */
[--C-:B------:R-:W-:Y:S02]  /*76f0*/  SHF.L.W.U32.HI R37, R12, 0xd, R12.reuse ;  /* 0x0000000d0c257819 */ /* 0x100fe40000010e0c */
[----:B------:R-:W-:Y:S02]  /*7700*/  SHF.R.U32.HI R38, RZ, 0xa, R12 ;  /* 0x0000000aff267819 */ /* 0x000fe4000001160c */
[----:B------:R-:W-:Y:S02]  /*7710*/  IADD3 R42, PT, PT, R40, -0x4a3f0431, R17 ;  /* 0xb5c0fbcf282a7810 */ /* 0x000fe40007ffe011 */
[----:B------:R-:W-:Y:S02]  /*7720*/  PRMT R35, R20, 0x7770, RZ ;  /* 0x0000777014237816 */ /* 0x000fe400000000ff */
[----:B------:R-:W-:Y:S02]  /*7730*/  LOP3.LUT R40, R2, R46, R7, 0xe8, !PT ;  /* 0x0000002e02287212 */ /* 0x000fe400078ee807 */
[----:B------:R-:W-:-:S02]  /*7740*/  LOP3.LUT R34, R34, 0xff0000, RZ, 0xc0, !PT ;  /* 0x00ff000022227812 */ /* 0x000fc400078ec0ff */
[----:B------:R-:W-:Y:S01]  /*7750*/  LOP3.LUT R36, R38, R36, R37, 0x96, !PT ;  /* 0x0000002426247212 */ /* 0x000fe200078e9625 */
[----:B------:R-:W-:Y:S01]  /*7760*/  IMAD.IADD R38, R3, 0x1, R42 ;  /* 0x0000000103267824 */ /* 0x000fe200078e022a */
[----:B------:R-:W-:Y:S01]  /*7770*/  IADD3 R37, PT, PT, R42, R41, R40 ;  /* 0x000000292a257210 */ /* 0x000fe20007ffe028 */
[----:B------:R-:W-:Y:S01]  /*7780*/  IMAD R40, R35, 0x1000000, R34 ;  /* 0x0100000023287824 */ /* 0x000fe200078e0222 */
[----:B------:R-:W-:Y:S02]  /*7790*/  PRMT R34, R20, 0x7772, RZ ;  /* 0x0000777214227816 */ /* 0x000fe400000000ff */
[C-C-:B------:R-:W-:Y:S02]  /*77a0*/  SHF.L.W.U32.HI R35, R38.reuse, 0x1a, R38.reuse ;  /* 0x0000001a26237819 */ /* 0x140fe40000010e26 */
[----:B------:R-:W-:Y:S01]  /*77b0*/  SHF.L.W.U32.HI R42, R38, 0x15, R38 ;  /* 0x00000015262a7819 */ /* 0x000fe20000010e26 */
[----:B------:R-:W-:Y:S01]  /*77c0*/  IMAD.SHL.U32 R41, R34, 0x100, RZ ;  /* 0x0000010022297824 */ /* 0x000fe200078e00ff */
[----:B------:R-:W-:-:S02]  /*77d0*/  PRMT R34, R20, 0x7773, RZ ;  /* 0x0000777314227816 */ /* 0x000fc400000000ff */
[----:B------:R-:W-:Y:S02]  /*77e0*/  SHF.L.W.U32.HI R43, R38, 0x7, R38 ;  /* 0x00000007262b7819 */ /* 0x000fe40000010e26 */
[----:B------:R-:W-:Y:S02]  /*77f0*/  PRMT R20, R21, 0x7771, RZ ;  /* 0x0000777115147816 */ /* 0x000fe400000000ff */
[----:B------:R-:W-:Y:S02]  /*7800*/  LOP3.LUT R41, R40, R41, RZ, 0xfc, !PT ;  /* 0x0000002928297212 */ /* 0x000fe400078efcff */
[----:B------:R-:W-:Y:S01]  /*7810*/  LOP3.LUT R35, R43, R35, R42, 0x96, !PT ;  /* 0x000000232b237212 */ /* 0x000fe200078e962a */
[----:B------:R-:W-:Y:S01]  /*7820*/  IMAD.U32 R42, R20, 0x10000, RZ ;  /* 0x00010000142a7824 */ /* 0x000fe200078e00ff */
[C-C-:B------:R-:W-:Y:S02]  /*7830*/  SHF.L.W.U32.HI R40, R37.reuse, 0x1e, R37.reuse ;  /* 0x0000001e25287819 */ /* 0x140fe40000010e25 */
[----:B------:R-:W-:-:S02]  /*7840*/  SHF.L.W.U32.HI R43, R37, 0x13, R37 ;  /* 0x00000013252b7819 */ /* 0x000fc40000010e25 */
[----:B------:R-:W-:Y:S02]  /*7850*/  SHF.L.W.U32.HI R44, R37, 0xa, R37 ;  /* 0x0000000a252c7819 */ /* 0x000fe40000010e25 */
[C---:B------:R-:W-:Y:S02]  /*7860*/  LOP3.LUT R20, R41.reuse, R34, RZ, 0xfc, !PT ;  /* 0x0000002229147212 */ /* 0x040fe400078efcff */
[----:B------:R-:W-:Y:S02]  /*7870*/  LOP3.LUT R40, R44, R43, R40, 0x96, !PT ;  /* 0x0000002b2c287212 */ /* 0x000fe400078e9628 */
[--C-:B------:R-:W-:Y:S02]  /*7880*/  SHF.L.W.U32.HI R43, R41, 0xe, R20.reuse ;  /* 0x0000000e292b7819 */ /* 0x100fe40000010e14 */
[----:B------:R-:W-:Y:S02]  /*7890*/  LOP3.LUT R42, R42, 0xff0000, RZ, 0xc0, !PT ;  /* 0x00ff00002a2a7812 */ /* 0x000fe400078ec0ff */
[----:B------:R-:W-:-:S02]  /*78a0*/  SHF.L.W.U32.HI R34, R20, 0x19, R20 ;  /* 0x0000001914227819 */ /* 0x000fc40000010e14 */
[--C-:B------:R-:W-:Y:S02]  /*78b0*/  SHF.R.U32.HI R44, RZ, 0x3, R20.reuse ;  /* 0x00000003ff2c7819 */ /* 0x100fe40000011614 */
[----:B------:R-:W-:Y:S02]  /*78c0*/  PRMT R41, R21, 0x7770, RZ ;  /* 0x0000777015297816 */ /* 0x000fe400000000ff */
[----:B------:R-:W-:Y:S02]  /*78d0*/  LOP3.LUT R34, R44, R34, R43, 0x96, !PT ;  /* 0x000000222c227212 */ /* 0x000fe400078e962b */
[----:B------:R-:W-:Y:S01]  /*78e0*/  IADD3 R36, PT, PT, R39, R36, R20 ;  /* 0x0000002427247210 */ /* 0x000fe20007ffe014 */
[----:B------:R-:W-:Y:S01]  /*78f0*/  IMAD R43, R41, 0x1000000, R42 ;  /* 0x01000000292b7824 */ /* 0x000fe200078e022a */
[----:B------:R-:W-:Y:S02]  /*7900*/  PRMT R42, R21, 0x7772, RZ ;  /* 0x00007772152a7816 */ /* 0x000fe400000000ff */
[----:B------:R-:W-:-:S02]  /*7910*/  PRMT R41, R14, 0x7771, RZ ;  /* 0x000077710e297816 */ /* 0x000fc400000000ff */
[----:B------:R-:W-:Y:S01]  /*7920*/  PRMT R21, R21, 0x7773, RZ ;  /* 0x0000777315157816 */ /* 0x000fe200000000ff */
[----:B------:R-:W-:Y:S01]  /*7930*/  IMAD.SHL.U32 R42, R42, 0x100, RZ ;  /* 0x000001002a2a7824 */ /* 0x000fe200078e00ff */
[----:B------:R-:W-:Y:S01]  /*7940*/  LOP3.LUT R39, R46, R7, R37, 0xe8, !PT ;  /* 0x000000072e277212 */ /* 0x000fe200078ee825 */
[----:B------:R-:W-:-:S03]  /*7950*/  IMAD.U32 R41, R41, 0x10000, RZ ;  /* 0x0001000029297824 */ /* 0x000fc600078e00ff */
[----:B------:R-:W-:Y:S02]  /*7960*/  LOP3.LUT R44, R43, R42, RZ, 0xfc, !PT ;  /* 0x0000002a2b2c7212 */ /* 0x000fe400078efcff */
[----:B------:R-:W-:Y:S02]  /*7970*/  LOP3.LUT R43, R41, 0xff0000, RZ, 0xc0, !PT ;  /* 0x00ff0000292b7812 */ /* 0x000fe400078ec0ff */
[C---:B------:R-:W-:Y:S02]  /*7980*/  PRMT R42, R14.reuse, 0x7770, RZ ;  /* 0x000077700e2a7816 */ /* 0x040fe400000000ff */
[----:B------:R-:W-:Y:S02]  /*7990*/  PRMT R41, R14, 0x7772, RZ ;  /* 0x000077720e297816 */ /* 0x000fe400000000ff */
[----:B------:R-:W-:Y:S01]  /*79a0*/  LOP3.LUT R21, R44, R21, RZ, 0xfc, !PT ;  /* 0x000000152c157212 */ /* 0x000fe200078efcff */
[----:B------:R-:W-:Y:S02]  /*79b0*/  IMAD R42, R42, 0x1000000, R43 ;  /* 0x010000002a2a7824 */ /* 0x000fe400078e022b */
[----:B------:R-:W-:Y:S01]  /*79c0*/  IMAD.SHL.U32 R41, R41, 0x100, RZ ;  /* 0x0000010029297824 */ /* 0x000fe200078e00ff */
[----:B------:R-:W-:-:S02]  /*79d0*/  SHF.L.W.U32.HI R43, R44, 0xe, R21 ;  /* 0x0000000e2c2b7819 */ /* 0x000fc40000010e15 */
[--C-:B------:R-:W-:Y:S02]  /*79e0*/  SHF.R.U32.HI R44, RZ, 0x3, R21.reuse ;  /* 0x00000003ff2c7819 */ /* 0x100fe40000011615 */
[----:B------:R-:W-:Y:S02]  /*79f0*/  LOP3.LUT R41, R42, R41, RZ, 0xfc, !PT ;  /* 0x000000292a297212 */ /* 0x000fe400078efcff */
[----:B------:R-:W-:Y:S02]  /*7a00*/  PRMT R42, R14, 0x7773, RZ ;  /* 0x000077730e2a7816 */ /* 0x000fe400000000ff */
[----:B------:R-:W-:Y:S02]  /*7a10*/  SHF.L.W.U32.HI R14, R21, 0x19, R21 ;  /* 0x00000019150e7819 */ /* 0x000fe40000010e15 */
[----:B------:R-:W-:Y:S02]  /*7a20*/  LOP3.LUT R42, R41, R42, RZ, 0xfc, !PT ;  /* 0x0000002a292a7212 */ /* 0x000fe400078efcff */
[----:B------:R-:W-:-:S02]  /*7a30*/  LOP3.LUT R14, R44, R14, R43, 0x96, !PT ;  /* 0x0000000e2c0e7212 */ /* 0x000fc400078e962b */
        /* <DEDUP_REMOVED lines=9> */
[----:B------:R-:W-:Y:S02]  /*7ad0*/  PRMT R41, R15, 0x7772, RZ ;  /* 0x000077720f297816 */ /* 0x000fe400000000ff */
[----:B------:R-:W-:-:S03]  /*7ae0*/  LOP3.LUT R15, R9, R38, R5, 0xe2, !PT ;  /* 0x00000026090f7212 */ /* 0x000fc600078ee205 */
[----:B------:R-:W-:Y:S01]  /*7af0*/  IMAD.SHL.U32 R41, R41, 0x100, RZ ;  /* 0x0000010029297824 */ /* 0x000fe200078e00ff */
[----:B------:R-:W-:Y:S01]  /*7b00*/  IADD3 R35, PT, PT, R15, R35, R42 ;  /* 0x000000230f237210 */ /* 0x000fe20007ffe02a */
[----:B------:R-:W-:-:S03]  /*7b10*/  IMAD.IADD R15, R43, 0x1, R36 ;  /* 0x000000012b0f7824 */ /* 0x000fc600078e0224 */
[----:B------:R-:W-:Y:S02]  /*7b20*/  LOP3.LUT R41, R44, R41, RZ, 0xfc, !PT ;  /* 0x000000292c297212 */ /* 0x000fe400078efcff */
[----:B------:R-:W-:Y:S02]  /*7b30*/  IADD3 R43, PT, PT, R35, -0x164a245b, R16 ;  /* 0xe9b5dba5232b7810 */ /* 0x000fe40007ffe010 */
[----:B------:R-:W-:Y:S02]  /*7b40*/  LOP3.LUT R50, R41, R50, RZ, 0xfc, !PT ;  /* 0x0000003229327212 */ /* 0x000fe400078efcff */
[----:B------:R-:W-:Y:S01]  /*7b50*/  IADD3 R40, PT, PT, R43, R40, R39 ;  /* 0x000000282b287210 */ /* 0x000fe20007ffe027 */
[----:B------:R-:W-:Y:S01]  /*7b60*/  IMAD.IADD R43, R2, 0x1, R43 ;  /* 0x00000001022b7824 */ /* 0x000fe200078e022b */
[--C-:B------:R-:W-:Y:S02]  /*7b70*/  SHF.L.W.U32.HI R41, R41, 0xe, R50.reuse ;  /* 0x0000000e29297819 */ /* 0x100fe40000010e32 */
[----:B------:R-:W-:-:S02]  /*7b80*/  SHF.L.W.U32.HI R36, R50, 0x19, R50 ;  /* 0x0000001932247819 */ /* 0x000fc40000010e32 */
[----:B------:R-:W-:Y:S02]  /*7b90*/  SHF.R.U32.HI R35, RZ, 0x3, R50 ;  /* 0x00000003ff237819 */ /* 0x000fe40000011632 */
[----:B------:R-:W-:Y:S02]  /*7ba0*/  SHF.L.W.U32.HI R44, R15, 0xd, R15 ;  /* 0x0000000d0f2c7819 */ /* 0x000fe40000010e0f */
[----:B------:R-:W-:Y:S02]  /*7bb0*/  LOP3.LUT R36, R35, R36, R41, 0x96, !PT ;  /* 0x0000002423247212 */ /* 0x000fe400078e9629 */
[--C-:B------:R-:W-:Y:S02]  /*7bc0*/  SHF.L.W.U32.HI R35, R15, 0xf, R15.reuse ;  /* 0x0000000f0f237819 */ /* 0x100fe40000010e0f */
[----:B------:R-:W-:Y:S02]  /*7bd0*/  SHF.R.U32.HI R39, RZ, 0xa, R15 ;  /* 0x0000000aff277819 */ /* 0x000fe4000001160f */
[----:B------:R-:W-:-:S02]  /*7be0*/  SHF.L.W.U32.HI R41, R43, 0x7, R43 ;  /* 0x000000072b297819 */ /* 0x000fc40000010e2b */
[----:B------:R-:W-:Y:S02]  /*7bf0*/  LOP3.LUT R35, R39, R35, R44, 0x96, !PT ;  /* 0x0000002327237212 */ /* 0x000fe400078e962c */
        /* <DEDUP_REMOVED lines=17> */
[----:B------:R-:W-:Y:S02]  /*7d10*/  IADD3 R41, PT, PT, R42, R8, R21 ;  /* 0x000000082a297210 */ /* 0x000fe40007ffe015 */
[C-C-:B------:R-:W-:Y:S02]  /*7d20*/  SHF.L.W.U32.HI R8, R40.reuse, 0x1e, R40.reuse ;  /* 0x0000001e28087819 */ /* 0x140fe40000010e28 */
[--C-:B------:R-:W-:Y:S01]  /*7d30*/  SHF.L.W.U32.HI R45, R40, 0x13, R40.reuse ;  /* 0x00000013282d7819 */ /* 0x100fe20000010e28 */
[----:B------:R-:W-:Y:S01]  /*7d40*/  IMAD.IADD R36, R36, 0x1, R41 ;  /* 0x0000000124247824 */ /* 0x000fe200078e0229 */
[----:B------:R-:W-:-:S04]  /*7d50*/  SHF.L.W.U32.HI R42, R40, 0xa, R40 ;  /* 0x0000000a282a7819 */ /* 0x000fc80000010e28 */
[----:B------:R-:W-:Y:S02]  /*7d60*/  LOP3.LUT R47, R42, R45, R8, 0x96, !PT ;  /* 0x0000002d2a2f7212 */ /* 0x000fe400078e9608 */
[----:B------:R-:W-:Y:S02]  /*7d70*/  LOP3.LUT R8, R38, R43, R9, 0xe2, !PT ;  /* 0x0000002b26087212 */ /* 0x000fe400078ee209 */
[----:B------:R-:W-:Y:S02]  /*7d80*/  SHF.L.W.U32.HI R45, R36, 0xf, R36 ;  /* 0x0000000f242d7819 */ /* 0x000fe40000010e24 */
[----:B------:R-:W-:Y:S02]  /*7d90*/  IADD3 R42, PT, PT, R8, R39, R50 ;  /* 0x00000027082a7210 */ /* 0x000fe40007ffe032 */
[----:B------:R-:W-:Y:S02]  /*7da0*/  SHF.L.W.U32.HI R8, R36, 0xd, R36 ;  /* 0x0000000d24087819 */ /* 0x000fe40000010e24 */
[----:B------:R-:W-:-:S02]  /*7db0*/  IADD3 R41, PT, PT, R42, 0x3956c25b, R5 ;  /* 0x3956c25b2a297810 */ /* 0x000fc40007ffe005 */
[----:B------:R-:W-:Y:S02]  /*7dc0*/  PRMT R5, R6, 0x7771, RZ ;  /* 0x0000777106057816 */ /* 0x000fe400000000ff */
[----:B------:R-:W-:Y:S02]  /*7dd0*/  SHF.R.U32.HI R39, RZ, 0xa, R36 ;  /* 0x0000000aff277819 */ /* 0x000fe40000011624 */
[----:B------:R-:W-:Y:S01]  /*7de0*/  LOP3.LUT R42, R7, R37, R40, 0xe8, !PT ;  /* 0x00000025072a7212 */ /* 0x000fe200078ee828 */
[----:B------:R-:W-:Y:S01]  /*7df0*/  IMAD.U32 R5, R5, 0x10000, RZ ;  /* 0x0001000005057824 */ /* 0x000fe200078e00ff */
[----:B------:R-:W-:Y:S02]  /*7e00*/  LOP3.LUT R45, R39, R45, R8, 0x96, !PT ;  /* 0x0000002d272d7212 */ /* 0x000fe400078e9608 */
[----:B------:R-:W-:Y:S01]  /*7e10*/  IADD3 R42, PT, PT, R41, R47, R42 ;  /* 0x0000002f292a7210 */ /* 0x000fe20007ffe02a */
[----:B------:R-:W-:Y:S01]  /*7e20*/  IMAD.IADD R41, R46, 0x1, R41 ;  /* 0x000000012e297824 */ /* 0x000fe200078e0229 */
[----:B------:R-:W-:-:S02]  /*7e30*/  LOP3.LUT R8, R5, 0xff0000, RZ, 0xc0, !PT ;  /* 0x00ff000005087812 */ /* 0x000fc400078ec0ff */
[----:B------:R-:W-:Y:S02]  /*7e40*/  PRMT R5, R6, 0x7770, RZ ;  /* 0x0000777006057816 */ /* 0x000fe400000000ff */
[----:B------:R-:W-:-:S03]  /*7e50*/  SHF.L.W.U32.HI R39, R41, 0x7, R41 ;  /* 0x0000000729277819 */ /* 0x000fc60000010e29 */
[----:B------:R-:W-:Y:S01]  /*7e60*/  IMAD R8, R5, 0x1000000, R8 ;  /* 0x0100000005087824 */ /* 0x000fe200078e0208 */
[----:B------:R-:W-:-:S05]  /*7e70*/  PRMT R5, R6, 0x7772, RZ ;  /* 0x0000777206057816 */ /* 0x000fca00000000ff */
[----:B------:R-:W-:-:S05]  /*7e80*/  IMAD.SHL.U32 R5, R5, 0x100, RZ ;  /* 0x0000010005057824 */ /* 0x000fca00078e00ff */
[----:B------:R-:W-:Y:S02]  /*7e90*/  LOP3.LUT R46, R8, R5, RZ, 0xfc, !PT ;  /* 0x00000005082e7212 */ /* 0x000fe400078efcff */
[C-C-:B------:R-:W-:Y:S02]  /*7ea0*/  SHF.L.W.U32.HI R8, R41.reuse, 0x1a, R41.reuse ;  /* 0x0000001a29087819 */ /* 0x140fe40000010e29 */
[----:B------:R-:W-:-:S04]  /*7eb0*/  SHF.L.W.U32.HI R5, R41, 0x15, R41 ;  /* 0x0000001529057819 */ /* 0x000fc80000010e29 */
[----:B------:R-:W-:Y:S02]  /*7ec0*/  LOP3.LUT R8, R39, R8, R5, 0x96, !PT ;  /* 0x0000000827087212 */ /* 0x000fe400078e9605 */
[----:B------:R-:W-:Y:S02]  /*7ed0*/  PRMT R5, R11, 0x7771, RZ ;  /* 0x000077710b057816 */ /* 0x000fe400000000ff */
[----:B------:R-:W-:-:S03]  /*7ee0*/  PRMT R39, R6, 0x7773, RZ ;  /* 0x0000777306277816 */ /* 0x000fc600000000ff */
[----:B------:R-:W-:Y:S01]  /*7ef0*/  IMAD.U32 R5, R5, 0x10000, RZ ;  /* 0x0001000005057824 */ /* 0x000fe200078e00ff */
[----:B------:R-:W-:-:S04]  /*7f00*/  LOP3.LUT R39, R46, R39, RZ, 0xfc, !PT ;  /* 0x000000272e277212 */ /* 0x000fc800078efcff */
[----:B------:R-:W-:Y:S02]  /*7f10*/  LOP3.LUT R48, R5, 0xff0000, RZ, 0xc0, !PT ;  /* 0x00ff000005307812 */ /* 0x000fe400078ec0ff */
[----:B------:R-:W-:Y:S02]  /*7f20*/  PRMT R5, R11, 0x7770, RZ ;  /* 0x000077700b057816 */ /* 0x000fe400000000ff */
[----:B------:R-:W-:-:S03]  /*7f30*/  IADD3 R35, PT, PT, R50, R35, R39 ;  /* 0x0000002332237210 */ /* 0x000fc60007ffe027 */
[----:B------:R-:W-:Y:S01]  /*7f40*/  IMAD R48, R5, 0x1000000, R48 ;  /* 0x0100000005307824 */ /* 0x000fe200078e0230 */
[----:B------:R-:W-:Y:S01]  /*7f50*/  PRMT R5, R11, 0x7772, RZ ;  /* 0x000077720b057816 */ /* 0x000fe200000000ff */
[----:B------:R-:W-:Y:S01]  /*7f60*/  IMAD.IADD R35, R10, 0x1, R35 ;  /* 0x000000010a237824 */ /* 0x000fe200078e0223 */
[----:B------:R-:W-:-:S03]  /*7f70*/  SHF.L.W.U32.HI R10, R42, 0xa, R42 ;  /* 0x0000000a2a0a7819 */ /* 0x000fc60000010e2a */
[----:B------:R-:W-:Y:S01]  /*7f80*/  IMAD.SHL.U32 R5, R5, 0x100, RZ ;  /* 0x0000010005057824 */ /* 0x000fe200078e00ff */
[----:B------:R-:W-:-:S04]  /*7f90*/  SHF.L.W.U32.HI R49, R35, 0xf, R35 ;  /* 0x0000000f23317819 */ /* 0x000fc80000010e23 */
[----:B------:R-:W-:Y:S02]  /*7fa0*/  LOP3.LUT R5, R48, R5, RZ, 0xfc, !PT ;  /* 0x0000000530057212 */ /* 0x000fe400078efcff */
[----:B------:R-:W-:-:S04]  /*7fb0*/  PRMT R48, R11, 0x7773, RZ ;  /* 0x000077730b307816 */ /* 0x000fc800000000ff */
[----:B------:R-:W-:-:S04]  /*7fc0*/  LOP3.LUT R48, R5, R48, RZ, 0xfc, !PT ;  /* 0x0000003005307212 */ /* 0x000fc800078efcff */
[--C-:B------:R-:W-:Y:S02]  /*7fd0*/  SHF.L.W.U32.HI R6, R5, 0xe, R48.reuse ;  /* 0x0000000e05067819 */ /* 0x100fe40000010e30 */
[--C-:B------:R-:W-:Y:S02]  /*7fe0*/  SHF.L.W.U32.HI R47, R48, 0x19, R48.reuse ;  /* 0x00000019302f7819 */ /* 0x100fe40000010e30 */
[----:B------:R-:W-:-:S04]  /*7ff0*/  SHF.R.U32.HI R5, RZ, 0x3, R48 ;  /* 0x00000003ff057819 */ /* 0x000fc80000011630 */
[----:B------:R-:W-:Y:S02]  /*8000*/  LOP3.LUT R47, R5, R47, R6, 0x96, !PT ;  /* 0x0000002f052f7212 */ /* 0x000fe400078e9606 */
[C-C-:B------:R-:W-:Y:S02]  /*8010*/  SHF.L.W.U32.HI R5, R42.reuse, 0x1e, R42.reuse ;  /* 0x0000001e2a057819 */ /* 0x140fe40000010e2a */
[----:B------:R-:W-:-:S04]  /*8020*/  SHF.L.W.U32.HI R6, R42, 0x13, R42 ;  /* 0x000000132a067819 */ /* 0x000fc80000010e2a */
[----:B------:R-:W-:Y:S02]  /*8030*/  LOP3.LUT R50, R10, R6, R5, 0x96, !PT ;  /* 0x000000060a327212 */ /* 0x000fe400078e9605 */
[----:B------:R-:W2:Y:S01]  /*8040*/  LDL.64 R10, [R1+0x70] ;  /* 0x00007000010a7983 */ /* 0x000ea20000100a00 */
[--C-:B------:R-:W-:Y:S02]  /*8050*/  SHF.L.W.U32.HI R6, R35, 0xd, R35.reuse ;  /* 0x0000000d23067819 */ /* 0x100fe40000010e23 */
[----:B------:R-:W-:-:S04]  /*8060*/  SHF.R.U32.HI R5, RZ, 0xa, R35 ;  /* 0x0000000aff057819 */ /* 0x000fc80000011623 */
[----:B------:R-:W-:Y:S02]  /*8070*/  LOP3.LUT R49, R5, R49, R6, 0x96, !PT ;  /* 0x0000003105317212 */ /* 0x000fe400078e9606 */
[----:B------:R-:W-:-:S04]  /*8080*/  LOP3.LUT R5, R43, R41, R38, 0xe2, !PT ;  /* 0x000000292b057212 */ /* 0x000fc800078ee226 */
[----:B------:R-:W-:-:S04]  /*8090*/  IADD3 R5, PT, PT, R5, R8, R44 ;  /* 0x0000000805057210 */ /* 0x000fc80007ffe02c */
[----:B------:R-:W-:Y:S02]  /*80a0*/  IADD3 R6, PT, PT, R5, 0x59f111f1, R9 ;  /* 0x59f111f105067810 */ /* 0x000fe40007ffe009 */
[----:B------:R-:W-:-:S04]  /*80b0*/  LOP3.LUT R5, R37, R40, R42, 0xe8, !PT ;  /* 0x0000002825057212 */ /* 0x000fc800078ee82a */
[----:B------:R-:W-:Y:S01]  /*80c0*/  IADD3 R5, PT, PT, R6, R50, R5 ;  /* 0x0000003206057210 */ /* 0x000fe20007ffe005 */
[----:B------:R-:W-:-:S05]  /*80d0*/  IMAD.IADD R6, R7, 0x1, R6 ;  /* 0x0000000107067824 */ /* 0x000fca00078e0206 */
[C-C-:B------:R-:W-:Y:S02]  /*80e0*/  SHF.L.W.U32.HI R7, R6.reuse, 0x1a, R6.reuse ;  /* 0x0000001a06077819 */ /* 0x140fe40000010e06 */
[C-C-:B------:R-:W-:Y:S02]  /*80f0*/  SHF.L.W.U32.HI R8, R6.reuse, 0x15, R6.reuse ;  /* 0x0000001506087819 */ /* 0x140fe40000010e06 */
[----:B------:R-:W-:-:S04]  /*8100*/  SHF.L.W.U32.HI R9, R6, 0x7, R6 ;  /* 0x0000000706097819 */ /* 0x000fc80000010e06 */
[----:B------:R-:W-:Y:S02]  /*8110*/  LOP3.LUT R7, R9, R7, R8, 0x96, !PT ;  /* 0x0000000709077212 */ /* 0x000fe400078e9608 */
[----:B------:R-:W-:-:S05]  /*8120*/  IADD3 R8, PT, PT, R44, R45, R32 ;  /* 0x0000002d2c087210 */ /* 0x000fca0007ffe020 */
[----:B------:R-:W-:Y:S01]  /*8130*/  IMAD.IADD R8, R47, 0x1, R8 ;  /* 0x000000012f087824 */ /* 0x000fe200078e0208 */
[----:B------:R-:W-:Y:S02]  /*8140*/  SHF.L.W.U32.HI R46, R46, 0xe, R39 ;  /* 0x0000000e2e2e7819 */ /* 0x000fe40000010e27 */
[----:B--2---:R-:W-:-:S05]  /*8150*/  PRMT R9, R10, 0x7771, RZ ;  /* 0x000077710a097816 */ /* 0x004fca00000000ff */
[----:B------:R-:W-:Y:S01]  /*8160*/  IMAD.U32 R44, R9, 0x10000, RZ ;  /* 0x00010000092c7824 */ /* 0x000fe200078e00ff */
[----:B------:R-:W-:-:S04]  /*8170*/  LOP3.LUT R9, R41, R6, R43, 0xe2, !PT ;  /* 0x0000000629097212 */ /* 0x000fc800078ee22b */
[----:B------:R-:W-:Y:S02]  /*8180*/  IADD3 R9, PT, PT, R9, R7, R48 ;  /* 0x0000000709097210 */ /* 0x000fe40007ffe030 */
        /* <DEDUP_REMOVED lines=10> */
[----:B------:R-:W-:Y:S02]  /*8230*/  SHF.R.U32.HI R47, RZ, 0x3, R7 ;  /* 0x00000003ff2f7819 */ /* 0x000fe40000011607 */
[----:B------:R-:W-:Y:S02]  /*8240*/  IADD3 R10, PT, PT, R48, R49, R25 ;  /* 0x00000031300a7210 */ /* 0x000fe40007ffe019 */
[----:B------:R-:W-:Y:S02]  /*8250*/  LOP3.LUT R47, R47, R44, R45, 0x96, !PT ;  /* 0x0000002c2f2f7212 */ /* 0x000fe400078e962d */
[----:B------:R-:W-:-:S02]  /*8260*/  IADD3 R48, PT, PT, R9, -0x6dc07d5c, R38 ;  /* 0x923f82a409307810 */ /* 0x000fc40007ffe026 */
[C-C-:B------:R-:W-:Y:S02]  /*8270*/  SHF.L.W.U32.HI R9, R5.reuse, 0x1e, R5.reuse ;  /* 0x0000001e05097819 */ /* 0x140fe40000010e05 */
[C-C-:B------:R-:W-:Y:S02]  /*8280*/  SHF.L.W.U32.HI R38, R5.reuse, 0x13, R5.reuse ;  /* 0x0000001305267819 */ /* 0x140fe40000010e05 */
[----:B------:R-:W-:-:S04]  /*8290*/  SHF.L.W.U32.HI R44, R5, 0xa, R5 ;  /* 0x0000000a052c7819 */ /* 0x000fc80000010e05 */
[----:B------:R-:W-:Y:S02]  /*82a0*/  LOP3.LUT R9, R44, R38, R9, 0x96, !PT ;  /* 0x000000262c097212 */ /* 0x000fe400078e9609 */
[----:B------:R-:W-:Y:S01]  /*82b0*/  LOP3.LUT R38, R40, R42, R5, 0xe8, !PT ;  /* 0x0000002a28267212 */ /* 0x000fe200078ee805 */
[----:B------:R-:W-:Y:S01]  /*82c0*/  IMAD.IADD R45, R37, 0x1, R48 ;  /* 0x00000001252d7824 */ /* 0x000fe200078e0230 */
[----:B------:R-:W-:Y:S02]  /*82d0*/  SHF.L.W.U32.HI R44, R8, 0xf, R8 ;  /* 0x0000000f082c7819 */ /* 0x000fe40000010e08 */
[----:B------:R-:W-:Y:S02]  /*82e0*/  IADD3 R38, PT, PT, R48, R9, R38 ;  /* 0x0000000930267210 */ /* 0x000fe40007ffe026 */
[--C-:B------:R-:W-:Y:S02]  /*82f0*/  SHF.L.W.U32.HI R9, R8, 0xd, R8.reuse ;  /* 0x0000000d08097819 */ /* 0x100fe40000010e08 */
[----:B------:R-:W-:-:S02]  /*8300*/  SHF.R.U32.HI R37, RZ, 0xa, R8 ;  /* 0x0000000aff257819 */ /* 0x000fc40000011608 */
[----:B------:R-:W-:Y:S02]  /*8310*/  SHF.L.W.U32.HI R48, R45, 0x15, R45 ;  /* 0x000000152d307819 */ /* 0x000fe40000010e2d */
[----:B------:R-:W-:Y:S02]  /*8320*/  LOP3.LUT R44, R37, R44, R9, 0x96, !PT ;  /* 0x0000002c252c7212 */ /* 0x000fe400078e9609 */
[C-C-:B------:R-:W-:Y:S02]  /*8330*/  SHF.L.W.U32.HI R9, R45.reuse, 0x1a, R45.reuse ;  /* 0x0000001a2d097819 */ /* 0x140fe40000010e2d */
[----:B------:R-:W-:-:S04]  /*8340*/  SHF.L.W.U32.HI R37, R45, 0x7, R45 ;  /* 0x000000072d257819 */ /* 0x000fc80000010e2d */
[----:B------:R-:W-:Y:S02]  /*8350*/  LOP3.LUT R9, R37, R9, R48, 0x96, !PT ;  /* 0x0000000925097212 */ /* 0x000fe400078e9630 */
[----:B------:R-:W-:Y:S02]  /*8360*/  LOP3.LUT R48, R6, R45, R41, 0xe2, !PT ;  /* 0x0000002d06307212 */ /* 0x000fe400078ee229 */
[----:B------:R-:W-:Y:S02]  /*8370*/  SHF.L.W.U32.HI R37, R39, 0x19, R39 ;  /* 0x0000001927257819 */ /* 0x000fe40000010e27 */
[----:B------:R-:W-:Y:S02]  /*8380*/  IADD3 R48, PT, PT, R48, R9, R7 ;  /* 0x0000000930307210 */ /* 0x000fe40007ffe007 */
        /* <DEDUP_REMOVED lines=19> */
[----:B------:R-:W-:Y:S02]  /*84c0*/  SHF.R.U32.HI R27, RZ, 0x3, R46 ;  /* 0x00000003ff1b7819 */ /* 0x000fe4000001162e */
[----:B------:R-:W-:-:S02]  /*84d0*/  IADD3 R43, PT, PT, R48, -0x54e3a12b, R43 ;  /* 0xab1c5ed5302b7810 */ /* 0x000fc40007ffe02b */
[----:B------:R-:W-:Y:S02]  /*84e0*/  LOP3.LUT R44, R27, R11, R44, 0x96, !PT ;  /* 0x0000000b1b2c7212 */ /* 0x000fe400078e962c */
[C-C-:B------:R-:W-:Y:S02]  /*84f0*/  SHF.L.W.U32.HI R11, R38.reuse, 0x1e, R38.reuse ;  /* 0x0000001e260b7819 */ /* 0x140fe40000010e26 */
[C-C-:B------:R-:W-:Y:S02]  /*8500*/  SHF.L.W.U32.HI R48, R38.reuse, 0x13, R38.reuse ;  /* 0x0000001326307819 */ /* 0x140fe40000010e26 */
[----:B------:R-:W-:Y:S01]  /*8510*/  SHF.L.W.U32.HI R27, R38, 0xa, R38 ;  /* 0x0000000a261b7819 */ /* 0x000fe20000010e26 */
[----:B------:R-:W-:-:S03]  /*8520*/  IMAD.IADD R10, R47, 0x1, R10 ;  /* 0x000000012f0a7824 */ /* 0x000fc600078e020a */
[----:B------:R-:W-:Y:S02]  /*8530*/  LOP3.LUT R48, R27, R48, R11, 0x96, !PT ;  /* 0x000000301b307212 */ /* 0x000fe400078e960b */
[----:B------:R-:W-:Y:S01]  /*8540*/  LOP3.LUT R11, R42, R5, R38, 0xe8, !PT ;  /* 0x000000052a0b7212 */ /* 0x000fe200078ee826 */
[----:B------:R-:W-:Y:S01]  /*8550*/  IMAD.IADD R40, R40, 0x1, R43 ;  /* 0x0000000128287824 */ /* 0x000fe200078e022b */
[--C-:B------:R-:W-:Y:S02]  /*8560*/  SHF.R.U32.HI R27, RZ, 0xa, R10.reuse ;  /* 0x0000000aff1b7819 */ /* 0x100fe4000001160a */
[----:B------:R-:W-:Y:S02]  /*8570*/  IADD3 R11, PT, PT, R43, R48, R11 ;  /* 0x000000302b0b7210 */ /* 0x000fe40007ffe00b */
[C-C-:B------:R-:W-:Y:S02]  /*8580*/  SHF.L.W.U32.HI R43, R10.reuse, 0xf, R10.reuse ;  /* 0x0000000f0a2b7819 */ /* 0x140fe40000010e0a */
[----:B------:R-:W-:Y:S01]  /*8590*/  SHF.L.W.U32.HI R48, R10, 0xd, R10 ;  /* 0x0000000d0a307819 */ /* 0x000fe20000010e0a */
[----:B------:R-:W-:Y:S01]  /*85a0*/  IMAD.IADD R7, R44, 0x1, R7 ;  /* 0x000000012c077824 */ /* 0x000fe200078e0207 */
[----:B------:R-:W-:-:S02]  /*85b0*/  SHF.L.W.U32.HI R44, R40, 0x15, R40 ;  /* 0x00000015282c7819 */ /* 0x000fc40000010e28 */
[----:B------:R-:W-:Y:S02]  /*85c0*/  LOP3.LUT R43, R27, R43, R48, 0x96, !PT ;  /* 0x0000002b1b2b7212 */ /* 0x000fe400078e9630 */
        /* <DEDUP_REMOVED lines=24> */
[C---:B------:R-:W-:Y:S02]  /*8750*/  SHF.L.W.U32.HI R43, R44.reuse, 0xa, R44 ;  /* 0x0000000a2c2b7819 */ /* 0x040fe40000010e2c */
[----:B------:R-:W-:Y:S02]  /*8760*/  IADD3 R47, PT, PT, R41, R46, R30 ;  /* 0x0000002e292f7210 */ /* 0x000fe40007ffe01e */
[C-C-:B------:R-:W-:Y:S02]  /*8770*/  SHF.L.W.U32.HI R41, R44.reuse, 0x1e, R44.reuse ;  /* 0x0000001e2c297819 */ /* 0x140fe40000010e2c */
[----:B------:R-:W-:-:S02]  /*8780*/  SHF.L.W.U32.HI R46, R44, 0x13, R44 ;  /* 0x000000132c2e7819 */ /* 0x000fc40000010e2c */
[----:B------:R-:W-:Y:S02]  /*8790*/  IADD3 R48, PT, PT, R47, 0x12835b01, R6 ;  /* 0x12835b012f307810 */ /* 0x000fe40007ffe006 */
[----:B------:R-:W-:Y:S02]  /*87a0*/  LOP3.LUT R41, R43, R46, R41, 0x96, !PT ;  /* 0x0000002e2b297212 */ /* 0x000fe400078e9629 */
[----:B------:R-:W-:Y:S02]  /*87b0*/  LOP3.LUT R6, R38, R11, R44, 0xe8, !PT ;  /* 0x0000000b26067212 */ /* 0x000fe400078ee82c */
[----:B------:R-:W-:Y:S02]  /*87c0*/  SHF.L.W.U32.HI R46, R26, 0xf, R26 ;  /* 0x0000000f1a2e7819 */ /* 0x000fe40000010e1a */
[----:B------:R-:W-:Y:S01]  /*87d0*/  IADD3 R6, PT, PT, R48, R41, R6 ;  /* 0x0000002930067210 */ /* 0x000fe20007ffe006 */
[----:B------:R-:W-:Y:S01]  /*87e0*/  IMAD.IADD R48, R5, 0x1, R48 ;  /* 0x0000000105307824 */ /* 0x000fe200078e0230 */
[----:B------:R-:W-:-:S02]  /*87f0*/  SHF.L.W.U32.HI R5, R26, 0xd, R26 ;  /* 0x0000000d1a057819 */ /* 0x000fc40000010e1a */
[----:B------:R-:W-:Y:S02]  /*8800*/  SHF.R.U32.HI R41, RZ, 0xa, R26 ;  /* 0x0000000aff297819 */ /* 0x000fe4000001161a */
[C-C-:B------:R-:W-:Y:S02]  /*8810*/  SHF.L.W.U32.HI R50, R48.reuse, 0x15, R48.reuse ;  /* 0x0000001530327819 */ /* 0x140fe40000010e30 */
[----:B------:R-:W-:Y:S02]  /*8820*/  LOP3.LUT R46, R41, R46, R5, 0x96, !PT ;  /* 0x0000002e292e7212 */ /* 0x000fe400078e9605 */
[C-C-:B------:R-:W-:Y:S02]  /*8830*/  SHF.L.W.U32.HI R5, R48.reuse, 0x1a, R48.reuse ;  /* 0x0000001a30057819 */ /* 0x140fe40000010e30 */
[----:B------:R-:W-:-:S04]  /*8840*/  SHF.L.W.U32.HI R41, R48, 0x7, R48 ;  /* 0x0000000730297819 */ /* 0x000fc80000010e30 */
[----:B------:R-:W-:Y:S02]  /*8850*/  LOP3.LUT R5, R41, R5, R50, 0x96, !PT ;  /* 0x0000000529057212 */ /* 0x000fe400078e9632 */
[----:B------:R-:W-:-:S04]  /*8860*/  LOP3.LUT R50, R27, R48, R40, 0xe2, !PT ;  /* 0x000000301b327212 */ /* 0x000fc800078ee228 */
[----:B------:R-:W-:-:S04]  /*8870*/  IADD3 R50, PT, PT, R50, R5, R31 ;  /* 0x0000000532327210 */ /* 0x000fc80007ffe01f */
[----:B------:R-:W-:Y:S02]  /*8880*/  IADD3 R47, PT, PT, R50, 0x243185be, R45 ;  /* 0x243185be322f7810 */ /* 0x000fe40007ffe02d */
[C-C-:B------:R-:W-:Y:S02]  /*8890*/  SHF.L.W.U32.HI R5, R6.reuse, 0x1e, R6.reuse ;  /* 0x0000001e06057819 */ /* 0x140fe40000010e06 */
[--C-:B------:R-:W-:Y:S01]  /*88a0*/  SHF.L.W.U32.HI R50, R6, 0x13, R6.reuse ;  /* 0x0000001306327819 */ /* 0x100fe20000010e06 */
[----:B------:R-:W-:Y:S01]  /*88b0*/  IMAD.IADD R45, R38, 0x1, R47 ;  /* 0x00000001262d7824 */ /* 0x000fe200078e022f */
[----:B------:R-:W-:-:S04]  /*88c0*/  SHF.L.W.U32.HI R41, R6, 0xa, R6 ;  /* 0x0000000a06297819 */ /* 0x000fc80000010e06 */
[----:B------:R-:W-:Y:S02]  /*88d0*/  LOP3.LUT R50, R41, R50, R5, 0x96, !PT ;  /* 0x0000003229327212 */ /* 0x000fe400078e9605 */
[C-C-:B------:R-:W-:Y:S02]  /*88e0*/  SHF.L.W.U32.HI R5, R45.reuse, 0x1a, R45.reuse ;  /* 0x0000001a2d057819 */ /* 0x140fe40000010e2d */
[C-C-:B------:R-:W-:Y:S02]  /*88f0*/  SHF.L.W.U32.HI R38, R45.reuse, 0x15, R45.reuse ;  /* 0x000000152d267819 */ /* 0x140fe40000010e2d */
[----:B------:R-:W-:Y:S02]  /*8900*/  SHF.L.W.U32.HI R41, R45, 0x7, R45 ;  /* 0x000000072d297819 */ /* 0x000fe40000010e2d */
[----:B------:R-:W-:Y:S02]  /*8910*/  LOP3.LUT R43, R11, R44, R6, 0xe8, !PT ;  /* 0x0000002c0b2b7212 */ /* 0x000fe400078ee806 */
[----:B------:R-:W-:-:S02]  /*8920*/  LOP3.LUT R38, R41, R5, R38, 0x96, !PT ;  /* 0x0000000529267212 */ /* 0x000fc400078e9626 */
[----:B------:R-:W-:Y:S02]  /*8930*/  LOP3.LUT R5, R48, R45, R27, 0xe2, !PT ;  /* 0x0000002d30057212 */ /* 0x000fe400078ee21b */
[----:B------:R-:W-:Y:S02]  /*8940*/  IADD3 R43, PT, PT, R47, R50, R43 ;  /* 0x000000322f2b7210 */ /* 0x000fe40007ffe02b */
[----:B------:R-:W-:Y:S02]  /*8950*/  IADD3 R5, PT, PT, R5, R38, R20 ;  /* 0x0000002605057210 */ /* 0x000fe40007ffe014 */
[--C-:B------:R-:W-:Y:S02]  /*8960*/  SHF.L.W.U32.HI R38, R43, 0x13, R43.reuse ;  /* 0x000000132b267819 */ /* 0x100fe40000010e2b */
[----:B------:R-:W-:Y:S02]  /*8970*/  IADD3 R50, PT, PT, R5, 0x550c7dc3, R40 ;  /* 0x550c7dc305327810 */ /* 0x000fe40007ffe028 */
[----:B------:R-:W-:-:S02]  /*8980*/  SHF.L.W.U32.HI R5, R43, 0x1e, R43 ;  /* 0x0000001e2b057819 */ /* 0x000fc40000010e2b */
        /* <DEDUP_REMOVED lines=12> */
[----:B------:R-:W-:Y:S02]  /*8a50*/  IADD3 R47, PT, PT, R38, 0x72be5d74, R27 ;  /* 0x72be5d74262f7810 */ /* 0x000fe40007ffe01b */
[C-C-:B------:R-:W-:Y:S02]  /*8a60*/  SHF.L.W.U32.HI R38, R40.reuse, 0x13, R40.reuse ;  /* 0x0000001328267819 */ /* 0x140fe40000010e28 */
[----:B------:R-:W-:-:S04]  /*8a70*/  SHF.L.W.U32.HI R27, R40, 0xa, R40 ;  /* 0x0000000a281b7819 */ /* 0x000fc80000010e28 */
[----:B------:R-:W-:Y:S01]  /*8a80*/  LOP3.LUT R50, R27, R38, R11, 0x96, !PT ;  /* 0x000000261b327212 */ /* 0x000fe200078e960b */
[----:B------:R-:W-:-:S05]  /*8a90*/  IMAD.IADD R38, R44, 0x1, R47 ;  /* 0x000000012c267824 */ /* 0x000fca00078e022f */
[C-C-:B------:R-:W-:Y:S02]  /*8aa0*/  SHF.L.W.U32.HI R11, R38.reuse, 0x1a, R38.reuse ;  /* 0x0000001a260b7819 */ /* 0x140fe40000010e26 */
[C-C-:B------:R-:W-:Y:S02]  /*8ab0*/  SHF.L.W.U32.HI R44, R38.reuse, 0x15, R38.reuse ;  /* 0x00000015262c7819 */ /* 0x140fe40000010e26 */
[----:B------:R-:W-:Y:S02]  /*8ac0*/  SHF.L.W.U32.HI R27, R38, 0x7, R38 ;  /* 0x00000007261b7819 */ /* 0x000fe40000010e26 */
[----:B------:R-:W-:Y:S02]  /*8ad0*/  LOP3.LUT R41, R6, R43, R40, 0xe8, !PT ;  /* 0x0000002b06297212 */ /* 0x000fe400078ee828 */
[----:B------:R-:W-:Y:S02]  /*8ae0*/  LOP3.LUT R11, R27, R11, R44, 0x96, !PT ;  /* 0x0000000b1b0b7212 */ /* 0x000fe400078e962c */
[----:B------:R-:W-:-:S02]  /*8af0*/  LOP3.LUT R44, R5, R38, R45, 0xe2, !PT ;  /* 0x00000026052c7212 */ /* 0x000fc400078ee22d */
[----:B------:R-:W-:Y:S02]  /*8b00*/  IADD3 R41, PT, PT, R47, R50, R41 ;  /* 0x000000322f297210 */ /* 0x000fe40007ffe029 */
[----:B------:R-:W-:Y:S02]  /*8b10*/  IADD3 R11, PT, PT, R44, R11, R39 ;  /* 0x0000000b2c0b7210 */ /* 0x000fe40007ffe027 */
[--C-:B------:R-:W-:Y:S02]  /*8b20*/  SHF.L.W.U32.HI R44, R41, 0x13, R41.reuse ;  /* 0x00000013292c7819 */ /* 0x100fe40000010e29 */
[----:B------:R-:W-:Y:S02]  /*8b30*/  IADD3 R47, PT, PT, R11, -0x7f214e02, R48 ;  /* 0x80deb1fe0b2f7810 */ /* 0x000fe40007ffe030 */
        /* <DEDUP_REMOVED lines=9> */
[----:B------:R-:W-:-:S04]  /*8bd0*/  SHF.L.W.U32.HI R44, R27, 0x7, R27 ;  /* 0x000000071b2c7819 */ /* 0x000fc80000010e1b */
[----:B------:R-:W-:Y:S02]  /*8be0*/  LOP3.LUT R30, R44, R11, R30, 0x96, !PT ;  /* 0x0000000b2c1e7212 */ /* 0x000fe400078e961e */
[----:B------:R-:W-:Y:S01]  /*8bf0*/  LOP3.LUT R11, R38, R27, R5, 0xe2, !PT ;  /* 0x0000001b260b7212 */ /* 0x000fe200078ee205 */
[----:B------:R-:W-:Y:S01]  /*8c00*/  IMAD.IADD R33, R33, 0x1, R42 ;  /* 0x0000000121217824 */ /* 0x000fe200078e022a */
[----:B------:R-:W-:Y:S02]  /*8c10*/  IADD3 R31, PT, PT, R31, R46, R36 ;  /* 0x0000002e1f1f7210 */ /* 0x000fe40007ffe024 */
[----:B------:R-:W-:Y:S02]  /*8c20*/  IADD3 R44, PT, PT, R11, R30, R32 ;  /* 0x0000001e0b2c7210 */ /* 0x000fe40007ffe020 */
[C-C-:B------:R-:W-:Y:S02]  /*8c30*/  SHF.L.W.U32.HI R11, R6.reuse, 0x1e, R6.reuse ;  /* 0x0000001e060b7819 */ /* 0x140fe40000010e06 */
[----:B------:R-:W-:-:S02]  /*8c40*/  SHF.L.W.U32.HI R30, R6, 0x13, R6 ;  /* 0x00000013061e7819 */ /* 0x000fc40000010e06 */
[----:B------:R-:W-:Y:S01]  /*8c50*/  SHF.L.W.U32.HI R42, R6, 0xa, R6 ;  /* 0x0000000a062a7819 */ /* 0x000fe20000010e06 */
[----:B------:R-:W-:Y:S01]  /*8c60*/  IMAD.IADD R34, R34, 0x1, R31 ;  /* 0x0000000122227824 */ /* 0x000fe200078e021f */
[----:B------:R-:W-:Y:S02]  /*8c70*/  IADD3 R44, PT, PT, R44, -0x6423f959, R45 ;  /* 0x9bdc06a72c2c7810 */ /* 0x000fe40007ffe02d */
[----:B------:R-:W-:Y:S02]  /*8c80*/  LOP3.LUT R47, R42, R30, R11, 0x96, !PT ;  /* 0x0000001e2a2f7212 */ /* 0x000fe400078e960b */
[C-C-:B------:R-:W-:Y:S02]  /*8c90*/  SHF.L.W.U32.HI R30, R33.reuse, 0xf, R33.reuse ;  /* 0x0000000f211e7819 */ /* 0x140fe40000010e21 */
[--C-:B------:R-:W-:Y:S02]  /*8ca0*/  SHF.L.W.U32.HI R11, R33, 0xd, R33.reuse ;  /* 0x0000000d210b7819 */ /* 0x100fe40000010e21 */
[----:B------:R-:W-:-:S02]  /*8cb0*/  SHF.R.U32.HI R31, RZ, 0xa, R33 ;  /* 0x0000000aff1f7819 */ /* 0x000fc40000011621 */
[----:B------:R-:W-:Y:S01]  /*8cc0*/  LOP3.LUT R42, R40, R41, R6, 0xe8, !PT ;  /* 0x00000029282a7212 */ /* 0x000fe200078ee806 */
[----:B------:R-:W-:Y:S01]  /*8cd0*/  IMAD.IADD R43, R43, 0x1, R44 ;  /* 0x000000012b2b7824 */ /* 0x000fe200078e022c */
[----:B------:R-:W-:Y:S02]  /*8ce0*/  LOP3.LUT R30, R31, R30, R11, 0x96, !PT ;  /* 0x0000001e1f1e7212 */ /* 0x000fe400078e960b */
[----:B------:R-:W-:Y:S02]  /*8cf0*/  IADD3 R31, PT, PT, R44, R47, R42 ;  /* 0x0000002f2c1f7210 */ /* 0x000fe40007ffe02a */
[C-C-:B------:R-:W-:Y:S02]  /*8d00*/  SHF.L.W.U32.HI R44, R34.reuse, 0xf, R34.reuse ;  /* 0x0000000f222c7819 */ /* 0x140fe40000010e22 */
        /* <DEDUP_REMOVED lines=26> */
[C-C-:B------:R-:W-:Y:S02]  /*8eb0*/  SHF.L.W.U32.HI R20, R13.reuse, 0x19, R13.reuse ;  /* 0x000000190d147819 */ /* 0x140fe40000010e0d */
[----:B------:R-:W-:Y:S01]  /*8ec0*/  SHF.L.W.U32.HI R45, R13, 0xe, R13 ;  /* 0x0000000e0d2d7819 */ /* 0x000fe20000010e0d */
[----:B------:R-:W-:Y:S01]  /*8ed0*/  IMAD.IADD R14, R14, 0x1, R5 ;  /* 0x000000010e0e7824 */ /* 0x000fe200078e0205 */
[----:B------:R-:W-:Y:S02]  /*8ee0*/  SHF.R.U32.HI R30, RZ, 0x3, R13 ;  /* 0x00000003ff1e7819 */ /* 0x000fe4000001160d */
[----:B------:R-:W-:-:S02]  /*8ef0*/  LOP3.LUT R5, R43, R42, R27, 0xe2, !PT ;  /* 0x0000002a2b057212 */ /* 0x000fc400078ee21b */
[----:B------:R-:W-:Y:S02]  /*8f00*/  LOP3.LUT R20, R30, R20, R45, 0x96, !PT ;  /* 0x000000141e147212 */ /* 0x000fe400078e962d */
[----:B------:R-:W-:Y:S02]  /*8f10*/  IADD3 R44, PT, PT, R21, R44, R8 ;  /* 0x0000002c152c7210 */ /* 0x000fe40007ffe008 */
[----:B------:R-:W-:Y:S02]  /*8f20*/  IADD3 R47, PT, PT, R5, R46, R12 ;  /* 0x0000002e052f7210 */ /* 0x000fe40007ffe00c */
        /* <DEDUP_REMOVED lines=56> */
[----:B------:R-:W-:Y:S01]  /*92b0*/  SHF.R.U32.HI R32, RZ, 0xa, R6 ;  /* 0x0000000aff207819 */ /* 0x000fe20000011606 */
[----:B------:R-:W-:Y:S01]  /*92c0*/  IMAD.IADD R43, R31, 0x1, R48 ;  /* 0x000000011f2b7824 */ /* 0x000fe200078e0230 */
[----:B------:R-:W-:Y:S02]  /*92d0*/  SHF.L.W.U32.HI R31, R9, 0xf, R9 ;  /* 0x0000000f091f7819 */ /* 0x000fe40000010e09 */
[----:B------:R-:W-:-:S02]  /*92e0*/  LOP3.LUT R27, R32, R27, R24, 0x96, !PT ;  /* 0x0000001b201b7212 */ /* 0x000fc400078e9618 */
[--C-:B------:R-:W-:Y:S02]  /*92f0*/  SHF.L.W.U32.HI R24, R9, 0xd, R9.reuse ;  /* 0x0000000d09187819 */ /* 0x100fe40000010e09 */
[----:B------:R-:W-:Y:S02]  /*9300*/  SHF.R.U32.HI R32, RZ, 0xa, R9 ;  /* 0x0000000aff207819 */ /* 0x000fe40000011609 */
[C-C-:B------:R-:W-:Y:S02]  /*9310*/  SHF.L.W.U32.HI R45, R43.reuse, 0x15, R43.reuse ;  /* 0x000000152b2d7819 */ /* 0x140fe40000010e2b */
[----:B------:R-:W-:Y:S02]  /*9320*/  LOP3.LUT R31, R32, R31, R24, 0x96, !PT ;  /* 0x0000001f201f7212 */ /* 0x000fe400078e9618 */
[C-C-:B------:R-:W-:Y:S02]  /*9330*/  SHF.L.W.U32.HI R24, R43.reuse, 0x1a, R43.reuse ;  /* 0x0000001a2b187819 */ /* 0x140fe40000010e2b */
[----:B------:R-:W-:-:S04]  /*9340*/  SHF.L.W.U32.HI R32, R43, 0x7, R43 ;  /* 0x000000072b207819 */ /* 0x000fc80000010e2b */
[----:B------:R-:W-:Y:S02]  /*9350*/  LOP3.LUT R24, R32, R24, R45, 0x96, !PT ;  /* 0x0000001820187212 */ /* 0x000fe400078e962d */
[----:B------:R-:W-:Y:S02]  /*9360*/  LOP3.LUT R45, R41, R43, R44, 0xe2, !PT ;  /* 0x0000002b292d7212 */ /* 0x000fe400078ee22c */
[----:B------:R-:W-:Y:S02]  /*9370*/  LOP3.LUT R39, R40, R37, R38, 0xe8, !PT ;  /* 0x0000002528277212 */ /* 0x000fe400078ee826 */
[----:B------:R-:W-:Y:S02]  /*9380*/  IADD3 R47, PT, PT, R45, R24, R36 ;  /* 0x000000182d2f7210 */ /* 0x000fe40007ffe024 */
[C-C-:B------:R-:W-:Y:S02]  /*9390*/  SHF.L.W.U32.HI R24, R35.reuse, 0x19, R35.reuse ;  /* 0x0000001923187819 */ /* 0x140fe40000010e23 */
[----:B------:R-:W-:-:S02]  /*93a0*/  SHF.L.W.U32.HI R45, R35, 0xe, R35 ;  /* 0x0000000e232d7819 */ /* 0x000fc40000010e23 */
[----:B------:R-:W-:Y:S02]  /*93b0*/  SHF.R.U32.HI R32, RZ, 0x3, R35 ;  /* 0x00000003ff207819 */ /* 0x000fe40000011623 */
[----:B------:R-:W-:Y:S02]  /*93c0*/  IADD3 R39, PT, PT, R48, R46, R39 ;  /* 0x0000002e30277210 */ /* 0x000fe40007ffe027 */
[----:B------:R-:W-:Y:S02]  /*93d0*/  LOP3.LUT R24, R32, R24, R45, 0x96, !PT ;  /* 0x0000001820187212 */ /* 0x000fe400078e962d */
[----:B------:R-:W-:Y:S02]  /*93e0*/  IADD3 R47, PT, PT, R47, 0x240ca1cc, R42 ;  /* 0x240ca1cc2f2f7810 */ /* 0x000fe40007ffe02a */
[C-C-:B------:R-:W-:Y:S02]  /*93f0*/  SHF.L.W.U32.HI R32, R39.reuse, 0x1e, R39.reuse ;  /* 0x0000001e27207819 */ /* 0x140fe40000010e27 */
[----:B------:R-:W-:-:S02]  /*9400*/  SHF.L.W.U32.HI R45, R39, 0x13, R39 ;  /* 0x00000013272d7819 */ /* 0x000fc40000010e27 */
        /* <DEDUP_REMOVED lines=56> */
[----:B------:R-:W-:Y:S02]  /*9790*/  SHF.L.W.U32.HI R48, R7, 0xe, R7 ;  /* 0x0000000e07307819 */ /* 0x000fe40000010e07 */
[----:B------:R-:W-:-:S02]  /*97a0*/  LOP3.LUT R41, R41, R31, R46, 0x96, !PT ;  /* 0x0000001f29297212 */ /* 0x000fc400078e962e */
[----:B------:R-:W-:Y:S02]  /*97b0*/  IADD3 R46, PT, PT, R13, R25, R34 ;  /* 0x000000190d2e7210 */ /* 0x000fe40007ffe022 */
[--C-:B------:R-:W-:Y:S02]  /*97c0*/  SHF.L.W.U32.HI R31, R7, 0x19, R7.reuse ;  /* 0x00000019071f7819 */ /* 0x100fe40000010e07 */
[----:B------:R-:W-:-:S04]  /*97d0*/  SHF.R.U32.HI R13, RZ, 0x3, R7 ;  /* 0x00000003ff0d7819 */ /* 0x000fc80000011607 */
        /* <DEDUP_REMOVED lines=8> */
[----:B------:R-:W-:Y:S01]  /*9860*/  IMAD.IADD R30, R30, 0x1, R15 ;  /* 0x000000011e1e7824 */ /* 0x000fe200078e020f */
[----:B------:R-:W-:Y:S02]  /*9870*/  IADD3 R48, PT, PT, R48, 0x5cb0a9dc, R43 ;  /* 0x5cb0a9dc30307810 */ /* 0x000fe40007ffe02b */
[----:B------:R-:W-:Y:S02]  /*9880*/  LOP3.LUT R46, R25, R44, R21, 0x96, !PT ;  /* 0x0000002c192e7212 */ /* 0x000fe400078e9615 */
[C-C-:B------:R-:W-:Y:S02]  /*9890*/  SHF.L.W.U32.HI R21, R13.reuse, 0xf, R13.reuse ;  /* 0x0000000f0d157819 */ /* 0x140fe40000010e0d */
[--C-:B------:R-:W-:Y:S02]  /*98a0*/  SHF.L.W.U32.HI R44, R13, 0xd, R13.reuse ;  /* 0x0000000d0d2c7819 */ /* 0x100fe40000010e0d */
[----:B------:R-:W-:Y:S01]  /*98b0*/  SHF.R.U32.HI R15, RZ, 0xa, R13 ;  /* 0x0000000aff0f7819 */ /* 0x000fe2000001160d */
[----:B------:R-:W-:Y:S01]  /*98c0*/  IMAD.IADD R39, R39, 0x1, R48 ;  /* 0x0000000127277824 */ /* 0x000fe200078e0230 */
[----:B------:R-:W-:-:S02]  /*98d0*/  SHF.L.W.U32.HI R43, R30, 0xf, R30 ;  /* 0x0000000f1e2b7819 */ /* 0x000fc40000010e1e */
[----:B------:R-:W-:Y:S02]  /*98e0*/  LOP3.LUT R21, R15, R21, R44, 0x96, !PT ;  /* 0x000000150f157212 */ /* 0x000fe400078e962c */
        /* <DEDUP_REMOVED lines=38> */
[----:B------:R-:W-:Y:S02]  /*9b50*/  SHF.L.W.U32.HI R35, R44, 0xa, R44 ;  /* 0x0000000a2c237819 */ /* 0x000fe40000010e2c */
[----:B------:R-:W-:Y:S02]  /*9b60*/  IADD3 R42, PT, PT, R43, -0x67c1aeae, R42 ;  /* 0x983e51522b2a7810 */ /* 0x000fe40007ffe02a */
[----:B------:R-:W-:Y:S01]  /*9b70*/  LOP3.LUT R36, R35, R36, R21, 0x96, !PT ;  /* 0x0000002423247212 */ /* 0x000fe200078e9615 */
[----:B------:R-:W-:Y:S01]  /*9b80*/  IMAD.IADD R21, R27, 0x1, R24 ;  /* 0x000000011b157824 */ /* 0x000fe200078e0218 */
[C-C-:B------:R-:W-:Y:S02]  /*9b90*/  SHF.L.W.U32.HI R27, R25.reuse, 0xf, R25.reuse ;  /* 0x0000000f191b7819 */ /* 0x140fe40000010e19 */
[--C-:B------:R-:W-:Y:S02]  /*9ba0*/  SHF.L.W.U32.HI R24, R25, 0xd, R25.reuse ;  /* 0x0000000d19187819 */ /* 0x100fe40000010e19 */
[----:B------:R-:W-:-:S02]  /*9bb0*/  SHF.R.U32.HI R35, RZ, 0xa, R25 ;  /* 0x0000000aff237819 */ /* 0x000fc40000011619 */
[----:B------:R-:W-:Y:S02]  /*9bc0*/  LOP3.LUT R43, R38, R41, R44, 0xe8, !PT ;  /* 0x00000029262b7212 */ /* 0x000fe400078ee82c */
[----:B------:R-:W-:Y:S02]  /*9bd0*/  LOP3.LUT R27, R35, R27, R24, 0x96, !PT ;  /* 0x0000001b231b7212 */ /* 0x000fe400078e9618 */
[----:B------:R-:W-:Y:S01]  /*9be0*/  IADD3 R43, PT, PT, R42, R36, R43 ;  /* 0x000000242a2b7210 */ /* 0x000fe20007ffe02b */
[----:B------:R-:W-:Y:S01]  /*9bf0*/  IMAD.IADD R42, R45, 0x1, R42 ;  /* 0x000000012d2a7824 */ /* 0x000fe200078e022a */
[C-C-:B------:R-:W-:Y:S02]  /*9c00*/  SHF.L.W.U32.HI R35, R21.reuse, 0xf, R21.reuse ;  /* 0x0000000f15237819 */ /* 0x140fe40000010e15 */
        /* <DEDUP_REMOVED lines=76> */
[----:B------:R-:W-:Y:S01]  /*a0d0*/  SHF.R.U32.HI R45, RZ, 0x3, R6 ;  /* 0x00000003ff2d7819 */ /* 0x000fe20000011606 */
[----:B------:R-:W-:Y:S01]  /*a0e0*/  IMAD.IADD R10, R15, 0x1, R10 ;  /* 0x000000010f0a7824 */ /* 0x000fe200078e020a */
[----:B------:R-:W-:-:S02]  /*a0f0*/  IADD3 R15, PT, PT, R26, R12, R13 ;  /* 0x0000000c1a0f7210 */ /* 0x000fc40007ffe00d */
[----:B------:R-:W-:Y:S02]  /*a100*/  LOP3.LUT R7, R45, R7, R40, 0x96, !PT ;  /* 0x000000072d077212 */ /* 0x000fe400078e9628 */
        /* <DEDUP_REMOVED lines=8> */
[--C-:B------:R-:W-:Y:S02]  /*a190*/  SHF.L.W.U32.HI R45, R10, 0xd, R10.reuse ;  /* 0x0000000d0a2d7819 */ /* 0x100fe40000010e0a */
[----:B------:R-:W-:Y:S02]  /*a1a0*/  SHF.R.U32.HI R26, RZ, 0xa, R10 ;  /* 0x0000000aff1a7819 */ /* 0x000fe4000001160a */
[----:B------:R-:W-:Y:S02]  /*a1b0*/  IADD3 R42, PT, PT, R49, -0x391ff40d, R42 ;  /* 0xc6e00bf3312a7810 */ /* 0x000fe40007ffe02a */
[----:B------:R-:W-:Y:S02]  /*a1c0*/  LOP3.LUT R32, R36, R39, R38, 0xe8, !PT ;  /* 0x0000002724207212 */ /* 0x000fe400078ee826 */
[----:B------:R-:W-:-:S02]  /*a1d0*/  LOP3.LUT R12, R26, R12, R45, 0x96, !PT ;  /* 0x0000000c1a0c7212 */ /* 0x000fc400078e962d */
[----:B------:R-:W-:Y:S01]  /*a1e0*/  IADD3 R45, PT, PT, R42, R47, R32 ;  /* 0x0000002f2a2d7210 */ /* 0x000fe20007ffe020 */
[----:B------:R-:W-:Y:S01]  /*a1f0*/  IMAD.IADD R42, R43, 0x1, R42 ;  /* 0x000000012b2a7824 */ /* 0x000fe200078e022a */
[C-C-:B------:R-:W-:Y:S02]  /*a200*/  SHF.L.W.U32.HI R32, R15.reuse, 0xf, R15.reuse ;  /* 0x0000000f0f207819 */ /* 0x140fe40000010e0f */
[--C-:B------:R-:W-:Y:S02]  /*a210*/  SHF.L.W.U32.HI R43, R15, 0xd, R15.reuse ;  /* 0x0000000d0f2b7819 */ /* 0x100fe40000010e0f */
[----:B------:R-:W-:Y:S02]  /*a220*/  SHF.R.U32.HI R26, RZ, 0xa, R15 ;  /* 0x0000000aff1a7819 */ /* 0x000fe4000001160f */
[----:B------:R-:W-:Y:S02]  /*a230*/  SHF.L.W.U32.HI R40, R42, 0x7, R42 ;  /* 0x000000072a287819 */ /* 0x000fe40000010e2a */
[----:B------:R-:W-:-:S02]  /*a240*/  LOP3.LUT R32, R26, R32, R43, 0x96, !PT ;  /* 0x000000201a207212 */ /* 0x000fc400078e962b */
        /* <DEDUP_REMOVED lines=103> */
[----:B------:R-:W-:-:S04]  /*a8c0*/  SHF.L.W.U32.HI R7, R30, 0xe, R30 ;  /* 0x0000000e1e077819 */ /* 0x000fc80000010e1e */
[----:B------:R-:W-:Y:S02]  /*a8d0*/  LOP3.LUT R36, R45, R36, R7, 0x96, !PT ;  /* 0x000000242d247212 */ /* 0x000fe400078e9607 */
[----:B------:R-:W-:Y:S02]  /*a8e0*/  IADD3 R45, PT, PT, R46, 0x2e1b2138, R37 ;  /* 0x2e1b21382e2d7810 */ /* 0x000fe40007ffe025 */
        /* <DEDUP_REMOVED lines=70> */
[--C-:B------:R-:W-:Y:S02]  /*ad50*/  SHF.L.W.U32.HI R20, R44, 0xa, R44.reuse ;  /* 0x0000000a2c147819 */ /* 0x100fe40000010e2c */
[----:B------:R-:W-:Y:S02]  /*ad60*/  LOP3.LUT R43, R40, R39, R44, 0xe8, !PT ;  /* 0x00000027282b7212 */ /* 0x000fe400078ee82c */
[----:B------:R-:W-:Y:S01]  /*ad70*/  LOP3.LUT R48, R20, R11, R6, 0x96, !PT ;  /* 0x0000000b14307212 */ /* 0x000fe200078e9606 */
[----:B------:R-:W-:Y:S01]  /*ad80*/  IMAD.IADD R11, R34, 0x1, R9 ;  /* 0x00000001220b7824 */ /* 0x000fe200078e0209 */
[----:B------:R-:W-:Y:S02]  /*ad90*/  IADD3 R34, PT, PT, R45, 0x650a7354, R42 ;  /* 0x650a73542d227810 */ /* 0x000fe40007ffe02a */
[C-C-:B------:R-:W-:Y:S02]  /*ada0*/  SHF.L.W.U32.HI R20, R32.reuse, 0xf, R32.reuse ;  /* 0x0000000f20147819 */ /* 0x140fe40000010e20 */
[----:B------:R-:W-:-:S02]  /*adb0*/  SHF.L.W.U32.HI R9, R32, 0xd, R32 ;  /* 0x0000000d20097819 */ /* 0x000fc40000010e20 */
[----:B------:R-:W-:Y:S02]  /*adc0*/  SHF.R.U32.HI R6, RZ, 0xa, R32 ;  /* 0x0000000aff067819 */ /* 0x000fe40000011620 */
[----:B------:R-:W-:Y:S01]  /*add0*/  IADD3 R43, PT, PT, R34, R48, R43 ;  /* 0x00000030222b7210 */ /* 0x000fe20007ffe02b */
[----:B------:R-:W-:Y:S01]  /*ade0*/  IMAD.IADD R34, R5, 0x1, R34 ;  /* 0x0000000105227824 */ /* 0x000fe200078e0222 */
[----:B------:R-:W-:Y:S02]  /*adf0*/  LOP3.LUT R20, R6, R20, R9, 0x96, !PT ;  /* 0x0000001406147212 */ /* 0x000fe400078e9609 */
        /* <DEDUP_REMOVED lines=171> */
[----:B------:R-:W-:Y:S02]  /*b8b0*/  IADD3 R30, PT, PT, R30, R9, R27 ;  /* 0x000000091e1e7210 */ /* 0x000fe40007ffe01b */
[----:B------:R-:W-:Y:S02]  /*b8c0*/  LOP3.LUT R45, R46, R20, R45, 0x96, !PT ;  /* 0x000000142e2d7212 */ /* 0x000fe400078e962d */
[----:B------:R-:W-:Y:S01]  /*b8d0*/  LOP3.LUT R20, R42, R41, R43, 0xe2, !PT ;  /* 0x000000292a147212 */ /* 0x000fe200078ee22b */
[----:B------:R-:W-:Y:S01]  /*b8e0*/  IMAD.IADD R35, R35, 0x1, R30 ;  /* 0x0000000123237824 */ /* 0x000fe200078e021e */
[----:B------:R-:W-:Y:S02]  /*b8f0*/  SHF.R.U32.HI R9, RZ, 0xa, R36 ;  /* 0x0000000aff097819 */ /* 0x000fe40000011624 */
[----:B------:R-:W-:-:S02]  /*b900*/  IADD3 R13, PT, PT, R20, R45, R11 ;  /* 0x0000002d140d7210 */ /* 0x000fc40007ffe00b */
[C-C-:B------:R-:W-:Y:S02]  /*b910*/  SHF.L.W.U32.HI R45, R36.reuse, 0xf, R36.reuse ;  /* 0x0000000f242d7819 */ /* 0x140fe40000010e24 */
[----:B------:R-:W-:Y:S02]  /*b920*/  SHF.L.W.U32.HI R20, R36, 0xd, R36 ;  /* 0x0000000d24147819 */ /* 0x000fe40000010e24 */
[----:B------:R-:W-:Y:S02]  /*b930*/  IADD3 R44, PT, PT, R13, 0x19a4c116, R44 ;  /* 0x19a4c1160d2c7810 */ /* 0x000fe40007ffe02c */
[----:B------:R-:W-:Y:S02]  /*b940*/  LOP3.LUT R45, R9, R45, R20, 0x96, !PT ;  /* 0x0000002d092d7212 */ /* 0x000fe400078e9614 */
[C-C-:B------:R-:W-:Y:S02]  /*b950*/  SHF.L.W.U32.HI R46, R35.reuse, 0xf, R35.reuse ;  /* 0x0000000f232e7819 */ /* 0x140fe40000010e23 */
[----:B------:R-:W-:-:S02]  /*b960*/  SHF.L.W.U32.HI R9, R35, 0xd, R35 ;  /* 0x0000000d23097819 */ /* 0x000fc40000010e23 */
[----:B------:R-:W-:Y:S01]  /*b970*/  SHF.R.U32.HI R13, RZ, 0xa, R35 ;  /* 0x0000000aff0d7819 */ /* 0x000fe20000011623 */
[----:B------:R-:W-:Y:S01]  /*b980*/  IMAD.IADD R20, R39, 0x1, R44 ;  /* 0x0000000127147824 */ /* 0x000fe200078e022c */
[C-C-:B------:R-:W-:Y:S02]  /*b990*/  SHF.L.W.U32.HI R30, R34.reuse, 0x13, R34.reuse ;  /* 0x00000013221e7819 */ /* 0x140fe40000010e22 */
[----:B------:R-:W-:Y:S02]  /*b9a0*/  LOP3.LUT R46, R13, R46, R9, 0x96, !PT ;  /* 0x0000002e0d2e7212 */ /* 0x000fe400078e9609 */
[C-C-:B------:R-:W-:Y:S02]  /*b9b0*/  SHF.L.W.U32.HI R9, R34.reuse, 0x1e, R34.reuse ;  /* 0x0000001e22097819 */ /* 0x140fe40000010e22 */
[----:B------:R-:W-:Y:S02]  /*b9c0*/  SHF.L.W.U32.HI R39, R34, 0xa, R34 ;  /* 0x0000000a22277819 */ /* 0x000fe40000010e22 */
[----:B------:R-:W-:-:S02]  /*b9d0*/  SHF.L.W.U32.HI R13, R20, 0x7, R20 ;  /* 0x00000007140d7819 */ /* 0x000fc40000010e14 */
        /* <DEDUP_REMOVED lines=15> */
[----:B------:R-:W-:-:S03]  /*bad0*/  IADD3 R42, PT, PT, R25, R45, R14 ;  /* 0x0000002d192a7210 */ /* 0x000fc60007ffe00e */
[----:B------:R-:W-:Y:S02]  /*bae0*/  IMAD.IADD R25, R7, 0x1, R13 ;  /* 0x0000000107197824 */ /* 0x000fe400078e020d */
[----:B------:R-:W-:-:S03]  /*baf0*/  IMAD.IADD R37, R37, 0x1, R42 ;  /* 0x0000000125257824 */ /* 0x000fc600078e022a */
[C-C-:B------:R-:W-:Y:S02]  /*bb00*/  SHF.L.W.U32.HI R43, R25.reuse, 0x1a, R25.reuse ;  /* 0x0000001a192b7819 */ /* 0x140fe40000010e19 */
[C-C-:B------:R-:W-:Y:S02]  /*bb10*/  SHF.L.W.U32.HI R48, R25.reuse, 0x15, R25.reuse ;  /* 0x0000001519307819 */ /* 0x140fe40000010e19 */
[----:B------:R-:W-:Y:S02]  /*bb20*/  SHF.L.W.U32.HI R45, R25, 0x7, R25 ;  /* 0x00000007192d7819 */ /* 0x000fe40000010e19 */
[----:B------:R-:W-:Y:S02]  /*bb30*/  LOP3.LUT R42, R30, R25, R20, 0xe2, !PT ;  /* 0x000000191e2a7212 */ /* 0x000fe400078ee214 */
[----:B------:R-:W-:Y:S02]  /*bb40*/  LOP3.LUT R43, R45, R43, R48, 0x96, !PT ;  /* 0x0000002b2d2b7212 */ /* 0x000fe400078e9630 */
[----:B------:R-:W-:-:S02]  /*bb50*/  IADD3 R21, PT, PT, R21, R46, R26 ;  /* 0x0000002e15157210 */ /* 0x000fc40007ffe01a */
[----:B------:R-:W-:Y:S02]  /*bb60*/  IADD3 R46, PT, PT, R42, R43, R37 ;  /* 0x0000002b2a2e7210 */ /* 0x000fe40007ffe025 */
[----:B------:R-:W-:Y:S01]  /*bb70*/  LOP3.LUT R43, R40, R7, R34, 0xe8, !PT ;  /* 0x00000007282b7212 */ /* 0x000fe200078ee822 */
[----:B------:R-:W-:Y:S01]  /*bb80*/  IMAD.IADD R38, R38, 0x1, R21 ;  /* 0x0000000126267824 */ /* 0x000fe200078e0215 */
[C-C-:B------:R-:W-:Y:S02]  /*bb90*/  SHF.L.W.U32.HI R21, R37.reuse, 0xf, R37.reuse ;  /* 0x0000000f25157819 */ /* 0x140fe40000010e25 */
[--C-:B------:R-:W-:Y:S02]  /*bba0*/  SHF.L.W.U32.HI R40, R37, 0xd, R37.reuse ;  /* 0x0000000d25287819 */ /* 0x100fe40000010e25 */
[----:B------:R-:W-:Y:S02]  /*bbb0*/  SHF.R.U32.HI R42, RZ, 0xa, R37 ;  /* 0x0000000aff2a7819 */ /* 0x000fe40000011625 */
[----:B------:R-:W-:-:S02]  /*bbc0*/  IADD3 R41, PT, PT, R46, 0x34b0bcb5, R41 ;  /* 0x34b0bcb52e297810 */ /* 0x000fc40007ffe029 */
        /* <DEDUP_REMOVED lines=11> */
[----:B------:R-:W-:-:S04]  /*bc80*/  LOP3.LUT R43, R25, R40, R30, 0xe2, !PT ;  /* 0x00000028192b7212 */ /* 0x000fc800078ee21e */
[----:B------:R-:W-:Y:S02]  /*bc90*/  IADD3 R43, PT, PT, R43, R44, R38 ;  /* 0x0000002c2b2b7210 */ /* 0x000fe40007ffe026 */
[----:B------:R-:W-:Y:S02]  /*bca0*/  IADD3 R31, PT, PT, R31, R42, R32 ;  /* 0x0000002a1f1f7210 */ /* 0x000fe40007ffe020 */
[----:B------:R-:W-:Y:S02]  /*bcb0*/  IADD3 R42, PT, PT, R43, 0x391c0cb3, R20 ;  /* 0x391c0cb32b2a7810 */ /* 0x000fe40007ffe014 */
[----:B------:R-:W-:Y:S02]  /*bcc0*/  IADD3 R8, PT, PT, R8, R21, R33 ;  /* 0x0000001508087210 */ /* 0x000fe40007ffe021 */
[C-C-:B------:R-:W-:Y:S01]  /*bcd0*/  SHF.L.W.U32.HI R20, R39.reuse, 0x1e, R39.reuse ;  /* 0x0000001e27147819 */ /* 0x140fe20000010e27 */
[C---:B------:R-:W-:Y:S01]  /*bce0*/  IMAD.IADD R43, R39.reuse, 0x1, R42 ;  /* 0x00000001272b7824 */ /* 0x040fe200078e022a */
[----:B------:R-:W-:-:S02]  /*bcf0*/  SHF.L.W.U32.HI R21, R39, 0x13, R39 ;  /* 0x0000001327157819 */ /* 0x000fc40000010e27 */
[----:B------:R-:W-:Y:S01]  /*bd00*/  SHF.L.W.U32.HI R44, R39, 0xa, R39 ;  /* 0x0000000a272c7819 */ /* 0x000fe20000010e27 */
[----:B------:R-:W-:Y:S01]  /*bd10*/  IMAD.IADD R31, R6, 0x1, R31 ;  /* 0x00000001061f7824 */ /* 0x000fe200078e021f */
[----:B------:R-:W-:Y:S02]  /*bd20*/  SHF.L.W.U32.HI R6, R43, 0x1a, R43 ;  /* 0x0000001a2b067819 */ /* 0x000fe40000010e2b */
[----:B------:R-:W-:Y:S02]  /*bd30*/  LOP3.LUT R20, R44, R21, R20, 0x96, !PT ;  /* 0x000000152c147212 */ /* 0x000fe400078e9614 */
[----:B------:R-:W-:Y:S02]  /*bd40*/  LOP3.LUT R44, R7, R34, R39, 0xe8, !PT ;  /* 0x00000022072c7212 */ /* 0x000fe400078ee827 */
[C-C-:B------:R-:W-:Y:S02]  /*bd50*/  SHF.L.W.U32.HI R21, R43.reuse, 0x7, R43.reuse ;  /* 0x000000072b157819 */ /* 0x140fe40000010e2b */
[----:B------:R-:W-:-:S02]  /*bd60*/  SHF.L.W.U32.HI R7, R43, 0x15, R43 ;  /* 0x000000152b077819 */ /* 0x000fc40000010e2b */
[----:B------:R-:W-:Y:S02]  /*bd70*/  IADD3 R44, PT, PT, R9, R20, R44 ;  /* 0x00000014092c7210 */ /* 0x000fe40007ffe02c */
[----:B------:R-:W-:Y:S02]  /*bd80*/  LOP3.LUT R7, R21, R6, R7, 0x96, !PT ;  /* 0x0000000615077212 */ /* 0x000fe400078e9607 */
[----:B------:R-:W2:Y:S01]  /*bd90*/  LDL.64 R20, [R1+0x98] ;  /* 0x0000980001147983 */ /* 0x000ea20000100a00 */
[----:B------:R-:W-:Y:S01]  /*bda0*/  IMAD.IADD R45, R5, 0x1, R8 ;  /* 0x00000001052d7824 */ /* 0x000fe200078e0208 */
[C-C-:B------:R-:W-:Y:S02]  /*bdb0*/  SHF.L.W.U32.HI R8, R31.reuse, 0xf, R31.reuse ;  /* 0x0000000f1f087819 */ /* 0x140fe40000010e1f */
[--C-:B------:R-:W-:Y:S02]  /*bdc0*/  SHF.L.W.U32.HI R5, R31, 0xd, R31.reuse ;  /* 0x0000000d1f057819 */ /* 0x100fe40000010e1f */
[----:B------:R-:W-:-:S02]  /*bdd0*/  SHF.R.U32.HI R6, RZ, 0xa, R31 ;  /* 0x0000000aff067819 */ /* 0x000fc4000001161f */
[----:B------:R-:W-:Y:S02]  /*bde0*/  LOP3.LUT R46, R40, R43, R25, 0xe2, !PT ;  /* 0x0000002b282e7212 */ /* 0x000fe400078ee219 */
[----:B------:R-:W-:Y:S02]  /*bdf0*/  LOP3.LUT R8, R6, R8, R5, 0x96, !PT ;  /* 0x0000000806087212 */ /* 0x000fe400078e9605 */
[----:B------:R-:W-:Y:S02]  /*be00*/  IADD3 R9, PT, PT, R46, R7, R45 ;  /* 0x000000072e097210 */ /* 0x000fe40007ffe02d */
[C-C-:B------:R-:W-:Y:S02]  /*be10*/  SHF.L.W.U32.HI R7, R15.reuse, 0x19, R15.reuse ;  /* 0x000000190f077819 */ /* 0x140fe40000010e0f */
[--C-:B------:R-:W-:Y:S02]  /*be20*/  SHF.L.W.U32.HI R6, R15, 0xe, R15.reuse ;  /* 0x0000000e0f067819 */ /* 0x100fe40000010e0f */
[----:B------:R-:W-:-:S04]  /*be30*/  SHF.R.U32.HI R5, RZ, 0x3, R15 ;  /* 0x00000003ff057819 */ /* 0x000fc8000001160f */
[----:B------:R-:W-:Y:S02]  /*be40*/  LOP3.LUT R7, R5, R7, R6, 0x96, !PT ;  /* 0x0000000705077212 */ /* 0x000fe400078e9606 */
[----:B------:R-:W-:Y:S02]  /*be50*/  IADD3 R5, PT, PT, R9, 0x4ed8aa4a, R30 ;  /* 0x4ed8aa4a09057810 */ /* 0x000fe40007ffe01e */
[----:B------:R-:W-:Y:S02]  /*be60*/  IADD3 R6, PT, PT, R15, R8, R36 ;  /* 0x000000080f067210 */ /* 0x000fe40007ffe024 */
[C-C-:B------:R-:W-:Y:S01]  /*be70*/  SHF.L.W.U32.HI R8, R44.reuse, 0x1e, R44.reuse ;  /* 0x0000001e2c087819 */ /* 0x140fe20000010e2c */
[C---:B------:R-:W-:Y:S01]  /*be80*/  IMAD.IADD R30, R44.reuse, 0x1, R5 ;  /* 0x000000012c1e7824 */ /* 0x040fe200078e0205 */
[C-C-:B------:R-:W-:Y:S02]  /*be90*/  SHF.L.W.U32.HI R9, R44.reuse, 0x13, R44.reuse ;  /* 0x000000132c097819 */ /* 0x140fe40000010e2c */
[----:B------:R-:W-:-:S02]  /*bea0*/  SHF.L.W.U32.HI R15, R44, 0xa, R44 ;  /* 0x0000000a2c0f7819 */ /* 0x000fc40000010e2c */
[C---:B------:R-:W-:Y:S02]  /*beb0*/  SHF.L.W.U32.HI R36, R30.reuse, 0x15, R30 ;  /* 0x000000151e247819 */ /* 0x040fe40000010e1e */
[----:B------:R-:W-:Y:S02]  /*bec0*/  LOP3.LUT R8, R15, R9, R8, 0x96, !PT ;  /* 0x000000090f087212 */ /* 0x000fe400078e9608 */
[C-C-:B------:R-:W-:Y:S02]  /*bed0*/  SHF.L.W.U32.HI R9, R30.reuse, 0x1a, R30.reuse ;  /* 0x0000001a1e097819 */ /* 0x140fe40000010e1e */
[----:B------:R-:W-:Y:S02]  /*bee0*/  SHF.L.W.U32.HI R15, R30, 0x7, R30 ;  /* 0x000000071e0f7819 */ /* 0x000fe40000010e1e */
[----:B------:R-:W-:Y:S02]  /*bef0*/  LOP3.LUT R34, R34, R39, R44, 0xe8, !PT ;  /* 0x0000002722227212 */ /* 0x000fe400078ee82c */
[----:B------:R-:W-:-:S02]  /*bf00*/  LOP3.LUT R9, R15, R9, R36, 0x96, !PT ;  /* 0x000000090f097212 */ /* 0x000fc400078e9624 */
[----:B------:R-:W-:Y:S02]  /*bf10*/  LOP3.LUT R36, R43, R30, R40, 0xe2, !PT ;  /* 0x0000001e2b247212 */ /* 0x000fe400078ee228 */
[----:B------:R-:W-:Y:S02]  /*bf20*/  IADD3 R13, PT, PT, R13, R8, R34 ;  /* 0x000000080d0d7210 */ /* 0x000fe40007ffe022 */
[----:B------:R-:W-:Y:S02]  /*bf30*/  IADD3 R36, PT, PT, R36, R9, R31 ;  /* 0x0000000924247210 */ /* 0x000fe40007ffe01f */
[C-C-:B------:R-:W-:Y:S02]  /*bf40*/  SHF.L.W.U32.HI R8, R45.reuse, 0xf, R45.reuse ;  /* 0x0000000f2d087819 */ /* 0x140fe40000010e2d */
        /* <DEDUP_REMOVED lines=16> */
[----:B------:R-:W-:Y:S02]  /*c050*/  SHF.L.W.U32.HI R7, R12, 0x19, R12 ;  /* 0x000000190c077819 */ /* 0x000fe40000010e0c */
[----:B------:R-:W-:Y:S02]  /*c060*/  LOP3.LUT R36, R36, R15, R34, 0x96, !PT ;  /* 0x0000000f24247212 */ /* 0x000fe400078e9622 */
[--C-:B------:R-:W-:Y:S02]  /*c070*/  SHF.L.W.U32.HI R34, R12, 0xe, R12.reuse ;  /* 0x0000000e0c227819 */ /* 0x100fe40000010e0c */
[----:B------:R-:W-:Y:S02]  /*c080*/  SHF.R.U32.HI R15, RZ, 0x3, R12 ;  /* 0x00000003ff0f7819 */ /* 0x000fe4000001160c */
[----:B------:R-:W-:-:S02]  /*c090*/  LOP3.LUT R39, R30, R9, R43, 0xe2, !PT ;  /* 0x000000091e277212 */ /* 0x000fc400078ee22b */
[----:B------:R-:W-:Y:S02]  /*c0a0*/  LOP3.LUT R7, R15, R7, R34, 0x96, !PT ;  /* 0x000000070f077212 */ /* 0x000fe400078e9622 */
[--C-:B------:R-:W-:Y:S02]  /*c0b0*/  IADD3 R39, PT, PT, R39, R36, R8.reuse ;  /* 0x0000002427277210 */ /* 0x100fe40007ffe008 */
[C-C-:B------:R-:W-:Y:S02]  /*c0c0*/  SHF.L.W.U32.HI R15, R8.reuse, 0xf, R8.reuse ;  /* 0x0000000f080f7819 */ /* 0x140fe40000010e08 */
[--C-:B------:R-:W-:Y:S02]  /*c0d0*/  SHF.L.W.U32.HI R34, R8, 0xd, R8.reuse ;  /* 0x0000000d08227819 */ /* 0x100fe40000010e08 */
[----:B------:R-:W-:-:S04]  /*c0e0*/  SHF.R.U32.HI R36, RZ, 0xa, R8 ;  /* 0x0000000aff247819 */ /* 0x000fc80000011608 */
[----:B------:R-:W-:Y:S02]  /*c0f0*/  LOP3.LUT R36, R36, R15, R34, 0x96, !PT ;  /* 0x0000000f24247212 */ /* 0x000fe400078e9622 */
[----:B------:R-:W-:Y:S02]  /*c100*/  IADD3 R15, PT, PT, R39, 0x682e6ff3, R40 ;  /* 0x682e6ff3270f7810 */ /* 0x000fe40007ffe028 */
[C-C-:B------:R-:W-:Y:S02]  /*c110*/  SHF.L.W.U32.HI R39, R10.reuse, 0x1e, R10.reuse ;  /* 0x0000001e0a277819 */ /* 0x140fe40000010e0a */
[C-C-:B------:R-:W-:Y:S01]  /*c120*/  SHF.L.W.U32.HI R40, R10.reuse, 0x13, R10.reuse ;  /* 0x000000130a287819 */ /* 0x140fe20000010e0a */
[C---:B------:R-:W-:Y:S01]  /*c130*/  IMAD.IADD R34, R10.reuse, 0x1, R15 ;  /* 0x000000010a227824 */ /* 0x040fe200078e020f */
[----:B------:R-:W-:-:S04]  /*c140*/  SHF.L.W.U32.HI R41, R10, 0xa, R10 ;  /* 0x0000000a0a297819 */ /* 0x000fc80000010e0a */
[----:B------:R-:W-:Y:S02]  /*c150*/  LOP3.LUT R40, R41, R40, R39, 0x96, !PT ;  /* 0x0000002829287212 */ /* 0x000fe400078e9627 */
[C-C-:B------:R-:W-:Y:S02]  /*c160*/  SHF.L.W.U32.HI R39, R34.reuse, 0x1a, R34.reuse ;  /* 0x0000001a22277819 */ /* 0x140fe40000010e22 */
[C-C-:B------:R-:W-:Y:S02]  /*c170*/  SHF.L.W.U32.HI R46, R34.reuse, 0x15, R34.reuse ;  /* 0x00000015222e7819 */ /* 0x140fe40000010e22 */
[----:B------:R-:W-:Y:S01]  /*c180*/  SHF.L.W.U32.HI R41, R34, 0x7, R34 ;  /* 0x0000000722297819 */ /* 0x000fe20000010e22 */
[----:B------:R-:W-:Y:S01]  /*c190*/  IMAD.IADD R7, R7, 0x1, R6 ;  /* 0x0000000107077824 */ /* 0x000fe200078e0206 */
        /* <DEDUP_REMOVED lines=8> */
[----:B------:R-:W-:Y:S02]  /*c220*/  IADD3 R39, PT, PT, R42, R40, R39 ;  /* 0x000000282a277210 */ /* 0x000fe40007ffe027 */
[----:B------:R-:W-:Y:S02]  /*c230*/  LOP3.LUT R41, R12, R6, R35, 0x96, !PT ;  /* 0x000000060c297212 */ /* 0x000fe400078e9623 */
[C-C-:B------:R-:W-:Y:S02]  /*c240*/  SHF.L.W.U32.HI R40, R7.reuse, 0xf, R7.reuse ;  /* 0x0000000f07287819 */ /* 0x140fe40000010e07 */
[--C-:B------:R-:W-:Y:S02]  /*c250*/  SHF.L.W.U32.HI R47, R7, 0xd, R7.reuse ;  /* 0x0000000d072f7819 */ /* 0x100fe40000010e07 */
[----:B------:R-:W-:Y:S02]  /*c260*/  SHF.R.U32.HI R42, RZ, 0xa, R7 ;  /* 0x0000000aff2a7819 */ /* 0x000fe40000011607 */
[----:B------:R-:W-:-:S02]  /*c270*/  IADD3 R12, PT, PT, R44, 0x748f82ee, R43 ;  /* 0x748f82ee2c0c7810 */ /* 0x000fc40007ffe02b */
[----:B------:R-:W-:Y:S02]  /*c280*/  LOP3.LUT R40, R42, R40, R47, 0x96, !PT ;  /* 0x000000282a287212 */ /* 0x000fe400078e962f */
[C-C-:B------:R-:W-:Y:S01]  /*c290*/  SHF.L.W.U32.HI R6, R39.reuse, 0x1e, R39.reuse ;  /* 0x0000001e27067819 */ /* 0x140fe20000010e27 */
[C---:B------:R-:W-:Y:S01]  /*c2a0*/  IMAD.IADD R35, R39.reuse, 0x1, R12 ;  /* 0x0000000127237824 */ /* 0x040fe200078e020c */
[C-C-:B------:R-:W-:Y:S02]  /*c2b0*/  SHF.L.W.U32.HI R43, R39.reuse, 0x13, R39.reuse ;  /* 0x00000013272b7819 */ /* 0x140fe40000010e27 */
[----:B------:R-:W-:Y:S02]  /*c2c0*/  SHF.L.W.U32.HI R42, R39, 0xa, R39 ;  /* 0x0000000a272a7819 */ /* 0x000fe40000010e27 */
[----:B------:R-:W-:Y:S02]  /*c2d0*/  SHF.L.W.U32.HI R44, R35, 0x7, R35 ;  /* 0x00000007232c7819 */ /* 0x000fe40000010e23 */
[----:B------:R-:W-:-:S02]  /*c2e0*/  LOP3.LUT R42, R42, R43, R6, 0x96, !PT ;  /* 0x0000002b2a2a7212 */ /* 0x000fc400078e9606 */
[C-C-:B------:R-:W-:Y:S02]  /*c2f0*/  SHF.L.W.U32.HI R6, R35.reuse, 0x1a, R35.reuse ;  /* 0x0000001a23067819 */ /* 0x140fe40000010e23 */
[----:B------:R-:W-:Y:S01]  /*c300*/  SHF.L.W.U32.HI R43, R35, 0x15, R35 ;  /* 0x00000015232b7819 */ /* 0x000fe20000010e23 */
[----:B------:R-:W-:Y:S01]  /*c310*/  IMAD.IADD R36, R41, 0x1, R36 ;  /* 0x0000000129247824 */ /* 0x000fe200078e0224 */
[----:B------:R-:W-:Y:S02]  /*c320*/  LOP3.LUT R41, R34, R35, R9, 0xe2, !PT ;  /* 0x0000002322297212 */ /* 0x000fe400078ee209 */
[----:B------:R-:W-:Y:S02]  /*c330*/  LOP3.LUT R43, R44, R6, R43, 0x96, !PT ;  /* 0x000000062c2b7212 */ /* 0x000fe400078e962b */
[----:B------:R-:W-:Y:S02]  /*c340*/  LOP3.LUT R6, R13, R10, R39, 0xe8, !PT ;  /* 0x0000000a0d067212 */ /* 0x000fe400078ee827 */
[----:B------:R-:W-:-:S02]  /*c350*/  IADD3 R43, PT, PT, R41, R43, R36 ;  /* 0x0000002b292b7210 */ /* 0x000fc40007ffe024 */
[----:B------:R-:W-:Y:S02]  /*c360*/  IADD3 R5, PT, PT, R5, R42, R6 ;  /* 0x0000002a05057210 */ /* 0x000fe40007ffe006 */
[----:B------:R-:W-:Y:S02]  /*c370*/  IADD3 R30, PT, PT, R43, 0x78a5636f, R30 ;  /* 0x78a5636f2b1e7810 */ /* 0x000fe40007ffe01e */
[----:B------:R-:W-:Y:S02]  /*c380*/  IADD3 R41, PT, PT, R24, R40, R37 ;  /* 0x0000002818297210 */ /* 0x000fe40007ffe025 */
[--C-:B------:R-:W-:Y:S01]  /*c390*/  SHF.L.W.U32.HI R13, R27, 0x19, R27.reuse ;  /* 0x000000191b0d7819 */ /* 0x100fe20000010e1b */
[----:B------:R-:W-:Y:S01]  /*c3a0*/  IMAD.IADD R6, R5, 0x1, R30 ;  /* 0x0000000105067824 */ /* 0x000fe200078e021e */
[--C-:B------:R-:W-:Y:S02]  /*c3b0*/  SHF.L.W.U32.HI R24, R27, 0xe, R27.reuse ;  /* 0x0000000e1b187819 */ /* 0x100fe40000010e1b */
[----:B------:R-:W-:-:S02]  /*c3c0*/  SHF.R.U32.HI R37, RZ, 0x3, R27 ;  /* 0x00000003ff257819 */ /* 0x000fc4000001161b */
[C-C-:B------:R-:W-:Y:S02]  /*c3d0*/  SHF.L.W.U32.HI R40, R5.reuse, 0x1e, R5.reuse ;  /* 0x0000001e05287819 */ /* 0x140fe40000010e05 */
[C-C-:B------:R-:W-:Y:S02]  /*c3e0*/  SHF.L.W.U32.HI R43, R5.reuse, 0x13, R5.reuse ;  /* 0x00000013052b7819 */ /* 0x140fe40000010e05 */
[----:B------:R-:W-:Y:S02]  /*c3f0*/  SHF.L.W.U32.HI R42, R5, 0xa, R5 ;  /* 0x0000000a052a7819 */ /* 0x000fe40000010e05 */
[----:B------:R-:W-:Y:S02]  /*c400*/  LOP3.LUT R24, R37, R13, R24, 0x96, !PT ;  /* 0x0000000d25187212 */ /* 0x000fe400078e9618 */
[----:B------:R-:W-:Y:S02]  /*c410*/  LOP3.LUT R40, R42, R43, R40, 0x96, !PT ;  /* 0x0000002b2a287212 */ /* 0x000fe400078e9628 */
[----:B------:R-:W-:-:S02]  /*c420*/  SHF.L.W.U32.HI R13, R6, 0x1a, R6 ;  /* 0x0000001a060d7819 */ /* 0x000fc40000010e06 */
[C-C-:B------:R-:W-:Y:S02]  /*c430*/  SHF.L.W.U32.HI R42, R6.reuse, 0x15, R6.reuse ;  /* 0x00000015062a7819 */ /* 0x140fe40000010e06 */
[----:B------:R-:W-:Y:S01]  /*c440*/  SHF.L.W.U32.HI R37, R6, 0x7, R6 ;  /* 0x0000000706257819 */ /* 0x000fe20000010e06 */
[----:B------:R-:W-:Y:S01]  /*c450*/  IMAD.IADD R24, R24, 0x1, R41 ;  /* 0x0000000118187824 */ /* 0x000fe200078e0229 */
[----:B------:R-:W-:Y:S02]  /*c460*/  LOP3.LUT R10, R10, R39, R5, 0xe8, !PT ;  /* 0x000000270a0a7212 */ /* 0x000fe400078ee805 */
[----:B------:R-:W-:Y:S02]  /*c470*/  LOP3.LUT R43, R37, R13, R42, 0x96, !PT ;  /* 0x0000000d252b7212 */ /* 0x000fe400078e962a */
[----:B------:R-:W-:Y:S02]  /*c480*/  LOP3.LUT R41, R35, R6, R34, 0xe2, !PT ;  /* 0x0000000623297212 */ /* 0x000fe400078ee222 */
[----:B------:R-:W-:-:S02]  /*c490*/  IADD3 R10, PT, PT, R25, R40, R10 ;  /* 0x00000028190a7210 */ /* 0x000fc40007ffe00a */
[C-C-:B------:R-:W-:Y:S02]  /*c4a0*/  SHF.L.W.U32.HI R13, R36.reuse, 0xf, R36.reuse ;  /* 0x0000000f240d7819 */ /* 0x140fe40000010e24 */
[--C-:B------:R-:W-:Y:S02]  /*c4b0*/  SHF.L.W.U32.HI R40, R36, 0xd, R36.reuse ;  /* 0x0000000d24287819 */ /* 0x100fe40000010e24 */
[----:B------:R-:W-:Y:S02]  /*c4c0*/  SHF.R.U32.HI R36, RZ, 0xa, R36 ;  /* 0x0000000aff247819 */ /* 0x000fe40000011624 */
[----:B------:R-:W-:Y:S02]  /*c4d0*/  IADD3 R44, PT, PT, R41, R43, R24 ;  /* 0x0000002b292c7210 */ /* 0x000fe40007ffe018 */
[C-C-:B------:R-:W-:Y:S02]  /*c4e0*/  SHF.L.W.U32.HI R25, R10.reuse, 0x1e, R10.reuse ;  /* 0x0000001e0a197819 */ /* 0x140fe40000010e0a */
[----:B------:R-:W-:-:S02]  /*c4f0*/  SHF.L.W.U32.HI R42, R10, 0x13, R10 ;  /* 0x000000130a2a7819 */ /* 0x000fc40000010e0a */
[----:B------:R-:W-:Y:S02]  /*c500*/  SHF.L.W.U32.HI R37, R10, 0xa, R10 ;  /* 0x0000000a0a257819 */ /* 0x000fe40000010e0a */
[----:B------:R-:W-:Y:S02]  /*c510*/  LOP3.LUT R13, R36, R13, R40, 0x96, !PT ;  /* 0x0000000d240d7212 */ /* 0x000fe400078e9628 */
[----:B------:R-:W-:Y:S02]  /*c520*/  IADD3 R9, PT, PT, R44, -0x7b3787ec, R9 ;  /* 0x84c878142c097810 */ /* 0x000fe40007ffe009 */
[----:B------:R-:W-:Y:S02]  /*c530*/  LOP3.LUT R42, R37, R42, R25, 0x96, !PT ;  /* 0x0000002a252a7212 */ /* 0x000fe400078e9619 */
[----:B------:R-:W-:Y:S02]  /*c540*/  LOP3.LUT R40, R39, R5, R10, 0xe8, !PT ;  /* 0x0000000527287212 */ /* 0x000fe400078ee80a */
[----:B------:R-:W-:-:S02]  /*c550*/  SHF.L.W.U32.HI R25, R14, 0x19, R14 ;  /* 0x000000190e197819 */ /* 0x000fc40000010e0e */
[--C-:B------:R-:W-:Y:S02]  /*c560*/  SHF.L.W.U32.HI R36, R14, 0xe, R14.reuse ;  /* 0x0000000e0e247819 */ /* 0x100fe40000010e0e */
[----:B------:R-:W-:Y:S02]  /*c570*/  SHF.R.U32.HI R37, RZ, 0x3, R14 ;  /* 0x00000003ff257819 */ /* 0x000fe4000001160e */
[----:B------:R-:W-:Y:S01]  /*c580*/  IADD3 R38, PT, PT, R27, R13, R38 ;  /* 0x0000000d1b267210 */ /* 0x000fe20007ffe026 */
[----:B------:R-:W-:Y:S01]  /*c590*/  IMAD.IADD R13, R10, 0x1, R9 ;  /* 0x000000010a0d7824 */ /* 0x000fe200078e0209 */
[----:B------:R-:W-:Y:S02]  /*c5a0*/  IADD3 R15, PT, PT, R15, R42, R40 ;  /* 0x0000002a0f0f7210 */ /* 0x000fe40007ffe028 */
[----:B------:R-:W-:Y:S02]  /*c5b0*/  LOP3.LUT R25, R37, R25, R36, 0x96, !PT ;  /* 0x0000001925197212 */ /* 0x000fe400078e9624 */
[----:B------:R-:W-:-:S02]  /*c5c0*/  SHF.L.W.U32.HI R27, R15, 0x1e, R15 ;  /* 0x0000001e0f1b7819 */ /* 0x000fc40000010e0f */
        /* <DEDUP_REMOVED lines=9> */
[C-C-:B------:R-:W-:Y:S02]  /*c660*/  SHF.L.W.U32.HI R27, R24.reuse, 0xf, R24.reuse ;  /* 0x0000000f181b7819 */ /* 0x140fe40000010e18 */
[--C-:B------:R-:W-:Y:S02]  /*c670*/  SHF.L.W.U32.HI R36, R24, 0xd, R24.reuse ;  /* 0x0000000d18247819 */ /* 0x100fe40000010e18 */
[----:B------:R-:W-:Y:S02]  /*c680*/  SHF.R.U32.HI R24, RZ, 0xa, R24 ;  /* 0x0000000aff187819 */ /* 0x000fe40000011618 */
[----:B------:R-:W-:-:S02]  /*c690*/  LOP3.LUT R5, R5, R10, R15, 0xe8, !PT ;  /* 0x0000000a05057212 */ /* 0x000fc400078ee80f */
[----:B------:R-:W-:Y:S02]  /*c6a0*/  IADD3 R39, PT, PT, R38, R39, R25 ;  /* 0x0000002726277210 */ /* 0x000fe40007ffe019 */
[----:B------:R-:W-:Y:S02]  /*c6b0*/  LOP3.LUT R27, R24, R27, R36, 0x96, !PT ;  /* 0x0000001b181b7212 */ /* 0x000fe400078e9624 */
[----:B------:R-:W-:Y:S02]  /*c6c0*/  IADD3 R24, PT, PT, R12, R37, R5 ;  /* 0x000000250c187210 */ /* 0x000fe40007ffe005 */
[----:B------:R-:W-:Y:S02]  /*c6d0*/  IADD3 R34, PT, PT, R39, -0x7338fdf8, R34 ;  /* 0x8cc7020827227810 */ /* 0x000fe40007ffe022 */
[C-C-:B------:R-:W-:Y:S02]  /*c6e0*/  SHF.L.W.U32.HI R5, R26.reuse, 0x19, R26.reuse ;  /* 0x000000191a057819 */ /* 0x140fe40000010e1a */
[----:B------:R-:W-:-:S02]  /*c6f0*/  SHF.L.W.U32.HI R12, R26, 0xe, R26 ;  /* 0x0000000e1a0c7819 */ /* 0x000fc40000010e1a */
[----:B------:R-:W-:Y:S02]  /*c700*/  SHF.R.U32.HI R36, RZ, 0x3, R26 ;  /* 0x00000003ff247819 */ /* 0x000fe4000001161a */
[C-C-:B------:R-:W-:Y:S02]  /*c710*/  SHF.L.W.U32.HI R37, R24.reuse, 0x1e, R24.reuse ;  /* 0x0000001e18257819 */ /* 0x140fe40000010e18 */
[C-C-:B------:R-:W-:Y:S02]  /*c720*/  SHF.L.W.U32.HI R38, R24.reuse, 0x13, R24.reuse ;  /* 0x0000001318267819 */ /* 0x140fe40000010e18 */
[----:B------:R-:W-:Y:S02]  /*c730*/  SHF.L.W.U32.HI R39, R24, 0xa, R24 ;  /* 0x0000000a18277819 */ /* 0x000fe40000010e18 */
[----:B------:R-:W-:Y:S01]  /*c740*/  LOP3.LUT R5, R36, R5, R12, 0x96, !PT ;  /* 0x0000000524057212 */ /* 0x000fe200078e960c */
        /* <DEDUP_REMOVED lines=16> */
[----:B------:R-:W-:Y:S02]  /*c850*/  SHF.L.W.U32.HI R27, R25, 0xd, R25 ;  /* 0x0000000d191b7819 */ /* 0x000fe40000010e19 */
[----:B------:R-:W-:Y:S02]  /*c860*/  IADD3 R40, PT, PT, R36, R39, R5 ;  /* 0x0000002724287210 */ /* 0x000fe40007ffe005 */
        /* <DEDUP_REMOVED lines=28> */
[----:B------:R-:W-:Y:S02]  /*ca30*/  LOP3.LUT R24, R25, R15, R24, 0x96, !PT ;  /* 0x0000000f19187212 */ /* 0x000fe400078e9618 */
[--C-:B------:R-:W-:Y:S01]  /*ca40*/  SHF.L.W.U32.HI R26, R34, 0x1e, R34.reuse ;  /* 0x0000001e221a7819 */ /* 0x100fe20000010e22 */
[----:B------:R-:W-:Y:S01]  /*ca50*/  IMAD.IADD R15, R30, 0x1, R5 ;  /* 0x000000011e0f7824 */ /* 0x000fe200078e0205 */
[----:B------:R-:W-:-:S02]  /*ca60*/  SHF.L.W.U32.HI R27, R34, 0x13, R34 ;  /* 0x00000013221b7819 */ /* 0x000fc40000010e22 */
[----:B------:R-:W-:Y:S02]  /*ca70*/  SHF.L.W.U32.HI R31, R34, 0xa, R34 ;  /* 0x0000000a221f7819 */ /* 0x000fe40000010e22 */
[C---:B------:R-:W-:Y:S02]  /*ca80*/  SHF.L.W.U32.HI R6, R32.reuse, 0x19, R32 ;  /* 0x0000001920067819 */ /* 0x040fe40000010e20 */
[----:B------:R-:W-:Y:S02]  /*ca90*/  LOP3.LUT R27, R31, R27, R26, 0x96, !PT ;  /* 0x0000001b1f1b7212 */ /* 0x000fe400078e961a */
[--C-:B------:R-:W-:Y:S02]  /*caa0*/  SHF.L.W.U32.HI R25, R32, 0xe, R32.reuse ;  /* 0x0000000e20197819 */ /* 0x100fe40000010e20 */
[----:B------:R-:W-:Y:S02]  /*cab0*/  SHF.R.U32.HI R26, RZ, 0x3, R32 ;  /* 0x00000003ff1a7819 */ /* 0x000fe40000011620 */
[----:B------:R-:W-:-:S02]  /*cac0*/  SHF.L.W.U32.HI R31, R15, 0x1a, R15 ;  /* 0x0000001a0f1f7819 */ /* 0x000fc40000010e0f */
[C-C-:B------:R-:W-:Y:S02]  /*cad0*/  SHF.L.W.U32.HI R36, R15.reuse, 0x15, R15.reuse ;  /* 0x000000150f247819 */ /* 0x140fe40000010e0f */
[----:B------:R-:W-:Y:S02]  /*cae0*/  SHF.L.W.U32.HI R37, R15, 0x7, R15 ;  /* 0x000000070f257819 */ /* 0x000fe40000010e0f */
[----:B------:R-:W-:Y:S02]  /*caf0*/  LOP3.LUT R30, R30, R9, R34, 0xe8, !PT ;  /* 0x000000091e1e7212 */ /* 0x000fe400078ee822 */
        /* <DEDUP_REMOVED lines=14> */
[----:B------:R-:W-:Y:S01]  /*cbe0*/  LOP3.LUT R24, R9, R34, R35, 0xe8, !PT ;  /* 0x0000002209187212 */ /* 0x000fe200078ee823 */
[----:B------:R-:W-:Y:S01]  /*cbf0*/  VIADD R30, R31, 0xbef9a3f7 ;  /* 0xbef9a3f71f1e7836 */ /* 0x000fe20000000000 */
[----:B------:R-:W-:-:S02]  /*cc00*/  LOP3.LUT R6, R14, R6, R13, 0x96, !PT ;  /* 0x000000060e067212 */ /* 0x000fc400078e960d */
[----:B------:R-:W-:Y:S01]  /*cc10*/  IADD3 R24, PT, PT, R5, R26, R24 ;  /* 0x0000001a05187210 */ /* 0x000fe20007ffe018 */
[----:B------:R-:W-:Y:S01]  /*cc20*/  IMAD.IADD R26, R9, 0x1, R30 ;  /* 0x00000001091a7824 */ /* 0x000fe200078e021e */
[----:B------:R-:W-:Y:S02]  /*cc30*/  IADD3 R5, PT, PT, R32, R6, R7 ;  /* 0x0000000620057210 */ /* 0x000fe40007ffe007 */
[C-C-:B------:R-:W-:Y:S02]  /*cc40*/  SHF.L.W.U32.HI R8, R11.reuse, 0x19, R11.reuse ;  /* 0x000000190b087819 */ /* 0x140fe40000010e0b */
[----:B------:R-:W-:Y:S02]  /*cc50*/  SHF.L.W.U32.HI R25, R11, 0xe, R11 ;  /* 0x0000000e0b197819 */ /* 0x000fe40000010e0b */
[C-C-:B------:R-:W-:Y:S02]  /*cc60*/  SHF.L.W.U32.HI R6, R24.reuse, 0x1e, R24.reuse ;  /* 0x0000001e18067819 */ /* 0x140fe40000010e18 */
[----:B------:R-:W-:-:S02]  /*cc70*/  SHF.L.W.U32.HI R7, R24, 0x13, R24 ;  /* 0x0000001318077819 */ /* 0x000fc40000010e18 */
[----:B------:R-:W-:Y:S02]  /*cc80*/  SHF.L.W.U32.HI R9, R24, 0xa, R24 ;  /* 0x0000000a18097819 */ /* 0x000fe40000010e18 */
[----:B------:R-:W-:Y:S02]  /*cc90*/  SHF.R.U32.HI R11, RZ, 0x3, R11 ;  /* 0x00000003ff0b7819 */ /* 0x000fe4000001160b */
[----:B------:R-:W-:Y:S02]  /*cca0*/  LOP3.LUT R14, R9, R7, R6, 0x96, !PT ;  /* 0x00000007090e7212 */ /* 0x000fe400078e9606 */
[----:B------:R-:W-:Y:S02]  /*ccb0*/  LOP3.LUT R8, R11, R8, R25, 0x96, !PT ;  /* 0x000000080b087212 */ /* 0x000fe400078e9619 */
[----:B--2---:R-:W-:Y:S02]  /*ccc0*/  IADD3 R6, P1, PT, R20, 0x200, RZ ;  /* 0x0000020014067810 */ /* 0x004fe40007f3e0ff */
[----:B------:R-:W-:-:S02]  /*ccd0*/  SHF.L.W.U32.HI R11, R26, 0x1a, R26 ;  /* 0x0000001a1a0b7819 */ /* 0x000fc40000010e1a */
[C-C-:B------:R-:W-:Y:S02]  /*cce0*/  SHF.L.W.U32.HI R32, R26.reuse, 0x15, R26.reuse ;  /* 0x000000151a207819 */ /* 0x140fe40000010e1a */
[----:B------:R-:W-:Y:S01]  /*ccf0*/  SHF.L.W.U32.HI R13, R26, 0x7, R26 ;  /* 0x000000071a0d7819 */ /* 0x000fe20000010e1a */
[----:B------:R-:W-:Y:S01]  /*cd00*/  IMAD.X R7, RZ, RZ, R21, P1 ;  /* 0x000000ffff077224 */ /* 0x000fe200008e0615 */
[----:B------:R-:W-:Y:S02]  /*cd10*/  LOP3.LUT R9, R34, R35, R24, 0xe8, !PT ;  /* 0x0000002322097212 */ /* 0x000fe400078ee818 */
[----:B------:R-:W-:Y:S01]  /*cd20*/  LOP3.LUT R11, R13, R11, R32, 0x96, !PT ;  /* 0x0000000b0d0b7212 */ /* 0x000fe200078e9620 */
[----:B------:R1:W-:Y:S01]  /*cd30*/  STL [R1+0x94], RZ ;  /* 0x000094ff01007387 */ /* 0x0003e20000100800 */
[----:B------:R-:W-:Y:S02]  /*cd40*/  IADD3 R14, PT, PT, R30, R14, R9 ;  /* 0x0000000e1e0e7210 */ /* 0x000fe40007ffe009 */
[----:B------:R-:W-:Y:S01]  /*cd50*/  IADD3 R11, PT, PT, R11, R5, R8 ;  /* 0x000000050b0b7210 */ /* 0x000fe20007ffe008 */
[----:B------:R1:W-:Y:S01]  /*cd60*/  STL.64 [R1+0x98], R6 ;  /* 0x0000980601007387 */ /* 0x0003e20000100a00 */
[----:B------:R-:W-:-:S02]  /*cd70*/  LOP3.LUT R5, R15, R26, R10, 0xe2, !PT ;  /* 0x0000001a0f057212 */ /* 0x000fc400078ee20a */
[--C-:B------:R-:W-:Y:S02]  /*cd80*/  SHF.L.W.U32.HI R8, R14, 0x1e, R14.reuse ;  /* 0x0000001e0e087819 */ /* 0x100fe40000010e0e */
[----:B------:R-:W-:Y:S02]  /*cd90*/  IADD3 R11, PT, PT, R12, R11, R5 ;  /* 0x0000000b0c0b7210 */ /* 0x000fe40007ffe005 */
[C-C-:B------:R-:W-:Y:S02]  /*cda0*/  SHF.L.W.U32.HI R5, R14.reuse, 0x13, R14.reuse ;  /* 0x000000130e057819 */ /* 0x140fe40000010e0e */
[----:B------:R-:W-:-:S04]  /*cdb0*/  SHF.L.W.U32.HI R9, R14, 0xa, R14 ;  /* 0x0000000a0e097819 */ /* 0x000fc80000010e0e */
[----:B------:R-:W-:Y:S01]  /*cdc0*/  LOP3.LUT R8, R9, R5, R8, 0x96, !PT ;  /* 0x0000000509087212 */ /* 0x000fe200078e9608 */
[----:B------:R-:W-:Y:S01]  /*cdd0*/  VIADD R9, R11, 0xc67178f2 ;  /* 0xc67178f20b097836 */ /* 0x000fe20000000000 */
[----:B------:R-:W-:-:S04]  /*cde0*/  LOP3.LUT R5, R35, R24, R14, 0xe8, !PT ;  /* 0x0000001823057212 */ /* 0x000fc800078ee80e */
[----:B------:R-:W-:Y:S01]  /*cdf0*/  IADD3 R5, PT, PT, R9, R8, R5 ;  /* 0x0000000809057210 */ /* 0x000fe20007ffe005 */
[----:B0-----:R-:W-:Y:S01]  /*ce00*/  IMAD.IADD R18, R18, 0x1, R15 ;  /* 0x0000000112127824 */ /* 0x001fe200078e020f */
[----:B------:R-:W-:Y:S01]  /*ce10*/  IADD3 R16, PT, PT, R16, R9, R34 ;  /* 0x0000000910107210 */ /* 0x000fe20007ffe022 */
[----:B------:R-:W-:Y:S02]  /*ce20*/  IMAD.IADD R23, R23, 0x1, R35 ;  /* 0x0000000117177824 */ /* 0x000fe400078e0223 */
[----:B------:R-:W-:Y:S02]  /*ce30*/  IMAD.IADD R19, R19, 0x1, R10 ;  /* 0x0000000113137824 */ /* 0x000fe400078e020a */
[----:B------:R-:W-:Y:S02]  /*ce40*/  IMAD.IADD R22, R22, 0x1, R24 ;  /* 0x0000000116167824 */ /* 0x000fe400078e0218 */
[----:B------:R-:W-:Y:S02]  /*ce50*/  IMAD.IADD R3, R3, 0x1, R14 ;  /* 0x0000000103037824 */ /* 0x000fe400078e020e */
[----:B------:R-:W-:-:S02]  /*ce60*/  IMAD.IADD R17, R17, 0x1, R26 ;  /* 0x0000000111117824 */ /* 0x000fc400078e021a */
[----:B------:R-:W-:Y:S02]  /*ce70*/  IMAD.IADD R2, R2, 0x1, R5 ;  /* 0x0000000102027824 */ /* 0x000fe400078e0205 */
[----:B-1----:R-:W-:-:S07]  /*ce80*/  IMAD.MOV.U32 R15, RZ, RZ, RZ ;  /* 0x000000ffff0f7224 */ /* 0x002fce00078e00ff */
.L_x_6:
[----:B------:R-:W-:Y:S05]  /*ce90*/  BSYNC.RECONVERGENT B1 ;  /* 0x0000000000017941 */ /* 0x000fea0003800200 */
.L_x_5:
[----:B------:R-:W-:Y:S05]  /*cea0*/  @P0 BRA `(.L_x_7) ;  /* 0xffffff9c00640947 */ /* 0x000fea000383ffff */
[----:B------:R-:W-:Y:S05]  /*ceb0*/  BSYNC.RECONVERGENT B0 ;  /* 0x0000000000007941 */ /* 0x000fea0003800200 */
.L_x_4:
[----:B------:R-:W-:Y:S01]  /*cec0*/  IMAD.MOV.U32 R5, RZ, RZ, 0x38 ;  /* 0x00000038ff057424 */ /* 0x000fe200078e00ff */
[C---:B------:R-:W-:Y:S01]  /*ced0*/  ISETP.GE.U32.AND P0, PT, R15.reuse, 0x38, PT ;  /* 0x000000380f00780c */ /* 0x040fe20003f06070 */
[----:B------:R-:W-:Y:S01]  /*cee0*/  IMAD.MOV.U32 R6, RZ, RZ, 0x80 ;  /* 0x00000080ff067424 */ /* 0x000fe200078e00ff */
[----:B------:R-:W-:Y:S01]  /*cef0*/  IADD3 R4, P1, PT, R15, 0x1, RZ ;  /* 0x000000010f047810 */ /* 0x000fe20007f3e0ff */
[----:B------:R-:W-:Y:S01]  /*cf00*/  IMAD.IADD R0, R1, 0x1, R15 ;  /* 0x0000000101007824 */ /* 0x000fe200078e020f */
[----:B------:R-:W-:Y:S01]  /*cf10*/  SEL R7, R5, 0x40, !P0 ;  /* 0x0000004005077807 */ /* 0x000fe20004000000 */
[----:B------:R1:W-:Y:S01]  /*cf20*/  STL.64 [R1+0x8], R2 ;  /* 0x0000080201007387 */ /* 0x0003e20000100a00 */
[----:B------:R-:W-:Y:S01]  /*cf30*/  BSSY.RECONVERGENT B0, `(.L_x_8) ;  /* 0x0000046000007945 */ /* 0x000fe20003800200 */
[----:B------:R-:W-:Y:S01]  /*cf40*/  IMAD.X R5, RZ, RZ, RZ, P1 ;  /* 0x000000ffff057224 */ /* 0x000fe200008e06ff */
[----:B------:R-:W-:Y:S01]  /*cf50*/  ISETP.GE.U32.AND P0, PT, R4, R7, PT ;  /* 0x000000070400720c */ /* 0x000fe20003f06070 */
[----:B------:R1:W-:Y:S03]  /*cf60*/  STL.64 [R1+0x10], R22 ;  /* 0x0000101601007387 */ /* 0x0003e60000100a00 */
[----:B------:R-:W-:Y:S01]  /*cf70*/  ISETP.GE.U32.AND.EX P0, PT, R5, RZ, PT, P0 ;  /* 0x000000ff0500720c */ /* 0x000fe20003f06100 */
[----:B------:R1:W-:Y:S04]  /*cf80*/  STL.64 [R1+0x18], R16 ;  /* 0x0000181001007387 */ /* 0x0003e80000100a00 */
[----:B------:R1:W-:Y:S04]  /*cf90*/  STL.64 [R1+0x20], R18 ;  /* 0x0000201201007387 */ /* 0x0003e80000100a00 */
[----:B------:R1:W-:Y:S04]  /*cfa0*/  STL.U8 [R0+0x54], R6 ;  /* 0x0000540600007387 */ /* 0x0003e80000100000 */
[----:B------:R-:W-:Y:S05]  /*cfb0*/  @P0 BRA `(.L_x_9) ;  /* 0x0000000000f40947 */ /* 0x000fea0003800000 */
[----:B-1----:R-:W-:Y:S01]  /*cfc0*/  IADD3 R0, P0, P2, R7, -0x2, -R15 ;  /* 0xfffffffe07007810 */ /* 0x002fe20007a1e80f */
[----:B------:R-:W-:Y:S01]  /*cfd0*/  IMAD.MOV.U32 R5, RZ, RZ, -0x1 ;  /* 0xffffffffff057424 */ /* 0x000fe200078e00ff */
[----:B------:R-:W-:Y:S01]  /*cfe0*/  LOP3.LUT R8, R15, 0x7, RZ, 0xc, !PT ;  /* 0x000000070f087812 */ /* 0x000fe200078e0cff */
[----:B------:R-:W-:Y:S01]  /*cff0*/  BSSY.RECONVERGENT B1, `(.L_x_10) ;  /* 0x000001e000017945 */ /* 0x000fe20003800200 */
[----:B------:R-:W-:Y:S02]  /*d000*/  ISETP.GE.U32.AND P1, PT, R0, 0x7, PT ;  /* 0x000000070000780c */ /* 0x000fe40003f26070 */
[----:B------:R-:W-:Y:S02]  /*d010*/  IADD3.X R0, PT, PT, RZ, -0x1, R5, P0, P2 ;  /* 0xffffffffff007810 */ /* 0x000fe400007e4405 */
[----:B------:R-:W-:Y:S02]  /*d020*/  ISETP.NE.U32.AND P0, PT, R8, RZ, PT ;  /* 0x000000ff0800720c */ /* 0x000fe40003f05070 */
[----:B------:R-:W-:Y:S01]  /*d030*/  ISETP.GE.U32.AND.EX P1, PT, R0, RZ, PT, P1 ;  /* 0x000000ff0000720c */ /* 0x000fe20003f26110 */
[----:B------:R-:W-:Y:S01]  /*d040*/  IMAD.MOV.U32 R0, RZ, RZ, R15 ;  /* 0x000000ffff007224 */ /* 0x000fe200078e000f */
[----:B------:R-:W-:-:S11]  /*d050*/  ISETP.NE.AND.EX P0, PT, RZ, RZ, PT, P0 ;  /* 0x000000ffff00720c */ /* 0x000fd60003f05300 */
[----:B------:R-:W-:Y:S05]  /*d060*/  @!P1 BRA `(.L_x_11) ;  /* 0x0000000000589947 */ /* 0x000fea0003800000 */
[----:B------:R-:W-:-:S04]  /*d070*/  LOP3.LUT R0, RZ, R15, RZ, 0x33, !PT ;  /* 0x0000000fff007212 */ /* 0x000fc800078e33ff */
[----:B------:R-:W-:Y:S02]  /*d080*/  IADD3 R9, P1, P2, -R8, R7, R0 ;  /* 0x0000000708097210 */ /* 0x000fe40007a3e100 */
[----:B------:R-:W-:Y:S01]  /*d090*/  CS2R R6, SRZ ;  /* 0x0000000000067805 */ /* 0x000fe2000001ff00 */
[----:B------:R-:W-:Y:S01]  /*d0a0*/  IMAD.MOV.U32 R0, RZ, RZ, R15 ;  /* 0x000000ffff007224 */ /* 0x000fe200078e000f */
[----:B------:R-:W-:-:S09]  /*d0b0*/  IADD3.X R10, PT, PT, R5, -0x1, RZ, P1, P2 ;  /* 0xffffffff050a7810 */ /* 0x000fd20000fe44ff */
.L_x_12:
[C---:B------:R-:W-:Y:S01]  /*d0c0*/  IMAD.IADD R0, R1.reuse, 0x1, R0 ;  /* 0x0000000101007824 */ /* 0x040fe200078e0200 */
[----:B------:R-:W-:Y:S01]  /*d0d0*/  IADD3 R6, P1, PT, R6, 0x8, RZ ;  /* 0x0000000806067810 */ /* 0x000fe20007f3e0ff */
[----:B--2---:R-:W-:-:S03]  /*d0e0*/  IMAD.IADD R5, R1, 0x1, R4 ;  /* 0x0000000101057824 */ /* 0x004fc600078e0204 */
[----:B------:R1:W-:Y:S01]  /*d0f0*/  STL.U8 [R0+0x55], RZ ;  /* 0x000055ff00007387 */ /* 0x0003e20000100000 */
[----:B------:R-:W-:Y:S01]  /*d100*/  IMAD.X R7, RZ, RZ, R7, P1 ;  /* 0x000000ffff077224 */ /* 0x000fe200008e0607 */
[----:B------:R-:W-:Y:S02]  /*d110*/  ISETP.NE.U32.AND P1, PT, R6, R9, PT ;  /* 0x000000090600720c */ /* 0x000fe40003f25070 */
[----:B------:R2:W-:Y:S02]  /*d120*/  STL.U8 [R5+0x55], RZ ;  /* 0x000055ff05007387 */ /* 0x0005e40000100000 */
[----:B------:R-:W-:Y:S02]  /*d130*/  ISETP.NE.AND.EX P1, PT, R7, R10, PT, P1 ;  /* 0x0000000a0700720c */ /* 0x000fe40003f25310 */
[----:B------:R2:W-:Y:S01]  /*d140*/  STL.U8 [R5+0x56], RZ ;  /* 0x000056ff05007387 */ /* 0x0005e20000100000 */
[C---:B-1----:R-:W-:Y:S02]  /*d150*/  VIADD R0, R4.reuse, 0x7 ;  /* 0x0000000704007836 */ /* 0x042fe40000000000 */
[----:B------:R-:W-:Y:S01]  /*d160*/  VIADD R4, R4, 0x8 ;  /* 0x0000000804047836 */ /* 0x000fe20000000000 */
[----:B------:R2:W-:Y:S04]  /*d170*/  STL.U8 [R5+0x57], RZ ;  /* 0x000057ff05007387 */ /* 0x0005e80000100000 */
[----:B------:R2:W-:Y:S04]  /*d180*/  STL.U8 [R5+0x58], RZ ;  /* 0x000058ff05007387 */ /* 0x0005e80000100000 */
[----:B------:R2:W-:Y:S04]  /*d190*/  STL.U8 [R5+0x59], RZ ;  /* 0x000059ff05007387 */ /* 0x0005e80000100000 */
[----:B------:R2:W-:Y:S04]  /*d1a0*/  STL.U8 [R5+0x5a], RZ ;  /* 0x00005aff05007387 */ /* 0x0005e80000100000 */
[----:B------:R2:W-:Y:S01]  /*d1b0*/  STL.U8 [R5+0x5b], RZ ;  /* 0x00005bff05007387 */ /* 0x0005e20000100000 */
[----:B------:R-:W-:Y:S05]  /*d1c0*/  @P1 BRA `(.L_x_12) ;  /* 0xfffffffc00bc1947 */ /* 0x000fea000383ffff */
.L_x_11:
[----:B------:R-:W-:Y:S05]  /*d1d0*/  BSYNC.RECONVERGENT B1 ;  /* 0x0000000000017941 */ /* 0x000fea0003800200 */
.L_x_10:
[----:B------:R-:W-:Y:S05]  /*d1e0*/  @!P0 BRA `(.L_x_9) ;  /* 0x0000000000688947 */ /* 0x000fea0003800000 */
[----:B------:R-:W-:Y:S02]  /*d1f0*/  ISETP.GE.U32.AND P0, PT, R8, 0x4, PT ;  /* 0x000000040800780c */ /* 0x000fe40003f06070 */
[----:B------:R-:W-:Y:S02]  /*d200*/  LOP3.LUT R7, R15, 0x3, RZ, 0xc, !PT ;  /* 0x000000030f077812 */ /* 0x000fe400078e0cff */
[----:B------:R-:W-:Y:S02]  /*d210*/  ISETP.GE.U32.AND.EX P0, PT, RZ, RZ, PT, P0 ;  /* 0x000000ffff00720c */ /* 0x000fe40003f06100 */
[----:B------:R-:W-:-:S04]  /*d220*/  ISETP.NE.U32.AND P1, PT, R7, RZ, PT ;  /* 0x000000ff0700720c */ /* 0x000fc80003f25070 */
[----:B------:R-:W-:-:S07]  /*d230*/  ISETP.NE.AND.EX P1, PT, RZ, RZ, PT, P1 ;  /* 0x000000ffff00720c */ /* 0x000fce0003f25310 */
[C---:B------:R-:W-:Y:S02]  /*d240*/  @P0 IMAD.IADD R6, R1.reuse, 0x1, R0 ;  /* 0x0000000101060824 */ /* 0x040fe400078e0200 */
[----:B--2---:R-:W-:Y:S02]  /*d250*/  @P0 IMAD.IADD R5, R1, 0x1, R4 ;  /* 0x0000000101050824 */ /* 0x004fe400078e0204 */
[C---:B------:R-:W-:Y:S01]  /*d260*/  @P0 VIADD R0, R4.reuse, 0x3 ;  /* 0x0000000304000836 */ /* 0x040fe20000000000 */
[----:B------:R3:W-:Y:S01]  /*d270*/  @P0 STL.U8 [R6+0x55], RZ ;  /* 0x000055ff06000387 */ /* 0x0007e20000100000 */
[----:B------:R-:W-:-:S03]  /*d280*/  @P0 VIADD R4, R4, 0x4 ;  /* 0x0000000404040836 */ /* 0x000fc60000000000 */
[----:B------:R3:W-:Y:S04]  /*d290*/  @P0 STL.U8 [R5+0x55], RZ ;  /* 0x000055ff05000387 */ /* 0x0007e80000100000 */
[----:B------:R3:W-:Y:S04]  /*d2a0*/  @P0 STL.U8 [R5+0x56], RZ ;  /* 0x000056ff05000387 */ /* 0x0007e80000100000 */
[----:B------:R3:W-:Y:S01]  /*d2b0*/  @P0 STL.U8 [R5+0x57], RZ ;  /* 0x000057ff05000387 */ /* 0x0007e20000100000 */
[----:B------:R-:W-:Y:S05]  /*d2c0*/  @!P1 BRA `(.L_x_9) ;  /* 0x0000000000309947 */ /* 0x000fea0003800000 */
[----:B------:R-:W-:Y:S02]  /*d2d0*/  ISETP.NE.U32.AND P0, PT, R7, 0x1, PT ;  /* 0x000000010700780c */ /* 0x000fe40003f05070 */
[----:B---3--:R-:W-:Y:S02]  /*d2e0*/  LOP3.LUT R5, R15, 0x1, RZ, 0xc0, !PT ;  /* 0x000000010f057812 */ /* 0x008fe400078ec0ff */
[----:B------:R-:W-:Y:S02]  /*d2f0*/  ISETP.NE.AND.EX P0, PT, RZ, RZ, PT, P0 ;  /* 0x000000ffff00720c */ /* 0x000fe40003f05300 */
[----:B------:R-:W-:-:S04]  /*d300*/  ISETP.NE.U32.AND P1, PT, R5, 0x1, PT ;  /* 0x000000010500780c */ /* 0x000fc80003f25070 */
[----:B------:R-:W-:-:S07]  /*d310*/  ISETP.NE.U32.AND.EX P1, PT, RZ, RZ, PT, P1 ;  /* 0x000000ffff00720c */ /* 0x000fce0003f25110 */
[C---:B------:R-:W-:Y:S02]  /*d320*/  @P0 IMAD.IADD R5, R1.reuse, 0x1, R0 ;  /* 0x0000000101050824 */ /* 0x040fe400078e0200 */
[----:B------:R-:W-:Y:S02]  /*d330*/  @P0 VIADD R0, R4, 0x1 ;  /* 0x0000000104000836 */ /* 0x000fe40000000000 */
[C---:B------:R-:W-:Y:S01]  /*d340*/  @P0 IMAD.IADD R4, R1.reuse, 0x1, R4 ;  /* 0x0000000101040824 */ /* 0x040fe200078e0204 */
[----:B------:R4:W-:Y:S01]  /*d350*/  @P0 STL.U8 [R5+0x55], RZ ;  /* 0x000055ff05000387 */ /* 0x0009e20000100000 */
[----:B------:R-:W-:-:S03]  /*d360*/  @P1 IMAD.IADD R0, R1, 0x1, R0 ;  /* 0x0000000101001824 */ /* 0x000fc600078e0200 */
[----:B------:R4:W-:Y:S04]  /*d370*/  @P0 STL.U8 [R4+0x55], RZ ;  /* 0x000055ff04000387 */ /* 0x0009e80000100000 */
[----:B------:R4:W-:Y:S02]  /*d380*/  @P1 STL.U8 [R0+0x55], RZ ;  /* 0x000055ff00001387 */ /* 0x0009e40000100000 */
.L_x_9:
[----:B------:R-:W-:Y:S05]  /*d390*/  BSYNC.RECONVERGENT B0 ;  /* 0x0000000000007941 */ /* 0x000fea0003800200 */
.L_x_8:
[----:B------:R-:W2:Y:S04]  /*d3a0*/  LDL.64 R24, [R1+0x90] ;  /* 0x0000900001187983 */ /* 0x000ea80000100a00 */
[----:B-1--4-:R1:W5:Y:S01]  /*d3b0*/  LDL.U8 R0, [R1+0x54] ;  /* 0x0000540001007983 */ /* 0x0123620000100000 */
[----:B------:R-:W-:Y:S01]  /*d3c0*/  BSSY.RECONVERGENT B0, `(.L_x_13) ;  /* 0x00006a4000007945 */ /* 0x000fe20003800200 */
[----:B--2---:R-:W-:-:S13]  /*d3d0*/  ISETP.GT.U32.AND P0, PT, R25, 0x37, PT ;  /* 0x000000371900780c */ /* 0x004fda0003f04070 */
[----:B-1----:R-:W-:Y:S05]  /*d3e0*/  @P0 BRA `(.L_x_14) ;  /* 0x0000000800140947 */ /* 0x002fea0003800000 */
[----:B------:R-:W2:Y:S04]  /*d3f0*/  LDL.64 R30, [R1+0x58] ;  /* 0x00005800011e7983 */ /* 0x000ea80000100a00 */
[----:B------:R-:W4:Y:S04]  /*d400*/  LDL.64 R12, [R1+0x60] ;  /* 0x00006000010c7983 */ /* 0x000f280000100a00 */
[----:B------:R-:W4:Y:S04]  /*d410*/  LDL.64 R10, [R1+0x68] ;  /* 0x00006800010a7983 */ /* 0x000f280000100a00 */
[----:B---3--:R-:W3:Y:S04]  /*d420*/  LDL.64 R4, [R1+0x70] ;  /* 0x0000700001047983 */ /* 0x008ee80000100a00 */
[----:B------:R-:W3:Y:S04]  /*d430*/  LDL.64 R8, [R1+0x78] ;  /* 0x0000780001087983 */ /* 0x000ee80000100a00 */
[----:B------:R-:W3:Y:S04]  /*d440*/  LDL.64 R6, [R1+0x80] ;  /* 0x0000800001067983 */ /* 0x000ee80000100a00 */
[----:B------:R-:W3:Y:S04]  /*d450*/  LDL R24, [R1+0x88] ;  /* 0x0000880001187983 */ /* 0x000ee80000100800 */
[----:B------:R-:W3:Y:S04]  /*d460*/  LDL.U8 R21, [R1+0x55] ;  /* 0x0000550001157983 */ /* 0x000ee80000100000 */
[----:B------:R-:W3:Y:S01]  /*d470*/  LDL.U16 R20, [R1+0x56] ;  /* 0x0000560001147983 */ /* 0x000ee20000100400 */
[----:B--2---:R-:W-:-:S02]  /*d480*/  PRMT R14, R30, 0x7771, RZ ;  /* 0x000077711e0e7816 */ /* 0x004fc400000000ff */
[C---:B------:R-:W-:Y:S02]  /*d490*/  PRMT R15, R30.reuse, 0x7770, RZ ;  /* 0x000077701e0f7816 */ /* 0x040fe400000000ff */
[----:B------:R-:W-:Y:S01]  /*d4a0*/  PRMT R27, R30, 0x7773, RZ ;  /* 0x000077731e1b7816 */ /* 0x000fe200000000ff */
[----:B------:R-:W-:Y:S01]  /*d4b0*/  IMAD.U32 R14, R14, 0x10000, RZ ;  /* 0x000100000e0e7824 */ /* 0x000fe200078e00ff */
[C---:B------:R-:W-:Y:S02]  /*d4c0*/  PRMT R35, R31.reuse, 0x7773, RZ ;  /* 0x000077731f237816 */ /* 0x040fe400000000ff */
[----:B----4-:R-:W-:Y:S02]  /*d4d0*/  PRMT R37, R10, 0x7773, RZ ;  /* 0x000077730a257816 */ /* 0x010fe400000000ff */
[----:B------:R-:W-:Y:S02]  /*d4e0*/  LOP3.LUT R26, R14, 0xff0000, RZ, 0xc0, !PT ;  /* 0x00ff00000e1a7812 */ /* 0x000fe400078ec0ff */
[----:B------:R-:W-:-:S03]  /*d4f0*/  PRMT R14, R31, 0x7771, RZ ;  /* 0x000077711f0e7816 */ /* 0x000fc600000000ff */
[----:B------:R-:W-:Y:S01]  /*d500*/  IMAD R26, R15, 0x1000000, R26 ;  /* 0x010000000f1a7824 */ /* 0x000fe200078e021a */
[----:B------:R-:W-:Y:S01]  /*d510*/  PRMT R15, R30, 0x7772, RZ ;  /* 0x000077721e0f7816 */ /* 0x000fe200000000ff */
[----:B------:R-:W-:Y:S01]  /*d520*/  IMAD.U32 R32, R14, 0x10000, RZ ;  /* 0x000100000e207824 */ /* 0x000fe200078e00ff */
[----:B------:R-:W-:Y:S02]  /*d530*/  PRMT R14, R31, 0x7770, RZ ;  /* 0x000077701f0e7816 */ /* 0x000fe400000000ff */
[----:B------:R-:W-:Y:S01]  /*d540*/  PRMT R30, R12, 0x7771, RZ ;  /* 0x000077710c1e7816 */ /* 0x000fe200000000ff */
[----:B------:R-:W-:Y:S01]  /*d550*/  IMAD.SHL.U32 R15, R15, 0x100, RZ ;  /* 0x000001000f0f7824 */ /* 0x000fe200078e00ff */
[----:B------:R-:W-:Y:S02]  /*d560*/  LOP3.LUT R33, R32, 0xff0000, RZ, 0xc0, !PT ;  /* 0x00ff000020217812 */ /* 0x000fe400078ec0ff */
[----:B------:R-:W-:Y:S01]  /*d570*/  PRMT R32, R10, 0x7771, RZ ;  /* 0x000077710a207816 */ /* 0x000fe200000000ff */
[----:B------:R-:W-:-:S02]  /*d580*/  IMAD.U32 R30, R30, 0x10000, RZ ;  /* 0x000100001e1e7824 */ /* 0x000fc400078e00ff */
[----:B------:R-:W-:Y:S01]  /*d590*/  IMAD R34, R14, 0x1000000, R33 ;  /* 0x010000000e227824 */ /* 0x000fe200078e0221 */
[----:B------:R-:W-:Y:S01]  /*d5a0*/  LOP3.LUT R14, R27, R26, R15, 0xfe, !PT ;  /* 0x0000001a1b0e7212 */ /* 0x000fe200078efe0f */
[----:B------:R-:W-:Y:S01]  /*d5b0*/  IMAD.U32 R32, R32, 0x10000, RZ ;  /* 0x0001000020207824 */ /* 0x000fe200078e00ff */
[----:B------:R-:W-:Y:S02]  /*d5c0*/  PRMT R26, R13, 0x7771, RZ ;  /* 0x000077710d1a7816 */ /* 0x000fe400000000ff */
[----:B------:R-:W-:Y:S02]  /*d5d0*/  PRMT R15, R31, 0x7772, RZ ;  /* 0x000077721f0f7816 */ /* 0x000fe400000000ff */
[----:B------:R-:W-:Y:S01]  /*d5e0*/  PRMT R31, R12, 0x7770, RZ ;  /* 0x000077700c1f7816 */ /* 0x000fe200000000ff */
[----:B------:R-:W-:Y:S01]  /*d5f0*/  IMAD.U32 R26, R26, 0x10000, RZ ;  /* 0x000100001a1a7824 */ /* 0x000fe200078e00ff */
[----:B------:R-:W-:Y:S01]  /*d600*/  PRMT R27, R13, 0x7770, RZ ;  /* 0x000077700d1b7816 */ /* 0x000fe200000000ff */
[----:B------:R-:W-:Y:S01]  /*d610*/  IMAD.SHL.U32 R15, R15, 0x100, RZ ;  /* 0x000001000f0f7824 */ /* 0x000fe200078e00ff */
[----:B------:R-:W-:-:S02]  /*d620*/  LOP3.LUT R30, R30, 0xff0000, RZ, 0xc0, !PT ;  /* 0x00ff00001e1e7812 */ /* 0x000fc400078ec0ff */
[----:B------:R-:W-:Y:S02]  /*d630*/  LOP3.LUT R26, R26, 0xff0000, RZ, 0xc0, !PT ;  /* 0x00ff00001a1a7812 */ /* 0x000fe400078ec0ff */
[----:B------:R-:W-:Y:S01]  /*d640*/  LOP3.LUT R36, R32, 0xff0000, RZ, 0xc0, !PT ;  /* 0x00ff000020247812 */ /* 0x000fe200078ec0ff */
[----:B------:R-:W-:Y:S01]  /*d650*/  IMAD R30, R31, 0x1000000, R30 ;  /* 0x010000001f1e7824 */ /* 0x000fe200078e021e */
[----:B------:R-:W-:Y:S01]  /*d660*/  PRMT R33, R10, 0x7770, RZ ;  /* 0x000077700a217816 */ /* 0x000fe200000000ff */
[----:B------:R-:W-:Y:S01]  /*d670*/  IMAD R32, R27, 0x1000000, R26 ;  /* 0x010000001b207824 */ /* 0x000fe200078e021a */
[C---:B------:R-:W-:Y:S02]  /*d680*/  PRMT R26, R12.reuse, 0x7772, RZ ;  /* 0x000077720c1a7816 */ /* 0x040fe400000000ff */
[----:B------:R-:W-:Y:S01]  /*d690*/  PRMT R31, R12, 0x7773, RZ ;  /* 0x000077730c1f7816 */ /* 0x000fe200000000ff */
[----:B------:R-:W-:Y:S01]  /*d6a0*/  IMAD R36, R33, 0x1000000, R36 ;  /* 0x0100000021247824 */ /* 0x000fe200078e0224 */
[----:B------:R-:W-:-:S02]  /*d6b0*/  PRMT R12, R13, 0x7772, RZ ;  /* 0x000077720d0c7816 */ /* 0x000fc400000000ff */
[----:B------:R-:W-:Y:S02]  /*d6c0*/  PRMT R27, R11, 0x7771, RZ ;  /* 0x000077710b1b7816 */ /* 0x000fe400000000ff */
[----:B------:R-:W-:Y:S01]  /*d6d0*/  LOP3.LUT R15, R35, R34, R15, 0xfe, !PT ;  /* 0x00000022230f7212 */ /* 0x000fe200078efe0f */
[----:B------:R-:W-:Y:S01]  /*d6e0*/  IMAD.SHL.U32 R33, R12, 0x100, RZ ;  /* 0x000001000c217824 */ /* 0x000fe200078e00ff */
[----:B------:R-:W-:Y:S01]  /*d6f0*/  PRMT R34, R13, 0x7773, RZ ;  /* 0x000077730d227816 */ /* 0x000fe200000000ff */
[----:B------:R-:W-:Y:S01]  /*d700*/  IMAD.U32 R35, R27, 0x10000, RZ ;  /* 0x000100001b237824 */ /* 0x000fe200078e00ff */
[----:B------:R-:W-:Y:S01]  /*d710*/  PRMT R13, R10, 0x7772, RZ ;  /* 0x000077720a0d7816 */ /* 0x000fe200000000ff */
[----:B------:R-:W-:Y:S01]  /*d720*/  IMAD.SHL.U32 R27, R26, 0x100, RZ ;  /* 0x000001001a1b7824 */ /* 0x000fe200078e00ff */
[----:B------:R-:W-:Y:S02]  /*d730*/  LOP3.LUT R12, R34, R32, R33, 0xfe, !PT ;  /* 0x00000020220c7212 */ /* 0x000fe400078efe21 */
[----:B------:R-:W-:-:S02]  /*d740*/  PRMT R10, R11, 0x7770, RZ ;  /* 0x000077700b0a7816 */ /* 0x000fc400000000ff */
[C---:B------:R-:W-:Y:S02]  /*d750*/  PRMT R26, R11.reuse, 0x7772, RZ ;  /* 0x000077720b1a7816 */ /* 0x040fe400000000ff */
[----:B------:R-:W-:Y:S02]  /*d760*/  PRMT R34, R11, 0x7773, RZ ;  /* 0x000077730b227816 */ /* 0x000fe400000000ff */
[----:B---3--:R-:W-:Y:S01]  /*d770*/  PRMT R11, R5, 0x7771, RZ ;  /* 0x00007771050b7816 */ /* 0x008fe200000000ff */
[----:B------:R-:W-:Y:S01]  /*d780*/  IMAD.SHL.U32 R26, R26, 0x100, RZ ;  /* 0x000001001a1a7824 */ /* 0x000fe200078e00ff */
[----:B------:R-:W-:Y:S01]  /*d790*/  LOP3.LUT R39, R35, 0xff0000, RZ, 0xc0, !PT ;  /* 0x00ff000023277812 */ /* 0x000fe200078ec0ff */
[----:B------:R-:W-:Y:S01]  /*d7a0*/  IMAD.SHL.U32 R35, R13, 0x100, RZ ;  /* 0x000001000d237824 */ /* 0x000fe200078e00ff */
[----:B------:R-:W-:Y:S01]  /*d7b0*/  PRMT R32, R8, 0x7771, RZ ;  /* 0x0000777108207816 */ /* 0x000fe200000000ff */
[----:B------:R-:W-:Y:S01]  /*d7c0*/  IMAD.U32 R11, R11, 0x10000, RZ ;  /* 0x000100000b0b7824 */ /* 0x000fe200078e00ff */
[----:B------:R-:W-:Y:S01]  /*d7d0*/  LOP3.LUT R13, R31, R30, R27, 0xfe, !PT ;  /* 0x0000001e1f0d7212 */ /* 0x000fe200078efe1b */
[----:B------:R-:W-:Y:S01]  /*d7e0*/  IMAD R39, R10, 0x1000000, R39 ;  /* 0x010000000a277824 */ /* 0x000fe200078e0227 */
[----:B------:R-:W-:-:S02]  /*d7f0*/  PRMT R30, R4, 0x7771, RZ ;  /* 0x00007771041e7816 */ /* 0x000fc400000000ff */
[----:B------:R-:W-:Y:S01]  /*d800*/  LOP3.LUT R10, R37, R36, R35, 0xfe, !PT ;  /* 0x00000024250a7212 */ /* 0x000fe200078efe23 */
[----:B------:R-:W-:Y:S01]  /*d810*/  IMAD.U32 R35, R32, 0x10000, RZ ;  /* 0x0001000020237824 */ /* 0x000fe200078e00ff */
[----:B------:R-:W-:Y:S01]  /*d820*/  PRMT R27, R5, 0x7770, RZ ;  /* 0x00007770051b7816 */ /* 0x000fe200000000ff */
[----:B------:R-:W-:Y:S01]  /*d830*/  IMAD.U32 R30, R30, 0x10000, RZ ;  /* 0x000100001e1e7824 */ /* 0x000fe200078e00ff */
[----:B------:R-:W-:Y:S02]  /*d840*/  LOP3.LUT R32, R11, 0xff0000, RZ, 0xc0, !PT ;  /* 0x00ff00000b207812 */ /* 0x000fe400078ec0ff */
[----:B------:R-:W-:Y:S02]  /*d850*/  LOP3.LUT R11, R34, R39, R26, 0xfe, !PT ;  /* 0x00000027220b7212 */ /* 0x000fe400078efe1a */
[----:B------:R-:W-:Y:S01]  /*d860*/  PRMT R31, R4, 0x7770, RZ ;  /* 0x00007770041f7816 */ /* 0x000fe200000000ff */
[----:B------:R-:W-:Y:S01]  /*d870*/  IMAD R34, R27, 0x1000000, R32 ;  /* 0x010000001b227824 */ /* 0x000fe200078e0220 */
[----:B------:R-:W-:-:S02]  /*d880*/  LOP3.LUT R30, R30, 0xff0000, RZ, 0xc0, !PT ;  /* 0x00ff00001e1e7812 */ /* 0x000fc400078ec0ff */
[----:B------:R-:W-:Y:S02]  /*d890*/  PRMT R27, R9, 0x7771, RZ ;  /* 0x00007771091b7816 */ /* 0x000fe400000000ff */
[C---:B------:R-:W-:Y:S01]  /*d8a0*/  PRMT R26, R4.reuse, 0x7772, RZ ;  /* 0x00007772041a7816 */ /* 0x040fe200000000ff */
[----:B------:R-:W-:Y:S01]  /*d8b0*/  IMAD R31, R31, 0x1000000, R30 ;  /* 0x010000001f1f7824 */ /* 0x000fe200078e021e */
[----:B------:R-:W-:Y:S02]  /*d8c0*/  PRMT R32, R4, 0x7773, RZ ;  /* 0x0000777304207816 */ /* 0x000fe400000000ff */
[----:B------:R-:W-:Y:S01]  /*d8d0*/  PRMT R33, R8, 0x7770, RZ ;  /* 0x0000777008217816 */ /* 0x000fe200000000ff */
[----:B------:R-:W-:Y:S01]  /*d8e0*/  IMAD.SHL.U32 R26, R26, 0x100, RZ ;  /* 0x000001001a1a7824 */ /* 0x000fe200078e00ff */
[----:B------:R-:W-:Y:S01]  /*d8f0*/  LOP3.LUT R36, R35, 0xff0000, RZ, 0xc0, !PT ;  /* 0x00ff000023247812 */ /* 0x000fe200078ec0ff */
[----:B------:R-:W-:Y:S01]  /*d900*/  IMAD.U32 R35, R27, 0x10000, RZ ;  /* 0x000100001b237824 */ /* 0x000fe200078e00ff */
[----:B------:R-:W-:-:S02]  /*d910*/  PRMT R4, R5, 0x7772, RZ ;  /* 0x0000777205047816 */ /* 0x000fc400000000ff */
[----:B------:R-:W-:Y:S01]  /*d920*/  PRMT R30, R8, 0x7772, RZ ;  /* 0x00007772081e7816 */ /* 0x000fe200000000ff */
[----:B------:R-:W-:Y:S01]  /*d930*/  IMAD R36, R33, 0x1000000, R36 ;  /* 0x0100000021247824 */ /* 0x000fe200078e0224 */
[----:B------:R-:W-:Y:S01]  /*d940*/  PRMT R33, R5, 0x7773, RZ ;  /* 0x0000777305217816 */ /* 0x000fe200000000ff */
[----:B------:R-:W-:Y:S01]  /*d950*/  IMAD.SHL.U32 R27, R4, 0x100, RZ ;  /* 0x00000100041b7824 */ /* 0x000fe200078e00ff */
[----:B------:R-:W-:Y:S01]  /*d960*/  LOP3.LUT R4, R35, 0xff0000, RZ, 0xc0, !PT ;  /* 0x00ff000023047812 */ /* 0x000fe200078ec0ff */
[----:B------:R-:W-:Y:S01]  /*d970*/  IMAD.SHL.U32 R35, R30, 0x100, RZ ;  /* 0x000001001e237824 */ /* 0x000fe200078e00ff */
[----:B------:R-:W-:Y:S02]  /*d980*/  PRMT R5, R9, 0x7770, RZ ;  /* 0x0000777009057816 */ /* 0x000fe400000000ff */
[----:B------:R-:W-:Y:S02]  /*d990*/  PRMT R8, R8, 0x7773, RZ ;  /* 0x0000777308087816 */ /* 0x000fe400000000ff */
[----:B------:R-:W-:Y:S01]  /*d9a0*/  LOP3.LUT R27, R33, R34, R27, 0xfe, !PT ;  /* 0x00000022211b7212 */ /* 0x000fe200078efe1b */
[----:B------:R-:W-:Y:S01]  /*d9b0*/  IMAD R34, R5, 0x1000000, R4 ;  /* 0x0100000005227824 */ /* 0x000fe200078e0204 */
[----:B------:R-:W-:-:S02]  /*d9c0*/  LOP3.LUT R30, R8, R36, R35, 0xfe, !PT ;  /* 0x00000024081e7212 */ /* 0x000fc400078efe23 */
[C---:B------:R-:W-:Y:S02]  /*d9d0*/  PRMT R4, R9.reuse, 0x7772, RZ ;  /* 0x0000777209047816 */ /* 0x040fe400000000ff */
[----:B------:R-:W-:Y:S02]  /*d9e0*/  PRMT R35, R9, 0x7773, RZ ;  /* 0x0000777309237816 */ /* 0x000fe400000000ff */
[----:B------:R-:W-:Y:S02]  /*d9f0*/  LOP3.LUT R26, R32, R31, R26, 0xfe, !PT ;  /* 0x0000001f201a7212 */ /* 0x000fe400078efe1a */
[----:B------:R-:W-:Y:S02]  /*da00*/  PRMT R9, R6, 0x7771, RZ ;  /* 0x0000777106097816 */ /* 0x000fe400000000ff */
[----:B------:R-:W-:Y:S02]  /*da10*/  PRMT R5, R7, 0x7771, RZ ;  /* 0x0000777107057816 */ /* 0x000fe400000000ff */
[----:B------:R-:W-:Y:S01]  /*da20*/  PRMT R31, R24, 0x7771, RZ ;  /* 0x00007771181f7816 */ /* 0x000fe200000000ff */
[----:B------:R-:W-:Y:S01]  /*da30*/  IMAD.U32 R9, R9, 0x10000, RZ ;  /* 0x0001000009097824 */ /* 0x000fe200078e00ff */
[----:B------:R-:W-:Y:S01]  /*da40*/  PRMT R32, R6, 0x7770, RZ ;  /* 0x0000777006207816 */ /* 0x000fe200000000ff */
[----:B------:R-:W-:Y:S01]  /*da50*/  IMAD.U32 R5, R5, 0x10000, RZ ;  /* 0x0001000005057824 */ /* 0x000fe200078e00ff */
[----:B------:R-:W-:Y:S01]  /*da60*/  PRMT R8, R7, 0x7770, RZ ;  /* 0x0000777007087816 */ /* 0x000fe200000000ff */
[----:B------:R-:W-:Y:S01]  /*da70*/  IMAD.U32 R36, R31, 0x10000, RZ ;  /* 0x000100001f247824 */ /* 0x000fe200078e00ff */
[----:B------:R-:W-:Y:S01]  /*da80*/  LOP3.LUT R9, R9, 0xff0000, RZ, 0xc0, !PT ;  /* 0x00ff000009097812 */ /* 0x000fe200078ec0ff */
[----:B------:R-:W-:Y:S01]  /*da90*/  IMAD.SHL.U32 R31, R4, 0x100, RZ ;  /* 0x00000100041f7824 */ /* 0x000fe200078e00ff */
[----:B------:R-:W-:-:S02]  /*daa0*/  PRMT R33, R24, 0x7770, RZ ;  /* 0x0000777018217816 */ /* 0x000fc400000000ff */
[----:B------:R-:W-:Y:S01]  /*dab0*/  LOP3.LUT R5, R5, 0xff0000, RZ, 0xc0, !PT ;  /* 0x00ff000005057812 */ /* 0x000fe200078ec0ff */
[----:B------:R-:W-:Y:S01]  /*dac0*/  IMAD R9, R32, 0x1000000, R9 ;  /* 0x0100000020097824 */ /* 0x000fe200078e0209 */
[----:B------:R-:W-:Y:S02]  /*dad0*/  LOP3.LUT R36, R36, 0xff0000, RZ, 0xc0, !PT ;  /* 0x00ff000024247812 */ /* 0x000fe400078ec0ff */
[----:B------:R-:W-:Y:S01]  /*dae0*/  LOP3.LUT R31, R35, R34, R31, 0xfe, !PT ;  /* 0x00000022231f7212 */ /* 0x000fe200078efe1f */
[----:B------:R-:W-:Y:S01]  /*daf0*/  IMAD R32, R8, 0x1000000, R5 ;  /* 0x0100000008207824 */ /* 0x000fe200078e0205 */
[----:B------:R-:W-:Y:S01]  /*db00*/  PRMT R5, R6, 0x7772, RZ ;  /* 0x0000777206057816 */ /* 0x000fe200000000ff */
[----:B------:R-:W-:Y:S01]  /*db10*/  IMAD R36, R33, 0x1000000, R36 ;  /* 0x0100000021247824 */ /* 0x000fe200078e0224 */
[C---:B------:R-:W-:Y:S01]  /*db20*/  PRMT R4, R7.reuse, 0x7772, RZ ;  /* 0x0000777207047816 */ /* 0x040fe200000000ff */
[----:B-----5:R-:W-:Y:S01]  /*db30*/  IMAD R35, R0, 0x100, R21 ;  /* 0x0000010000237824 */ /* 0x020fe200078e0215 */
[----:B------:R-:W-:-:S02]  /*db40*/  PRMT R33, R7, 0x7773, RZ ;  /* 0x0000777307217816 */ /* 0x000fc400000000ff */
[----:B------:R-:W-:Y:S01]  /*db50*/  PRMT R7, R24, 0x7772, RZ ;  /* 0x0000777218077816 */ /* 0x000fe200000000ff */
[----:B------:R-:W-:Y:S01]  /*db60*/  IMAD.SHL.U32 R21, R4, 0x100, RZ ;  /* 0x0000010004157824 */ /* 0x000fe200078e00ff */
[----:B------:R-:W-:Y:S02]  /*db70*/  PRMT R0, R20, 0x7770, RZ ;  /* 0x0000777014007816 */ /* 0x000fe400000000ff */
[----:B------:R-:W-:Y:S01]  /*db80*/  PRMT R34, R24, 0x7773, RZ ;  /* 0x0000777318227816 */ /* 0x000fe200000000ff */
[----:B------:R-:W-:Y:S01]  /*db90*/  IMAD.SHL.U32 R24, R5, 0x100, RZ ;  /* 0x0000010005187824 */ /* 0x000fe200078e00ff */
[----:B------:R-:W-:Y:S01]  /*dba0*/  PRMT R8, R6, 0x7773, RZ ;  /* 0x0000777306087816 */ /* 0x000fe200000000ff */
[----:B------:R-:W-:Y:S01]  /*dbb0*/  IMAD.SHL.U32 R7, R7, 0x100, RZ ;  /* 0x0000010007077824 */ /* 0x000fe200078e00ff */
[----:B------:R-:W-:Y:S01]  /*dbc0*/  PRMT R6, R20, 0x7771, RZ ;  /* 0x0000777114067816 */ /* 0x000fe200000000ff */
[----:B------:R-:W-:Y:S01]  /*dbd0*/  IMAD.U32 R5, R35, 0x10000, RZ ;  /* 0x0001000023057824 */ /* 0x000fe200078e00ff */
[----:B------:R-:W-:Y:S01]  /*dbe0*/  LOP3.LUT R32, R33, R32, R21, 0xfe, !PT ;  /* 0x0000002021207212 */ /* 0x000fe200078efe15 */
[----:B------:R-:W-:Y:S01]  /*dbf0*/  IMAD.SHL.U32 R0, R0, 0x100, RZ ;  /* 0x0000010000007824 */ /* 0x000fe200078e00ff */
[----:B------:R-:W-:-:S02]  /*dc00*/  LOP3.LUT R24, R8, R9, R24, 0xfe, !PT ;  /* 0x0000000908187212 */ /* 0x000fc400078efe18 */
[----:B------:R-:W-:Y:S02]  /*dc10*/  LOP3.LUT R33, R34, R36, R7, 0xfe, !PT ;  /* 0x0000002422217212 */ /* 0x000fe400078efe07 */
[----:B------:R-:W-:Y:S01]  /*dc20*/  LOP3.LUT R6, R6, R5, R0, 0xfe, !PT ;  /* 0x0000000506067212 */ /* 0x000fe200078efe00 */
[----:B------:R-:W-:Y:S06]  /*dc30*/  BRA `(.L_x_15) ;  /* 0x0000006000707947 */ /* 0x000fec0003800000 */
.L_x_14:
[----:B------:R-:W2:Y:S04]  /*dc40*/  LDL.64 R20, [R1+0x78] ;  /* 0x0000780001147983 */ /* 0x000ea80000100a00 */
[----:B------:R-:W4:Y:S04]  /*dc50*/  LDL.U8 R27, [R1+0x55] ;  /* 0x00005500011b7983 */ /* 0x000f280000100000 */
[----:B------:R-:W4:Y:S04]  /*dc60*/  LDL.U16 R14, [R1+0x56] ;  /* 0x00005600010e7983 */ /* 0x000f280000100400 */
[----:B------:R-:W4:Y:S04]  /*dc70*/  LDL.64 R8, [R1+0x88] ;  /* 0x0000880001087983 */ /* 0x000f280000100a00 */
[----:B---3--:R-:W3:Y:S04]  /*dc80*/  LDL.64 R6, [R1+0x58] ;  /* 0x0000580001067983 */ /* 0x008ee80000100a00 */
[----:B------:R-:W3:Y:S04]  /*dc90*/  LDL.64 R4, [R1+0x60] ;  /* 0x0000600001047983 */ /* 0x000ee80000100a00 */
[----:B------:R-:W3:Y:S01]  /*dca0*/  LDL.64 R10, [R1+0x80] ;  /* 0x00008000010a7983 */ /* 0x000ee20000100a00 */
[----:B------:R-:W-:-:S02]  /*dcb0*/  PRMT R12, R24, 0x7771, RZ ;  /* 0x00007771180c7816 */ /* 0x000fc400000000ff */
[C-C-:B------:R-:W-:Y:S02]  /*dcc0*/  SHF.L.W.U32.HI R33, R2.reuse, 0x1e, R2.reuse ;  /* 0x0000001e02217819 */ /* 0x140fe40000010e02 */
[--C-:B------:R-:W-:Y:S01]  /*dcd0*/  SHF.L.W.U32.HI R34, R2, 0x13, R2.reuse ;  /* 0x0000001302227819 */ /* 0x100fe20000010e02 */
[----:B------:R-:W-:Y:S01]  /*dce0*/  IMAD.U32 R13, R12, 0x10000, RZ ;  /* 0x000100000c0d7824 */ /* 0x000fe200078e00ff */
[----:B------:R-:W-:Y:S02]  /*dcf0*/  PRMT R12, R24, 0x7770, RZ ;  /* 0x00007770180c7816 */ /* 0x000fe400000000ff */
[----:B------:R-:W-:Y:S02]  /*dd00*/  SHF.L.W.U32.HI R36, R2, 0xa, R2 ;  /* 0x0000000a02247819 */ /* 0x000fe40000010e02 */
[----:B------:R-:W-:Y:S02]  /*dd10*/  LOP3.LUT R15, R13, 0xff0000, RZ, 0xc0, !PT ;  /* 0x00ff00000d0f7812 */ /* 0x000fe400078ec0ff */
[----:B------:R-:W-:-:S02]  /*dd20*/  PRMT R13, R24, 0x7772, RZ ;  /* 0x00007772180d7816 */ /* 0x000fc400000000ff */
[--C-:B------:R-:W-:Y:S01]  /*dd30*/  SHF.L.W.U32.HI R38, R16, 0x15, R16.reuse ;  /* 0x0000001510267819 */ /* 0x100fe20000010e10 */
[----:B------:R-:W-:Y:S01]  /*dd40*/  IMAD R12, R12, 0x1000000, R15 ;  /* 0x010000000c0c7824 */ /* 0x000fe200078e020f */
[C-C-:B------:R-:W-:Y:S01]  /*dd50*/  SHF.L.W.U32.HI R15, R16.reuse, 0x1a, R16.reuse ;  /* 0x0000001a100f7819 */ /* 0x140fe20000010e10 */
[----:B------:R-:W-:Y:S01]  /*dd60*/  IMAD.SHL.U32 R13, R13, 0x100, RZ ;  /* 0x000001000d0d7824 */ /* 0x000fe200078e00ff */
[----:B------:R-:W-:Y:S02]  /*dd70*/  SHF.L.W.U32.HI R37, R16, 0x7, R16 ;  /* 0x0000000710257819 */ /* 0x000fe40000010e10 */
[----:B------:R-:W-:Y:S02]  /*dd80*/  LOP3.LUT R33, R36, R34, R33, 0x96, !PT ;  /* 0x0000002224217212 */ /* 0x000fe400078e9621 */
[----:B------:R-:W-:Y:S02]  /*dd90*/  LOP3.LUT R12, R12, R13, RZ, 0xfc, !PT ;  /* 0x0000000d0c0c7212 */ /* 0x000fe400078efcff */
[----:B------:R-:W-:-:S04]  /*dda0*/  PRMT R13, R24, 0x7773, RZ ;  /* 0x00007773180d7816 */ /* 0x000fc800000000ff */
[----:B------:R-:W-:-:S04]  /*ddb0*/  LOP3.LUT R31, R12, R13, RZ, 0xfc, !PT ;  /* 0x0000000d0c1f7212 */ /* 0x000fc800078efcff */
[C-C-:B------:R-:W-:Y:S02]  /*ddc0*/  SHF.L.W.U32.HI R32, R12.reuse, 0xf, R31.reuse ;  /* 0x0000000f0c207819 */ /* 0x140fe40000010e1f */
[----:B------:R-:W-:Y:S02]  /*ddd0*/  SHF.L.W.U32.HI R13, R12, 0xd, R31 ;  /* 0x0000000d0c0d7819 */ /* 0x000fe40000010e1f */
[C---:B--2---:R-:W-:Y:S02]  /*dde0*/  PRMT R24, R20.reuse, 0x7771, RZ ;  /* 0x0000777114187816 */ /* 0x044fe400000000ff */
[----:B------:R-:W-:Y:S01]  /*ddf0*/  PRMT R26, R20, 0x7770, RZ ;  /* 0x00007770141a7816 */ /* 0x000fe200000000ff */
[----:B----45:R-:W-:Y:S01]  /*de00*/  IMAD R27, R0, 0x100, R27 ;  /* 0x00000100001b7824 */ /* 0x030fe200078e021b */
[----:B------:R-:W-:Y:S01]  /*de10*/  PRMT R0, R21, 0x7771, RZ ;  /* 0x0000777115007816 */ /* 0x000fe200000000ff */
[----:B------:R-:W-:Y:S01]  /*de20*/  IMAD.U32 R30, R24, 0x10000, RZ ;  /* 0x00010000181e7824 */ /* 0x000fe200078e00ff */
[----:B------:R-:W-:Y:S01]  /*de30*/  SHF.R.U32.HI R24, RZ, 0xa, R12 ;  /* 0x0000000aff187819 */ /* 0x000fe2000001160c */
[----:B------:R-:W-:-:S02]  /*de40*/  IMAD.U32 R27, R27, 0x10000, RZ ;  /* 0x000100001b1b7824 */ /* 0x000fc400078e00ff */
[----:B------:R-:W-:Y:S01]  /*de50*/  IMAD.U32 R36, R0, 0x10000, RZ ;  /* 0x0001000000247824 */ /* 0x000fe200078e00ff */
[----:B------:R-:W-:Y:S02]  /*de60*/  LOP3.LUT R35, R30, 0xff0000, RZ, 0xc0, !PT ;  /* 0x00ff00001e237812 */ /* 0x000fe400078ec0ff */
[----:B------:R-:W-:Y:S02]  /*de70*/  LOP3.LUT R30, R37, R15, R38, 0x96, !PT ;  /* 0x0000000f251e7212 */ /* 0x000fe400078e9626 */
[----:B------:R-:W-:Y:S01]  /*de80*/  LOP3.LUT R32, R24, R32, R13, 0x96, !PT ;  /* 0x0000002018207212 */ /* 0x000fe200078e960d */
[----:B------:R-:W-:Y:S01]  /*de90*/  IMAD R35, R26, 0x1000000, R35 ;  /* 0x010000001a237824 */ /* 0x000fe200078e0223 */
[----:B------:R-:W-:Y:S02]  /*dea0*/  PRMT R15, R14, 0x7770, RZ ;  /* 0x000077700e0f7816 */ /* 0x000fe400000000ff */
[----:B------:R-:W-:Y:S02]  /*deb0*/  PRMT R13, R20, 0x7772, RZ ;  /* 0x00007772140d7816 */ /* 0x000fe400000000ff */
[----:B------:R-:W-:Y:S01]  /*dec0*/  PRMT R26, R21, 0x7770, RZ ;  /* 0x00007770151a7816 */ /* 0x000fe200000000ff */
[----:B------:R-:W-:Y:S01]  /*ded0*/  IMAD.SHL.U32 R15, R15, 0x100, RZ ;  /* 0x000001000f0f7824 */ /* 0x000fe200078e00ff */
[----:B------:R-:W-:Y:S01]  /*dee0*/  LOP3.LUT R37, R36, 0xff0000, RZ, 0xc0, !PT ;  /* 0x00ff000024257812 */ /* 0x000fe200078ec0ff */
[----:B------:R-:W-:Y:S01]  /*def0*/  IMAD.SHL.U32 R34, R13, 0x100, RZ ;  /* 0x000001000d227824 */ /* 0x000fe200078e00ff */
[----:B------:R-:W-:-:S02]  /*df00*/  PRMT R14, R14, 0x7771, RZ ;  /* 0x000077710e0e7816 */ /* 0x000fc400000000ff */
[----:B------:R-:W-:Y:S01]  /*df10*/  SHF.L.W.U32.HI R13, R12, 0xe, R31 ;  /* 0x0000000e0c0d7819 */ /* 0x000fe20000010e1f */
[----:B------:R-:W-:Y:S01]  /*df20*/  IMAD R39, R26, 0x1000000, R37 ;  /* 0x010000001a277824 */ /* 0x000fe200078e0225 */
[--C-:B------:R-:W-:Y:S02]  /*df30*/  SHF.L.W.U32.HI R24, R31, 0x19, R31.reuse ;  /* 0x000000191f187819 */ /* 0x100fe40000010e1f */
[----:B------:R-:W-:Y:S02]  /*df40*/  SHF.R.U32.HI R0, RZ, 0x3, R31 ;  /* 0x00000003ff007819 */ /* 0x000fe4000001161f */
[----:B------:R-:W-:Y:S02]  /*df50*/  LOP3.LUT R37, R14, R27, R15, 0xfe, !PT ;  /* 0x0000001b0e257212 */ /* 0x000fe400078efe0f */
[----:B------:R-:W-:Y:S01]  /*df60*/  LOP3.LUT R24, R0, R24, R13, 0x96, !PT ;  /* 0x0000001800187212 */ /* 0x000fe200078e960d */
[----:B------:R-:W2:Y:S01]  /*df70*/  LDL.64 R26, [R1+0x68] ;  /* 0x00006800011a7983 */ /* 0x000ea20000100a00 */
[----:B------:R-:W-:-:S02]  /*df80*/  PRMT R0, R9, 0x7771, RZ ;  /* 0x0000777109007816 */ /* 0x000fc400000000ff */
[----:B------:R-:W-:Y:S02]  /*df90*/  LOP3.LUT R35, R35, R34, RZ, 0xfc, !PT ;  /* 0x0000002223237212 */ /* 0x000fe400078efcff */
[----:B------:R-:W-:Y:S01]  /*dfa0*/  PRMT R15, R20, 0x7773, RZ ;  /* 0x00007773140f7816 */ /* 0x000fe200000000ff */
[----:B------:R-:W-:Y:S01]  /*dfb0*/  IMAD.U32 R0, R0, 0x10000, RZ ;  /* 0x0001000000007824 */ /* 0x000fe200078e00ff */
[----:B------:R-:W-:Y:S02]  /*dfc0*/  LOP3.LUT R34, R17, R16, R18, 0xe2, !PT ;  /* 0x0000001011227212 */ /* 0x000fe400078ee212 */
[----:B------:R-:W-:Y:S02]  /*dfd0*/  PRMT R12, R21, 0x7772, RZ ;  /* 0x00007772150c7816 */ /* 0x000fe400000000ff */
[----:B------:R-:W-:Y:S02]  /*dfe0*/  LOP3.LUT R14, R0, 0xff0000, RZ, 0xc0, !PT ;  /* 0x00ff0000000e7812 */ /* 0x000fe400078ec0ff */
[----:B------:R-:W-:-:S02]  /*dff0*/  LOP3.LUT R0, R35, R15, RZ, 0xfc, !PT ;  /* 0x0000000f23007212 */ /* 0x000fc400078efcff */
[C---:B------:R-:W-:Y:S02]  /*e000*/  PRMT R15, R9.reuse, 0x7772, RZ ;  /* 0x00007772090f7816 */ /* 0x040fe400000000ff */
[----:B------:R-:W-:Y:S02]  /*e010*/  IADD3 R20, PT, PT, R34, R30, R37 ;  /* 0x0000001e22147210 */ /* 0x000fe40007ffe025 */
[----:B------:R-:W-:Y:S01]  /*e020*/  PRMT R13, R9, 0x7770, RZ ;  /* 0x00007770090d7816 */ /* 0x000fe200000000ff */
[----:B------:R-:W-:Y:S01]  /*e030*/  IMAD.SHL.U32 R30, R15, 0x100, RZ ;  /* 0x000001000f1e7824 */ /* 0x000fe200078e00ff */
[----:B---3--:R-:W-:Y:S02]  /*e040*/  PRMT R15, R6, 0x7771, RZ ;  /* 0x00007771060f7816 */ /* 0x008fe400000000ff */
[--C-:B------:R-:W-:Y:S02]  /*e050*/  SHF.L.W.U32.HI R35, R35, 0xe, R0.reuse ;  /* 0x0000000e23237819 */ /* 0x100fe40000010e00 */
[----:B------:R-:W-:-:S02]  /*e060*/  SHF.L.W.U32.HI R34, R0, 0x19, R0 ;  /* 0x0000001900227819 */ /* 0x000fc40000010e00 */
[----:B------:R-:W-:Y:S02]  /*e070*/  SHF.R.U32.HI R36, RZ, 0x3, R0 ;  /* 0x00000003ff247819 */ /* 0x000fe40000011600 */
[----:B------:R-:W-:Y:S01]  /*e080*/  IADD3 R38, PT, PT, R20, 0x428a2f98, R19 ;  /* 0x428a2f9814267810 */ /* 0x000fe20007ffe013 */
[----:B------:R-:W-:Y:S01]  /*e090*/  IMAD.SHL.U32 R12, R12, 0x100, RZ ;  /* 0x000001000c0c7824 */ /* 0x000fe200078e00ff */
[----:B------:R-:W-:Y:S01]  /*e0a0*/  LOP3.LUT R20, R36, R34, R35, 0x96, !PT ;  /* 0x0000002224147212 */ /* 0x000fe200078e9623 */
[----:B------:R-:W-:Y:S02]  /*e0b0*/  IMAD R13, R13, 0x1000000, R14 ;  /* 0x010000000d0d7824 */ /* 0x000fe400078e020e */
[----:B------:R-:W-:Y:S01]  /*e0c0*/  IMAD.U32 R15, R15, 0x10000, RZ ;  /* 0x000100000f0f7824 */ /* 0x000fe200078e00ff */
[----:B------:R-:W-:Y:S01]  /*e0d0*/  LOP3.LUT R14, R22, R3, R2, 0xe8, !PT ;  /* 0x00000003160e7212 */ /* 0x000fe200078ee802 */
[----:B------:R-:W-:Y:S01]  /*e0e0*/  IMAD.IADD R35, R23, 0x1, R38 ;  /* 0x0000000117237824 */ /* 0x000fe200078e0226 */
[----:B------:R-:W-:-:S02]  /*e0f0*/  LOP3.LUT R12, R39, R12, RZ, 0xfc, !PT ;  /* 0x0000000c270c7212 */ /* 0x000fc400078efcff */
[----:B------:R-:W-:Y:S02]  /*e100*/  LOP3.LUT R13, R13, R30, RZ, 0xfc, !PT ;  /* 0x0000001e0d0d7212 */ /* 0x000fe400078efcff */
[----:B------:R-:W-:Y:S02]  /*e110*/  PRMT R36, R6, 0x7770, RZ ;  /* 0x0000777006247816 */ /* 0x000fe400000000ff */
[----:B------:R-:W-:Y:S02]  /*e120*/  LOP3.LUT R39, R15, 0xff0000, RZ, 0xc0, !PT ;  /* 0x00ff00000f277812 */ /* 0x000fe400078ec0ff */
[----:B------:R-:W-:Y:S02]  /*e130*/  IADD3 R33, PT, PT, R38, R33, R14 ;  /* 0x0000002126217210 */ /* 0x000fe40007ffe00e */
[----:B------:R-:W-:Y:S02]  /*e140*/  PRMT R30, R6, 0x7772, RZ ;  /* 0x00007772061e7816 */ /* 0x000fe400000000ff */
[----:B------:R-:W-:-:S02]  /*e150*/  SHF.L.W.U32.HI R14, R35, 0x1a, R35 ;  /* 0x0000001a230e7819 */ /* 0x000fc40000010e23 */
[C-C-:B------:R-:W-:Y:S02]  /*e160*/  SHF.L.W.U32.HI R15, R35.reuse, 0x15, R35.reuse ;  /* 0x00000015230f7819 */ /* 0x140fe40000010e23 */
[----:B------:R-:W-:Y:S01]  /*e170*/  SHF.L.W.U32.HI R34, R35, 0x7, R35 ;  /* 0x0000000723227819 */ /* 0x000fe20000010e23 */
[----:B------:R-:W-:Y:S02]  /*e180*/  IMAD R36, R36, 0x1000000, R39 ;  /* 0x0100000024247824 */ /* 0x000fe400078e0227 */
[----:B------:R-:W-:Y:S01]  /*e190*/  IMAD.SHL.U32 R39, R30, 0x100, RZ ;  /* 0x000001001e277824 */ /* 0x000fe200078e00ff */
[----:B------:R-:W-:Y:S02]  /*e1a0*/  LOP3.LUT R38, R34, R14, R15, 0x96, !PT ;  /* 0x0000000e22267212 */ /* 0x000fe400078e960f */
[----:B------:R-:W-:Y:S02]  /*e1b0*/  PRMT R14, R7, 0x7771, RZ ;  /* 0x00007771070e7816 */ /* 0x000fe400000000ff */
[----:B------:R-:W-:-:S02]  /*e1c0*/  PRMT R30, R9, 0x7773, RZ ;  /* 0x00007773091e7816 */ /* 0x000fc400000000ff */
[----:B------:R-:W-:Y:S01]  /*e1d0*/  LOP3.LUT R9, R36, R39, RZ, 0xfc, !PT ;  /* 0x0000002724097212 */ /* 0x000fe200078efcff */
[----:B------:R-:W-:Y:S01]  /*e1e0*/  IMAD.U32 R36, R14, 0x10000, RZ ;  /* 0x000100000e247824 */ /* 0x000fe200078e00ff */
[C---:B------:R-:W-:Y:S02]  /*e1f0*/  PRMT R39, R7.reuse, 0x7770, RZ ;  /* 0x0000777007277816 */ /* 0x040fe400000000ff */
[----:B------:R-:W-:Y:S02]  /*e200*/  PRMT R6, R6, 0x7773, RZ ;  /* 0x0000777306067816 */ /* 0x000fe400000000ff */
[----:B------:R-:W-:Y:S02]  /*e210*/  LOP3.LUT R40, R36, 0xff0000, RZ, 0xc0, !PT ;  /* 0x00ff000024287812 */ /* 0x000fe400078ec0ff */
[----:B------:R-:W-:Y:S02]  /*e220*/  PRMT R36, R7, 0x7772, RZ ;  /* 0x0000777207247816 */ /* 0x000fe400000000ff */
[----:B------:R-:W-:Y:S01]  /*e230*/  LOP3.LUT R6, R9, R6, RZ, 0xfc, !PT ;  /* 0x0000000609067212 */ /* 0x000fe200078efcff */
[----:B------:R-:W-:Y:S01]  /*e240*/  IMAD R40, R39, 0x1000000, R40 ;  /* 0x0100000027287824 */ /* 0x000fe200078e0228 */
[----:B------:R-:W-:Y:S01]  /*e250*/  LOP3.LUT R39, R16, R35, R17, 0xe2, !PT ;  /* 0x0000002310277212 */ /* 0x000fe200078ee211 */
[----:B------:R-:W-:Y:S01]  /*e260*/  IMAD.SHL.U32 R41, R36, 0x100, RZ ;  /* 0x0000010024297824 */ /* 0x000fe200078e00ff */
[----:B------:R-:W-:-:S02]  /*e270*/  LOP3.LUT R30, R13, R30, RZ, 0xfc, !PT ;  /* 0x0000001e0d1e7212 */ /* 0x000fc400078efcff */
[----:B------:R-:W-:Y:S02]  /*e280*/  IADD3 R39, PT, PT, R39, R38, R6 ;  /* 0x0000002627277210 */ /* 0x000fe40007ffe006 */
[----:B------:R-:W-:Y:S02]  /*e290*/  SHF.R.U32.HI R34, RZ, 0xa, R13 ;  /* 0x0000000aff227819 */ /* 0x000fe4000001160d */
[C-C-:B------:R-:W-:Y:S02]  /*e2a0*/  SHF.L.W.U32.HI R14, R13.reuse, 0xf, R30.reuse ;  /* 0x0000000f0d0e7819 */ /* 0x140fe40000010e1e */
[----:B------:R-:W-:Y:S02]  /*e2b0*/  SHF.L.W.U32.HI R15, R13, 0xd, R30 ;  /* 0x0000000d0d0f7819 */ /* 0x000fe40000010e1e */
[----:B------:R-:W-:Y:S02]  /*e2c0*/  LOP3.LUT R43, R40, R41, RZ, 0xfc, !PT ;  /* 0x00000029282b7212 */ /* 0x000fe400078efcff */
[----:B------:R-:W-:-:S02]  /*e2d0*/  IADD3 R39, PT, PT, R39, 0x71374491, R18 ;  /* 0x7137449127277810 */ /* 0x000fc40007ffe012 */
[----:B------:R-:W-:Y:S02]  /*e2e0*/  PRMT R40, R7, 0x7773, RZ ;  /* 0x0000777307287816 */ /* 0x000fe400000000ff */
[----:B------:R-:W-:Y:S01]  /*e2f0*/  LOP3.LUT R34, R34, R14, R15, 0x96, !PT ;  /* 0x0000000e22227212 */ /* 0x000fe200078e960f */
[----:B------:R-:W-:Y:S01]  /*e300*/  IMAD.IADD R38, R22, 0x1, R39 ;  /* 0x0000000116267824 */ /* 0x000fe200078e0227 */
[C-C-:B------:R-:W-:Y:S02]  /*e310*/  SHF.L.W.U32.HI R14, R33.reuse, 0x1e, R33.reuse ;  /* 0x0000001e210e7819 */ /* 0x140fe40000010e21 */
[C-C-:B------:R-:W-:Y:S02]  /*e320*/  SHF.L.W.U32.HI R15, R33.reuse, 0x13, R33.reuse ;  /* 0x00000013210f7819 */ /* 0x140fe40000010e21 */
[----:B------:R-:W-:Y:S02]  /*e330*/  SHF.L.W.U32.HI R36, R33, 0xa, R33 ;  /* 0x0000000a21247819 */ /* 0x000fe40000010e21 */
[----:B------:R-:W-:-:S02]  /*e340*/  LOP3.LUT R40, R43, R40, RZ, 0xfc, !PT ;  /* 0x000000282b287212 */ /* 0x000fc400078efcff */
[----:B------:R-:W-:Y:S02]  /*e350*/  LOP3.LUT R36, R36, R15, R14, 0x96, !PT ;  /* 0x0000000f24247212 */ /* 0x000fe400078e960e */
[----:B------:R-:W-:Y:S02]  /*e360*/  PRMT R21, R21, 0x7773, RZ ;  /* 0x0000777315157816 */ /* 0x000fe400000000ff */
[----:B------:R-:W-:Y:S02]  /*e370*/  IADD3 R34, PT, PT, R37, R34, R0 ;  /* 0x0000002225227210 */ /* 0x000fe40007ffe000 */
[----:B------:R-:W-:Y:S02]  /*e380*/  LOP3.LUT R41, R3, R2, R33, 0xe8, !PT ;  /* 0x0000000203297212 */ /* 0x000fe400078ee821 */
[----:B------:R-:W-:Y:S02]  /*e390*/  SHF.L.W.U32.HI R14, R43, 0xe, R40 ;  /* 0x0000000e2b0e7819 */ /* 0x000fe40000010e28 */
[----:B------:R-:W-:-:S02]  /*e3a0*/  SHF.L.W.U32.HI R37, R38, 0x1a, R38 ;  /* 0x0000001a26257819 */ /* 0x000fc40000010e26 */
[C-C-:B------:R-:W-:Y:S02]  /*e3b0*/  SHF.L.W.U32.HI R42, R38.reuse, 0x15, R38.reuse ;  /* 0x00000015262a7819 */ /* 0x140fe40000010e26 */
[----:B------:R-:W-:Y:S02]  /*e3c0*/  SHF.L.W.U32.HI R43, R38, 0x7, R38 ;  /* 0x00000007262b7819 */ /* 0x000fe40000010e26 */
[--C-:B------:R-:W-:Y:S02]  /*e3d0*/  SHF.L.W.U32.HI R7, R40, 0x19, R40.reuse ;  /* 0x0000001928077819 */ /* 0x100fe40000010e28 */
[----:B------:R-:W-:Y:S02]  /*e3e0*/  SHF.R.U32.HI R15, RZ, 0x3, R40 ;  /* 0x00000003ff0f7819 */ /* 0x000fe40000011628 */
[----:B------:R-:W-:Y:S02]  /*e3f0*/  LOP3.LUT R21, R12, R21, RZ, 0xfc, !PT ;  /* 0x000000150c157212 */ /* 0x000fe400078efcff */
[----:B------:R-:W-:-:S02]  /*e400*/  IADD3 R41, PT, PT, R39, R36, R41 ;  /* 0x0000002427297210 */ /* 0x000fc40007ffe029 */
[----:B------:R-:W-:Y:S02]  /*e410*/  LOP3.LUT R42, R43, R37, R42, 0x96, !PT ;  /* 0x000000252b2a7212 */ /* 0x000fe400078e962a */
[----:B------:R-:W-:Y:S02]  /*e420*/  LOP3.LUT R39, R35, R38, R16, 0xe2, !PT ;  /* 0x0000002623277212 */ /* 0x000fe400078ee210 */
[----:B------:R-:W-:Y:S02]  /*e430*/  LOP3.LUT R15, R15, R7, R14, 0x96, !PT ;  /* 0x000000070f0f7212 */ /* 0x000fe400078e960e */
[--C-:B------:R-:W-:Y:S02]  /*e440*/  SHF.L.W.U32.HI R14, R9, 0xe, R6.reuse ;  /* 0x0000000e090e7819 */ /* 0x100fe40000010e06 */
[C---:B------:R-:W-:Y:S02]  /*e450*/  SHF.L.W.U32.HI R7, R6.reuse, 0x19, R6 ;  /* 0x0000001906077819 */ /* 0x040fe40000010e06 */
[----:B------:R-:W-:-:S02]  /*e460*/  IADD3 R32, PT, PT, R6, R32, R21 ;  /* 0x0000002006207210 */ /* 0x000fc40007ffe015 */
[----:B------:R-:W-:Y:S02]  /*e470*/  SHF.R.U32.HI R6, RZ, 0x3, R6 ;  /* 0x00000003ff067819 */ /* 0x000fe40000011606 */
[C-C-:B------:R-:W-:Y:S02]  /*e480*/  SHF.L.W.U32.HI R9, R41.reuse, 0x1e, R41.reuse ;  /* 0x0000001e29097819 */ /* 0x140fe40000010e29 */
[C-C-:B------:R-:W-:Y:S02]  /*e490*/  SHF.L.W.U32.HI R36, R41.reuse, 0x13, R41.reuse ;  /* 0x0000001329247819 */ /* 0x140fe40000010e29 */
[----:B------:R-:W-:Y:S02]  /*e4a0*/  SHF.L.W.U32.HI R37, R41, 0xa, R41 ;  /* 0x0000000a29257819 */ /* 0x000fe40000010e29 */
[----:B------:R-:W-:Y:S01]  /*e4b0*/  IADD3 R42, PT, PT, R39, R42, R40 ;  /* 0x0000002a272a7210 */ /* 0x000fe20007ffe028 */
[----:B------:R-:W-:Y:S01]  /*e4c0*/  IMAD.IADD R32, R15, 0x1, R32 ;  /* 0x000000010f207824 */ /* 0x000fe200078e0220 */
[----:B------:R-:W-:-:S02]  /*e4d0*/  LOP3.LUT R7, R6, R7, R14, 0x96, !PT ;  /* 0x0000000706077212 */ /* 0x000fc400078e960e */
[----:B------:R-:W-:Y:S02]  /*e4e0*/  LOP3.LUT R37, R37, R36, R9, 0x96, !PT ;  /* 0x0000002425257212 */ /* 0x000fe400078e9609 */
[--C-:B------:R-:W-:Y:S02]  /*e4f0*/  SHF.L.W.U32.HI R12, R12, 0xe, R21.reuse ;  /* 0x0000000e0c0c7819 */ /* 0x100fe40000010e15 */
[--C-:B------:R-:W-:Y:S02]  /*e500*/  SHF.L.W.U32.HI R39, R21, 0x19, R21.reuse ;  /* 0x0000001915277819 */ /* 0x100fe40000010e15 */
[----:B------:R-:W-:Y:S02]  /*e510*/  SHF.R.U32.HI R14, RZ, 0x3, R21 ;  /* 0x00000003ff0e7819 */ /* 0x000fe40000011615 */
[----:B------:R-:W-:Y:S02]  /*e520*/  LOP3.LUT R36, R2, R33, R41, 0xe8, !PT ;  /* 0x0000002102247212 */ /* 0x000fe400078ee829 */
[----:B------:R-:W-:-:S02]  /*e530*/  IADD3 R42, PT, PT, R42, -0x4a3f0431, R17 ;  /* 0xb5c0fbcf2a2a7810 */ /* 0x000fc40007ffe011 */
[----:B------:R-:W-:Y:S02]  /*e540*/  LOP3.LUT R39, R14, R39, R12, 0x96, !PT ;  /* 0x000000270e277212 */ /* 0x000fe400078e960c */
[----:B------:R-:W-:Y:S01]  /*e550*/  IADD3 R36, PT, PT, R42, R37, R36 ;  /* 0x000000252a247210 */ /* 0x000fe20007ffe024 */
[----:B------:R-:W-:Y:S01]  /*e560*/  IMAD.IADD R37, R3, 0x1, R42 ;  /* 0x0000000103257824 */ /* 0x000fe200078e022a */
[C-C-:B------:R-:W-:Y:S02]  /*e570*/  SHF.L.W.U32.HI R45, R32.reuse, 0xf, R32.reuse ;  /* 0x0000000f202d7819 */ /* 0x140fe40000010e20 */
[--C-:B------:R-:W-:Y:S02]  /*e580*/  SHF.L.W.U32.HI R6, R32, 0xd, R32.reuse ;  /* 0x0000000d20067819 */ /* 0x100fe40000010e20 */
[----:B------:R-:W-:Y:S02]  /*e590*/  SHF.R.U32.HI R9, RZ, 0xa, R32 ;  /* 0x0000000aff097819 */ /* 0x000fe40000011620 */
[----:B------:R-:W-:-:S02]  /*e5a0*/  PRMT R14, R4, 0x7771, RZ ;  /* 0x00007771040e7816 */ /* 0x000fc400000000ff */
[----:B------:R-:W-:Y:S02]  /*e5b0*/  LOP3.LUT R45, R9, R45, R6, 0x96, !PT ;  /* 0x0000002d092d7212 */ /* 0x000fe400078e9606 */
[C-C-:B------:R-:W-:Y:S01]  /*e5c0*/  SHF.L.W.U32.HI R46, R37.reuse, 0x1a, R37.reuse ;  /* 0x0000001a252e7819 */ /* 0x140fe20000010e25 */
[----:B------:R-:W-:Y:S01]  /*e5d0*/  IMAD.U32 R14, R14, 0x10000, RZ ;  /* 0x000100000e0e7824 */ /* 0x000fe200078e00ff */
[C-C-:B------:R-:W-:Y:S02]  /*e5e0*/  SHF.L.W.U32.HI R9, R37.reuse, 0x15, R37.reuse ;  /* 0x0000001525097819 */ /* 0x140fe40000010e25 */
[----:B------:R-:W-:-:S04]  /*e5f0*/  SHF.L.W.U32.HI R12, R37, 0x7, R37 ;  /* 0x00000007250c7819 */ /* 0x000fc80000010e25 */
[----:B------:R-:W-:Y:S02]  /*e600*/  LOP3.LUT R46, R12, R46, R9, 0x96, !PT ;  /* 0x0000002e0c2e7212 */ /* 0x000fe400078e9609 */
[----:B------:R-:W-:Y:S02]  /*e610*/  LOP3.LUT R12, R14, 0xff0000, RZ, 0xc0, !PT ;  /* 0x00ff00000e0c7812 */ /* 0x000fe400078ec0ff */
[----:B------:R-:W3:Y:S01]  /*e620*/  LDL.64 R14, [R1+0x70] ;  /* 0x00007000010e7983 */ /* 0x000ee20000100a00 */
[----:B------:R-:W-:-:S05]  /*e630*/  IMAD.IADD R34, R7, 0x1, R34 ;  /* 0x0000000107227824 */ /* 0x000fca00078e0222 */
[C-C-:B------:R-:W-:Y:S02]  /*e640*/  SHF.L.W.U32.HI R43, R34.reuse, 0xf, R34.reuse ;  /* 0x0000000f222b7819 */ /* 0x140fe40000010e22 */
[--C-:B------:R-:W-:Y:S02]  /*e650*/  SHF.L.W.U32.HI R6, R34, 0xd, R34.reuse ;  /* 0x0000000d22067819 */ /* 0x100fe40000010e22 */
[----:B------:R-:W-:Y:S02]  /*e660*/  SHF.R.U32.HI R7, RZ, 0xa, R34 ;  /* 0x0000000aff077819 */ /* 0x000fe40000011622 */
[C---:B------:R-:W-:Y:S02]  /*e670*/  SHF.L.W.U32.HI R42, R36.reuse, 0x1e, R36 ;  /* 0x0000001e242a7819 */ /* 0x040fe40000010e24 */
[----:B------:R-:W-:Y:S02]  /*e680*/  LOP3.LUT R43, R7, R43, R6, 0x96, !PT ;  /* 0x0000002b072b7212 */ /* 0x000fe400078e9606 */
[----:B------:R-:W-:-:S02]  /*e690*/  SHF.L.W.U32.HI R7, R36, 0x13, R36 ;  /* 0x0000001324077819 */ /* 0x000fc40000010e24 */
[----:B------:R-:W-:Y:S02]  /*e6a0*/  SHF.L.W.U32.HI R6, R36, 0xa, R36 ;  /* 0x0000000a24067819 */ /* 0x000fe40000010e24 */
[----:B------:R-:W-:Y:S02]  /*e6b0*/  PRMT R9, R4, 0x7770, RZ ;  /* 0x0000777004097816 */ /* 0x000fe400000000ff */
[----:B------:R-:W-:Y:S02]  /*e6c0*/  LOP3.LUT R42, R6, R7, R42, 0x96, !PT ;  /* 0x00000007062a7212 */ /* 0x000fe400078e962a */
[----:B------:R-:W-:Y:S02]  /*e6d0*/  PRMT R7, R4, 0x7772, RZ ;  /* 0x0000777204077816 */ /* 0x000fe400000000ff */
[----:B------:R-:W-:Y:S01]  /*e6e0*/  PRMT R6, R5, 0x7771, RZ ;  /* 0x0000777105067816 */ /* 0x000fe200000000ff */
[----:B------:R-:W-:Y:S02]  /*e6f0*/  IMAD R9, R9, 0x1000000, R12 ;  /* 0x0100000009097824 */ /* 0x000fe400078e020c */
[----:B------:R-:W-:-:S02]  /*e700*/  IMAD.SHL.U32 R12, R7, 0x100, RZ ;  /* 0x00000100070c7824 */ /* 0x000fc400078e00ff */
[----:B------:R-:W-:Y:S01]  /*e710*/  IMAD.U32 R6, R6, 0x10000, RZ ;  /* 0x0001000006067824 */ /* 0x000fe200078e00ff */
[----:B------:R-:W-:Y:S02]  /*e720*/  PRMT R7, R5, 0x7770, RZ ;  /* 0x0000777005077816 */ /* 0x000fe400000000ff */
[----:B------:R-:W-:Y:S02]  /*e730*/  LOP3.LUT R9, R9, R12, RZ, 0xfc, !PT ;  /* 0x0000000c09097212 */ /* 0x000fe400078efcff */
[----:B------:R-:W-:Y:S02]  /*e740*/  LOP3.LUT R12, R6, 0xff0000, RZ, 0xc0, !PT ;  /* 0x00ff0000060c7812 */ /* 0x000fe400078ec0ff */
[----:B------:R-:W-:Y:S02]  /*e750*/  PRMT R6, R5, 0x7772, RZ ;  /* 0x0000777205067816 */ /* 0x000fe400000000ff */
[----:B------:R-:W-:Y:S01]  /*e760*/  PRMT R4, R4, 0x7773, RZ ;  /* 0x0000777304047816 */ /* 0x000fe200000000ff */
[----:B------:R-:W-:-:S02]  /*e770*/  IMAD R7, R7, 0x1000000, R12 ;  /* 0x0100000007077824 */ /* 0x000fc400078e020c */
[----:B------:R-:W-:Y:S01]  /*e780*/  IMAD.SHL.U32 R6, R6, 0x100, RZ ;  /* 0x0000010006067824 */ /* 0x000fe200078e00ff */
[----:B------:R-:W-:Y:S02]  /*e790*/  LOP3.LUT R4, R9, R4, RZ, 0xfc, !PT ;  /* 0x0000000409047212 */ /* 0x000fe400078efcff */
[----:B------:R-:W-:Y:S02]  /*e7a0*/  PRMT R44, R5, 0x7773, RZ ;  /* 0x00007773052c7816 */ /* 0x000fe400000000ff */
[----:B------:R-:W-:Y:S02]  /*e7b0*/  LOP3.LUT R47, R7, R6, RZ, 0xfc, !PT ;  /* 0x00000006072f7212 */ /* 0x000fe400078efcff */
[--C-:B------:R-:W-:Y:S02]  /*e7c0*/  SHF.L.W.U32.HI R6, R9, 0xe, R4.reuse ;  /* 0x0000000e09067819 */ /* 0x100fe40000010e04 */
[--C-:B------:R-:W-:Y:S02]  /*e7d0*/  SHF.L.W.U32.HI R5, R4, 0x19, R4.reuse ;  /* 0x0000001904057819 */ /* 0x100fe40000010e04 */
[----:B------:R-:W-:-:S02]  /*e7e0*/  SHF.R.U32.HI R7, RZ, 0x3, R4 ;  /* 0x00000003ff077819 */ /* 0x000fc40000011604 */
[----:B------:R-:W-:Y:S02]  /*e7f0*/  LOP3.LUT R44, R47, R44, RZ, 0xfc, !PT ;  /* 0x0000002c2f2c7212 */ /* 0x000fe400078efcff */
[----:B------:R-:W-:Y:S02]  /*e800*/  LOP3.LUT R5, R7, R5, R6, 0x96, !PT ;  /* 0x0000000507057212 */ /* 0x000fe400078e9606 */
[--C-:B------:R-:W-:Y:S02]  /*e810*/  SHF.L.W.U32.HI R6, R47, 0xe, R44.reuse ;  /* 0x0000000e2f067819 */ /* 0x100fe40000010e2c */
[--C-:B------:R-:W-:Y:S02]  /*e820*/  SHF.L.W.U32.HI R7, R44, 0x19, R44.reuse ;  /* 0x000000192c077819 */ /* 0x100fe40000010e2c */
[----:B------:R-:W-:-:S04]  /*e830*/  SHF.R.U32.HI R9, RZ, 0x3, R44 ;  /* 0x00000003ff097819 */ /* 0x000fc8000001162c */
[----:B------:R-:W-:Y:S02]  /*e840*/  LOP3.LUT R7, R9, R7, R6, 0x96, !PT ;  /* 0x0000000709077212 */ /* 0x000fe400078e9606 */
[----:B------:R-:W-:-:S05]  /*e850*/  PRMT R6, R10, 0x7771, RZ ;  /* 0x000077710a067816 */ /* 0x000fca00000000ff */
[----:B------:R-:W-:Y:S01]  /*e860*/  IMAD.U32 R9, R6, 0x10000, RZ ;  /* 0x0001000006097824 */ /* 0x000fe200078e00ff */
[----:B------:R-:W-:-:S04]  /*e870*/  PRMT R6, R11, 0x7771, RZ ;  /* 0x000077710b067816 */ /* 0x000fc800000000ff */
[----:B------:R-:W-:Y:S01]  /*e880*/  LOP3.LUT R9, R9, 0xff0000, RZ, 0xc0, !PT ;  /* 0x00ff000009097812 */ /* 0x000fe200078ec0ff */
[----:B------:R-:W-:Y:S01]  /*e890*/  IMAD.U32 R47, R6, 0x10000, RZ ;  /* 0x00010000062f7824 */ /* 0x000fe200078e00ff */
[----:B------:R-:W-:-:S04]  /*e8a0*/  PRMT R6, R10, 0x7770, RZ ;  /* 0x000077700a067816 */ /* 0x000fc800000000ff */
[----:B------:R-:W-:Y:S01]  /*e8b0*/  LOP3.LUT R47, R47, 0xff0000, RZ, 0xc0, !PT ;  /* 0x00ff00002f2f7812 */ /* 0x000fe200078ec0ff */
[----:B------:R-:W-:Y:S01]  /*e8c0*/  IMAD R12, R6, 0x1000000, R9 ;  /* 0x01000000060c7824 */ /* 0x000fe200078e0209 */
[----:B------:R-:W-:Y:S02]  /*e8d0*/  PRMT R6, R11, 0x7770, RZ ;  /* 0x000077700b067816 */ /* 0x000fe400000000ff */
[----:B------:R-:W-:-:S03]  /*e8e0*/  PRMT R9, R10, 0x7772, RZ ;  /* 0x000077720a097816 */ /* 0x000fc600000000ff */
[----:B------:R-:W-:Y:S01]  /*e8f0*/  IMAD R47, R6, 0x1000000, R47 ;  /* 0x01000000062f7824 */ /* 0x000fe200078e022f */
[----:B------:R-:W-:Y:S01]  /*e900*/  PRMT R6, R11, 0x7772, RZ ;  /* 0x000077720b067816 */ /* 0x000fe200000000ff */
[----:B------:R-:W-:-:S04]  /*e910*/  IMAD.SHL.U32 R9, R9, 0x100, RZ ;  /* 0x0000010009097824 */ /* 0x000fc800078e00ff */
[----:B------:R-:W-:Y:S01]  /*e920*/  IMAD.SHL.U32 R6, R6, 0x100, RZ ;  /* 0x0000010006067824 */ /* 0x000fe200078e00ff */
[----:B------:R-:W-:Y:S02]  /*e930*/  LOP3.LUT R9, R12, R9, RZ, 0xfc, !PT ;  /* 0x000000090c097212 */ /* 0x000fe400078efcff */
[----:B------:R-:W-:Y:S02]  /*e940*/  PRMT R10, R10, 0x7773, RZ ;  /* 0x000077730a0a7816 */ /* 0x000fe400000000ff */
[----:B------:R-:W-:Y:S02]  /*e950*/  LOP3.LUT R47, R47, R6, RZ, 0xfc, !PT ;  /* 0x000000062f2f7212 */ /* 0x000fe400078efcff */
[----:B------:R-:W-:Y:S02]  /*e960*/  PRMT R6, R11, 0x7773, RZ ;  /* 0x000077730b067816 */ /* 0x000fe400000000ff */
[----:B------:R-:W-:Y:S02]  /*e970*/  LOP3.LUT R49, R38, R37, R35, 0xe2, !PT ;  /* 0x0000002526317212 */ /* 0x000fe400078ee223 */
[----:B------:R-:W-:-:S02]  /*e980*/  LOP3.LUT R6, R47, R6, RZ, 0xfc, !PT ;  /* 0x000000062f067212 */ /* 0x000fc400078efcff */
[----:B------:R-:W-:Y:S02]  /*e990*/  LOP3.LUT R10, R9, R10, RZ, 0xfc, !PT ;  /* 0x0000000a090a7212 */ /* 0x000fe400078efcff */
[----:B------:R-:W-:Y:S02]  /*e9a0*/  IADD3 R49, PT, PT, R49, R46, R4 ;  /* 0x0000002e31317210 */ /* 0x000fe40007ffe004 */
[----:B------:R-:W-:Y:S02]  /*e9b0*/  IADD3 R4, PT, PT, R4, R45, R6 ;  /* 0x0000002d04047210 */ /* 0x000fe40007ffe006 */
[--C-:B------:R-:W-:Y:S02]  /*e9c0*/  SHF.L.W.U32.HI R12, R9, 0xe, R10.reuse ;  /* 0x0000000e090c7819 */ /* 0x100fe40000010e0a */
[--C-:B------:R-:W-:Y:S02]  /*e9d0*/  SHF.L.W.U32.HI R11, R10, 0x19, R10.reuse ;  /* 0x000000190a0b7819 */ /* 0x100fe40000010e0a */
[----:B------:R-:W-:Y:S01]  /*e9e0*/  SHF.R.U32.HI R9, RZ, 0x3, R10 ;  /* 0x00000003ff097819 */ /* 0x000fe2000001160a */
[----:B------:R-:W-:Y:S01]  /*e9f0*/  IMAD.IADD R4, R7, 0x1, R4 ;  /* 0x0000000107047824 */ /* 0x000fe200078e0204 */
[----:B------:R-:W-:-:S02]  /*ea00*/  SHF.R.U32.HI R7, RZ, 0x3, R6 ;  /* 0x00000003ff077819 */ /* 0x000fc40000011606 */
[----:B------:R-:W-:Y:S02]  /*ea10*/  LOP3.LUT R11, R9, R11, R12, 0x96, !PT ;  /* 0x0000000b090b7212 */ /* 0x000fe400078e960c */
[--C-:B------:R-:W-:Y:S02]  /*ea20*/  SHF.L.W.U32.HI R12, R47, 0xe, R6.reuse ;  /* 0x0000000e2f0c7819 */ /* 0x100fe40000010e06 */
[----:B------:R-:W-:Y:S02]  /*ea30*/  SHF.L.W.U32.HI R9, R6, 0x19, R6 ;  /* 0x0000001906097819 */ /* 0x000fe40000010e06 */
        /* <DEDUP_REMOVED lines=22> */
[----:B------:R-:W-:Y:S01]  /*eba0*/  LOP3.LUT R40, R41, R36, R45, 0xe8, !PT ;  /* 0x0000002429287212 */ /* 0x000fe200078ee82d */
[----:B------:R-:W-:Y:S01]  /*ebb0*/  IMAD.IADD R35, R33, 0x1, R46 ;  /* 0x0000000121237824 */ /* 0x000fe200078e022e */
[----:B------:R-:W-:Y:S02]  /*ebc0*/  SHF.L.W.U32.HI R12, R5, 0xd, R5 ;  /* 0x0000000d050c7819 */ /* 0x000fe40000010e05 */
[----:B------:R-:W-:-:S02]  /*ebd0*/  IADD3 R40, PT, PT, R46, R7, R40 ;  /* 0x000000072e287210 */ /* 0x000fc40007ffe028 */
[--C-:B------:R-:W-:Y:S02]  /*ebe0*/  SHF.L.W.U32.HI R7, R5, 0xf, R5.reuse ;  /* 0x0000000f05077819 */ /* 0x100fe40000010e05 */
[----:B------:R-:W-:Y:S02]  /*ebf0*/  SHF.R.U32.HI R33, RZ, 0xa, R5 ;  /* 0x0000000aff217819 */ /* 0x000fe40000011605 */
[--C-:B------:R-:W-:Y:S02]  /*ec00*/  SHF.L.W.U32.HI R49, R35, 0x1a, R35.reuse ;  /* 0x0000001a23317819 */ /* 0x100fe40000010e23 */
[----:B------:R-:W-:Y:S02]  /*ec10*/  LOP3.LUT R7, R33, R7, R12, 0x96, !PT ;  /* 0x0000000721077212 */ /* 0x000fe400078e960c */
[C-C-:B------:R-:W-:Y:S02]  /*ec20*/  SHF.L.W.U32.HI R12, R35.reuse, 0x15, R35.reuse ;  /* 0x00000015230c7819 */ /* 0x140fe40000010e23 */
[----:B------:R-:W-:-:S02]  /*ec30*/  SHF.L.W.U32.HI R33, R35, 0x7, R35 ;  /* 0x0000000723217819 */ /* 0x000fc40000010e23 */
[C---:B------:R-:W-:Y:S02]  /*ec40*/  SHF.L.W.U32.HI R43, R40.reuse, 0x1e, R40 ;  /* 0x0000001e282b7819 */ /* 0x040fe40000010e28 */
        /* <DEDUP_REMOVED lines=26> */
[----:B------:R-:W-:Y:S02]  /*edf0*/  PRMT R33, R8, 0x7773, RZ ;  /* 0x0000777308217816 */ /* 0x000fe400000000ff */
[----:B------:R-:W-:-:S05]  /*ee00*/  PRMT R8, R27, 0x7771, RZ ;  /* 0x000077711b087816 */ /* 0x000fca00000000ff */
[----:B------:R-:W-:-:S05]  /*ee10*/  IMAD.U32 R8, R8, 0x10000, RZ ;  /* 0x0001000008087824 */ /* 0x000fca00078e00ff */
[----:B------:R-:W-:Y:S02]  /*ee20*/  LOP3.LUT R51, R8, 0xff0000, RZ, 0xc0, !PT ;  /* 0x00ff000008337812 */ /* 0x000fe400078ec0ff */
[----:B------:R-:W-:-:S05]  /*ee30*/  PRMT R8, R27, 0x7770, RZ ;  /* 0x000077701b087816 */ /* 0x000fca00000000ff */
[----:B------:R-:W-:Y:S01]  /*ee40*/  IMAD R51, R8, 0x1000000, R51 ;  /* 0x0100000008337824 */ /* 0x000fe200078e0233 */
[----:B------:R-:W-:-:S05]  /*ee50*/  PRMT R8, R27, 0x7772, RZ ;  /* 0x000077721b087816 */ /* 0x000fca00000000ff */
[----:B------:R-:W-:Y:S01]  /*ee60*/  IMAD.SHL.U32 R8, R8, 0x100, RZ ;  /* 0x0000010008087824 */ /* 0x000fe200078e00ff */
[----:B------:R-:W-:-:S04]  /*ee70*/  LOP3.LUT R33, R12, R33, RZ, 0xfc, !PT ;  /* 0x000000210c217212 */ /* 0x000fc800078efcff */
[----:B------:R-:W-:Y:S02]  /*ee80*/  LOP3.LUT R51, R51, R8, RZ, 0xfc, !PT ;  /* 0x0000000833337212 */ /* 0x000fe400078efcff */
[----:B------:R-:W-:Y:S02]  /*ee90*/  LOP3.LUT R8, R42, R35, R37, 0xe2, !PT ;  /* 0x000000232a087212 */ /* 0x000fe400078ee225 */
[----:B------:R-:W-:Y:S02]  /*eea0*/  IADD3 R7, PT, PT, R44, R7, R33 ;  /* 0x000000072c077210 */ /* 0x000fe40007ffe021 */
[----:B------:R-:W-:Y:S02]  /*eeb0*/  IADD3 R49, PT, PT, R8, R49, R46 ;  /* 0x0000003108317210 */ /* 0x000fe40007ffe02e */
[----:B------:R-:W-:Y:S01]  /*eec0*/  PRMT R8, R27, 0x7773, RZ ;  /* 0x000077731b087816 */ /* 0x000fe200000000ff */
[----:B------:R-:W-:-:S03]  /*eed0*/  IMAD.IADD R7, R26, 0x1, R7 ;  /* 0x000000011a077824 */ /* 0x000fc600078e0207 */
[----:B------:R-:W-:Y:S02]  /*eee0*/  LOP3.LUT R8, R51, R8, RZ, 0xfc, !PT ;  /* 0x0000000833087212 */ /* 0x000fe400078efcff */
[----:B------:R-:W-:Y:S02]  /*eef0*/  IADD3 R38, PT, PT, R49, 0x59f111f1, R38 ;  /* 0x59f111f131267810 */ /* 0x000fe40007ffe026 */
[----:B------:R-:W-:Y:S02]  /*ef00*/  LOP3.LUT R26, R36, R45, R40, 0xe8, !PT ;  /* 0x0000002d241a7212 */ /* 0x000fe400078ee828 */
[--C-:B------:R-:W-:Y:S02]  /*ef10*/  SHF.L.W.U32.HI R44, R51, 0xe, R8.reuse ;  /* 0x0000000e332c7819 */ /* 0x100fe40000010e08 */
[--C-:B------:R-:W-:Y:S02]  /*ef20*/  SHF.L.W.U32.HI R27, R8, 0x19, R8.reuse ;  /* 0x00000019081b7819 */ /* 0x100fe40000010e08 */
[----:B------:R-:W-:-:S02]  /*ef30*/  SHF.R.U32.HI R48, RZ, 0x3, R8 ;  /* 0x00000003ff307819 */ /* 0x000fc40000011608 */
[----:B------:R-:W-:Y:S01]  /*ef40*/  IADD3 R43, PT, PT, R38, R43, R26 ;  /* 0x0000002b262b7210 */ /* 0x000fe20007ffe01a */
[----:B------:R-:W-:Y:S01]  /*ef50*/  IMAD.IADD R26, R41, 0x1, R38 ;  /* 0x00000001291a7824 */ /* 0x000fe200078e0226 */
[----:B------:R-:W-:Y:S02]  /*ef60*/  LOP3.LUT R27, R48, R27, R44, 0x96, !PT ;  /* 0x0000001b301b7212 */ /* 0x000fe400078e962c */
        /* <DEDUP_REMOVED lines=8> */
[----:B---3--:R-:W-:-:S05]  /*eff0*/  PRMT R44, R14, 0x7771, RZ ;  /* 0x000077710e2c7816 */ /* 0x008fca00000000ff */
[----:B------:R-:W-:Y:S01]  /*f000*/  IMAD.U32 R44, R44, 0x10000, RZ ;  /* 0x000100002c2c7824 */ /* 0x000fe200078e00ff */
[----:B------:R-:W-:-:S04]  /*f010*/  IADD3 R46, PT, PT, R46, R47, R30 ;  /* 0x0000002f2e2e7210 */ /* 0x000fc80007ffe01e */
[----:B------:R-:W-:Y:S02]  /*f020*/  LOP3.LUT R47, R44, 0xff0000, RZ, 0xc0, !PT ;  /* 0x00ff00002c2f7812 */ /* 0x000fe400078ec0ff */
[----:B------:R-:W-:-:S05]  /*f030*/  PRMT R44, R14, 0x7770, RZ ;  /* 0x000077700e2c7816 */ /* 0x000fca00000000ff */
[----:B------:R-:W-:Y:S01]  /*f040*/  IMAD R47, R44, 0x1000000, R47 ;  /* 0x010000002c2f7824 */ /* 0x000fe200078e022f */
[----:B------:R-:W-:-:S05]  /*f050*/  PRMT R44, R14, 0x7772, RZ ;  /* 0x000077720e2c7816 */ /* 0x000fca00000000ff */
[----:B------:R-:W-:-:S05]  /*f060*/  IMAD.SHL.U32 R44, R44, 0x100, RZ ;  /* 0x000001002c2c7824 */ /* 0x000fca00078e00ff */
[----:B------:R-:W-:Y:S02]  /*f070*/  LOP3.LUT R48, R47, R44, RZ, 0xfc, !PT ;  /* 0x0000002c2f307212 */ /* 0x000fe400078efcff */
[----:B------:R-:W-:Y:S02]  /*f080*/  PRMT R47, R14, 0x7773, RZ ;  /* 0x000077730e2f7816 */ /* 0x000fe400000000ff */
[----:B------:R-:W-:Y:S02]  /*f090*/  LOP3.LUT R14, R35, R26, R42, 0xe2, !PT ;  /* 0x0000001a230e7212 */ /* 0x000fe400078ee22a */
[----:B------:R-:W-:Y:S01]  /*f0a0*/  LOP3.LUT R47, R48, R47, RZ, 0xfc, !PT ;  /* 0x0000002f302f7212 */ /* 0x000fe200078efcff */
[----:B------:R-:W-:Y:S01]  /*f0b0*/  IMAD.IADD R27, R27, 0x1, R46 ;  /* 0x000000011b1b7824 */ /* 0x000fe200078e022e */
[----:B------:R-:W-:Y:S02]  /*f0c0*/  IADD3 R44, PT, PT, R14, R41, R8 ;  /* 0x000000290e2c7210 */ /* 0x000fe40007ffe008 */
[----:B------:R-:W-:-:S02]  /*f0d0*/  SHF.L.W.U32.HI R41, R48, 0xe, R47 ;  /* 0x0000000e30297819 */ /* 0x000fc40000010e2f */
[--C-:B------:R-:W-:Y:S02]  /*f0e0*/  SHF.L.W.U32.HI R46, R47, 0x19, R47.reuse ;  /* 0x000000192f2e7819 */ /* 0x100fe40000010e2f */
[----:B------:R-:W-:Y:S02]  /*f0f0*/  SHF.R.U32.HI R14, RZ, 0x3, R47 ;  /* 0x00000003ff0e7819 */ /* 0x000fe4000001162f */
[----:B------:R-:W-:Y:S02]  /*f100*/  IADD3 R49, PT, PT, R44, -0x6dc07d5c, R37 ;  /* 0x923f82a42c317810 */ /* 0x000fe40007ffe025 */
[----:B------:R-:W-:Y:S02]  /*f110*/  LOP3.LUT R46, R14, R46, R41, 0x96, !PT ;  /* 0x0000002e0e2e7212 */ /* 0x000fe400078e9629 */
[C-C-:B------:R-:W-:Y:S02]  /*f120*/  SHF.L.W.U32.HI R14, R43.reuse, 0x1e, R43.reuse ;  /* 0x0000001e2b0e7819 */ /* 0x140fe40000010e2b */
[----:B------:R-:W-:-:S02]  /*f130*/  SHF.L.W.U32.HI R37, R43, 0x13, R43 ;  /* 0x000000132b257819 */ /* 0x000fc40000010e2b */
[----:B------:R-:W-:-:S04]  /*f140*/  SHF.L.W.U32.HI R41, R43, 0xa, R43 ;  /* 0x0000000a2b297819 */ /* 0x000fc80000010e2b */
[----:B------:R-:W-:Y:S02]  /*f150*/  LOP3.LUT R37, R41, R37, R14, 0x96, !PT ;  /* 0x0000002529257212 */ /* 0x000fe400078e960e */
[----:B------:R-:W-:Y:S01]  /*f160*/  LOP3.LUT R14, R45, R40, R43, 0xe8, !PT ;  /* 0x000000282d0e7212 */ /* 0x000fe200078ee82b */
[----:B------:R-:W-:Y:S01]  /*f170*/  IMAD.IADD R41, R36, 0x1, R49 ;  /* 0x0000000124297824 */ /* 0x000fe200078e0231 */
[--C-:B------:R-:W-:Y:S02]  /*f180*/  SHF.L.W.U32.HI R44, R27, 0xf, R27.reuse ;  /* 0x0000000f1b2c7819 */ /* 0x100fe40000010e1b */
[----:B------:R-:W-:Y:S02]  /*f190*/  IADD3 R14, PT, PT, R49, R37, R14 ;  /* 0x00000025310e7210 */ /* 0x000fe40007ffe00e */
[--C-:B------:R-:W-:Y:S02]  /*f1a0*/  SHF.L.W.U32.HI R37, R27, 0xd, R27.reuse ;  /* 0x0000000d1b257819 */ /* 0x100fe40000010e1b */
[----:B------:R-:W-:-:S02]  /*f1b0*/  SHF.R.U32.HI R36, RZ, 0xa, R27 ;  /* 0x0000000aff247819 */ /* 0x000fc4000001161b */
[C---:B------:R-:W-:Y:S02]  /*f1c0*/  SHF.L.W.U32.HI R49, R41.reuse, 0x15, R41 ;  /* 0x0000001529317819 */ /* 0x040fe40000010e29 */
[----:B------:R-:W-:Y:S02]  /*f1d0*/  LOP3.LUT R44, R36, R44, R37, 0x96, !PT ;  /* 0x0000002c242c7212 */ /* 0x000fe400078e9625 */
[----:B------:R-:W-:Y:S02]  /*f1e0*/  IADD3 R37, PT, PT, R8, R38, R31 ;  /* 0x0000002608257210 */ /* 0x000fe40007ffe01f */
        /* <DEDUP_REMOVED lines=9> */
[----:B------:R-:W-:Y:S01]  /*f280*/  IMAD.SHL.U32 R8, R8, 0x100, RZ ;  /* 0x0000010008087824 */ /* 0x000fe200078e00ff */
[----:B------:R-:W-:-:S04]  /*f290*/  PRMT R15, R15, 0x7773, RZ ;  /* 0x000077730f0f7816 */ /* 0x000fc800000000ff */
[----:B------:R-:W-:Y:S01]  /*f2a0*/  LOP3.LUT R38, R51, R8, RZ, 0xfc, !PT ;  /* 0x0000000833267212 */ /* 0x000fe200078efcff */
[----:B------:R-:W-:Y:S01]  /*f2b0*/  IMAD.IADD R8, R46, 0x1, R37 ;  /* 0x000000012e087824 */ /* 0x000fe200078e0225 */
[----:B------:R-:W-:Y:S02]  /*f2c0*/  LOP3.LUT R36, R26, R41, R35, 0xe2, !PT ;  /* 0x000000291a247212 */ /* 0x000fe400078ee223 */
[----:B------:R-:W-:Y:S02]  /*f2d0*/  LOP3.LUT R37, R38, R15, RZ, 0xfc, !PT ;  /* 0x0000000f26257212 */ /* 0x000fe400078efcff */
[----:B------:R-:W-:Y:S02]  /*f2e0*/  IADD3 R49, PT, PT, R36, R49, R47 ;  /* 0x0000003124317210 */ /* 0x000fe40007ffe02f */
[--C-:B------:R-:W-:Y:S02]  /*f2f0*/  SHF.L.W.U32.HI R36, R38, 0xe, R37.reuse ;  /* 0x0000000e26247819 */ /* 0x100fe40000010e25 */
[----:B------:R-:W-:-:S02]  /*f300*/  SHF.L.W.U32.HI R15, R37, 0x19, R37 ;  /* 0x00000019250f7819 */ /* 0x000fc40000010e25 */
[----:B------:R-:W-:Y:S02]  /*f310*/  SHF.R.U32.HI R38, RZ, 0x3, R37 ;  /* 0x00000003ff267819 */ /* 0x000fe40000011625 */
[----:B------:R-:W-:Y:S02]  /*f320*/  IADD3 R42, PT, PT, R49, -0x54e3a12b, R42 ;  /* 0xab1c5ed5312a7810 */ /* 0x000fe40007ffe02a */
[----:B------:R-:W-:Y:S02]  /*f330*/  LOP3.LUT R15, R38, R15, R36, 0x96, !PT ;  /* 0x0000000f260f7212 */ /* 0x000fe400078e9624 */
[C-C-:B------:R-:W-:Y:S02]  /*f340*/  SHF.L.W.U32.HI R36, R14.reuse, 0x1e, R14.reuse ;  /* 0x0000001e0e247819 */ /* 0x140fe40000010e0e */
[C-C-:B------:R-:W-:Y:S02]  /*f350*/  SHF.L.W.U32.HI R49, R14.reuse, 0x13, R14.reuse ;  /* 0x000000130e317819 */ /* 0x140fe40000010e0e */
[----:B------:R-:W-:-:S04]  /*f360*/  SHF.L.W.U32.HI R38, R14, 0xa, R14 ;  /* 0x0000000a0e267819 */ /* 0x000fc80000010e0e */
[----:B------:R-:W-:Y:S02]  /*f370*/  LOP3.LUT R36, R38, R49, R36, 0x96, !PT ;  /* 0x0000003126247212 */ /* 0x000fe400078e9624 */
[----:B------:R-:W-:Y:S02]  /*f380*/  LOP3.LUT R49, R40, R43, R14, 0xe8, !PT ;  /* 0x0000002b28317212 */ /* 0x000fe400078ee80e */
[----:B------:R-:W-:Y:S02]  /*f390*/  SHF.R.U32.HI R38, RZ, 0xa, R8 ;  /* 0x0000000aff267819 */ /* 0x000fe40000011608 */
[----:B------:R-:W-:Y:S01]  /*f3a0*/  IADD3 R49, PT, PT, R42, R36, R49 ;  /* 0x000000242a317210 */ /* 0x000fe20007ffe031 */
[----:B------:R-:W-:Y:S01]  /*f3b0*/  IMAD.IADD R42, R45, 0x1, R42 ;  /* 0x000000012d2a7824 */ /* 0x000fe200078e022a */
[C-C-:B------:R-:W-:Y:S02]  /*f3c0*/  SHF.L.W.U32.HI R36, R8.reuse, 0xf, R8.reuse ;  /* 0x0000000f08247819 */ /* 0x140fe40000010e08 */
[----:B------:R-:W-:-:S02]  /*f3d0*/  SHF.L.W.U32.HI R45, R8, 0xd, R8 ;  /* 0x0000000d082d7819 */ /* 0x000fc40000010e08 */
[--C-:B------:R-:W-:Y:S02]  /*f3e0*/  SHF.L.W.U32.HI R46, R42, 0x7, R42.reuse ;  /* 0x000000072a2e7819 */ /* 0x100fe40000010e2a */
[----:B------:R-:W-:Y:S02]  /*f3f0*/  LOP3.LUT R36, R38, R36, R45, 0x96, !PT ;  /* 0x0000002426247212 */ /* 0x000fe400078e962d */
[C-C-:B------:R-:W-:Y:S02]  /*f400*/  SHF.L.W.U32.HI R38, R42.reuse, 0x1a, R42.reuse ;  /* 0x0000001a2a267819 */ /* 0x140fe40000010e2a */
[----:B------:R-:W-:Y:S02]  /*f410*/  SHF.L.W.U32.HI R45, R42, 0x15, R42 ;  /* 0x000000152a2d7819 */ /* 0x000fe40000010e2a */
[----:B------:R-:W-:Y:S02]  /*f420*/  IADD3 R44, PT, PT, R47, R44, R34 ;  /* 0x0000002c2f2c7210 */ /* 0x000fe40007ffe022 */
[----:B------:R-:W-:-:S02]  /*f430*/  LOP3.LUT R45, R46, R38, R45, 0x96, !PT ;  /* 0x000000262e2d7212 */ /* 0x000fc400078e962d */
[----:B------:R-:W-:Y:S01]  /*f440*/  LOP3.LUT R38, R41, R42, R26, 0xe2, !PT ;  /* 0x0000002a29267212 */ /* 0x000fe200078ee21a */
[----:B------:R-:W-:Y:S01]  /*f450*/  IMAD.IADD R15, R15, 0x1, R44 ;  /* 0x000000010f0f7824 */ /* 0x000fe200078e022c */
[C---:B------:R-:W-:Y:S02]  /*f460*/  SHF.L.W.U32.HI R44, R49.reuse, 0xa, R49 ;  /* 0x0000000a312c7819 */ /* 0x040fe40000010e31 */
[----:B------:R-:W-:Y:S02]  /*f470*/  IADD3 R46, PT, PT, R38, R45, R37 ;  /* 0x0000002d262e7210 */ /* 0x000fe40007ffe025 */
[C-C-:B------:R-:W-:Y:S02]  /*f480*/  SHF.L.W.U32.HI R38, R49.reuse, 0x1e, R49.reuse ;  /* 0x0000001e31267819 */ /* 0x140fe40000010e31 */
[----:B------:R-:W-:Y:S02]  /*f490*/  SHF.L.W.U32.HI R45, R49, 0x13, R49 ;  /* 0x00000013312d7819 */ /* 0x000fe40000010e31 */
[----:B------:R-:W-:-:S02]  /*f4a0*/  IADD3 R35, PT, PT, R46, -0x27f85568, R35 ;  /* 0xd807aa982e237810 */ /* 0x000fc40007ffe023 */
[----:B------:R-:W-:Y:S02]  /*f4b0*/  LOP3.LUT R45, R44, R45, R38, 0x96, !PT ;  /* 0x0000002d2c2d7212 */ /* 0x000fe400078e9626 */
[----:B------:R-:W-:Y:S02]  /*f4c0*/  LOP3.LUT R44, R43, R14, R49, 0xe8, !PT ;  /* 0x0000000e2b2c7212 */ /* 0x000fe400078ee831 */
[----:B------:R-:W-:Y:S02]  /*f4d0*/  SHF.L.W.U32.HI R38, R15, 0xf, R15 ;  /* 0x0000000f0f267819 */ /* 0x000fe40000010e0f */
[----:B------:R-:W-:Y:S01]  /*f4e0*/  IADD3 R44, PT, PT, R35, R45, R44 ;  /* 0x0000002d232c7210 */ /* 0x000fe20007ffe02c */
[----:B------:R-:W-:Y:S01]  /*f4f0*/  IMAD.IADD R35, R40, 0x1, R35 ;  /* 0x0000000128237824 */ /* 0x000fe200078e0223 */
[--C-:B------:R-:W-:Y:S02]  /*f500*/  SHF.L.W.U32.HI R45, R15, 0xd, R15.reuse ;  /* 0x0000000d0f2d7819 */ /* 0x100fe40000010e0f */
[----:B------:R-:W-:-:S02]  /*f510*/  SHF.R.U32.HI R40, RZ, 0xa, R15 ;  /* 0x0000000aff287819 */ /* 0x000fc4000001160f */
        /* <DEDUP_REMOVED lines=154> */
[----:B------:R-:W-:Y:S02]  /*fec0*/  SHF.L.W.U32.HI R14, R44, 0x1a, R44 ;  /* 0x0000001a2c0e7819 */ /* 0x000fe40000010e2c */
[----:B------:R-:W-:Y:S02]  /*fed0*/  IADD3 R42, PT, PT, R50, R41, R42 ;  /* 0x00000029322a7210 */ /* 0x000fe40007ffe02a */
        /* <DEDUP_REMOVED lines=8> */
[--C-:B------:R-:W-:Y:S01]  /*ff60*/  SHF.L.W.U32.HI R35, R42, 0x13, R42.reuse ;  /* 0x000000132a237819 */ /* 0x100fe20000010e2a */
        /* <DEDUP_REMOVED lines=13> */
[----:B------:R-:W-:Y:S01]  /*10040*/  SHF.L.W.U32.HI R26, R41, 0xa, R41 ;  /* 0x0000000a291a7819 */ /* 0x000fe20000010e29 */
[----:B------:R-:W-:-:S03]  /*10050*/  IMAD.IADD R40, R47, 0x1, R46 ;  /* 0x000000012f287824 */ /* 0x000fc600078e022e */
[----:B------:R-:W-:Y:S02]  /*10060*/  LOP3.LUT R35, R26, R35, R14, 0x96, !PT ;  /* 0x000000231a237212 */ /* 0x000fe400078e960e */
        /* <DEDUP_REMOVED lines=29> */
[----:B------:R-:W-:Y:S02]  /*10240*/  IADD3 R47, PT, PT, R45, 0x76f988da, R44 ;  /* 0x76f988da2d2f7810 */ /* 0x000fe40007ffe02c */
[----:B------:R-:W-:Y:S02]  /*10250*/  LOP3.LUT R0, R36, R0, R37, 0x96, !PT ;  /* 0x0000000024007212 */ /* 0x000fe400078e9625 */
[C-C-:B------:R-:W-:Y:S02]  /*10260*/  SHF.L.W.U32.HI R36, R20.reuse, 0xf, R20.reuse ;  /* 0x0000000f14247819 */ /* 0x140fe40000010e14 */
[----:B------:R-:W-:-:S02]  /*10270*/  SHF.L.W.U32.HI R37, R20, 0xd, R20 ;  /* 0x0000000d14257819 */ /* 0x000fc40000010e14 */
[----:B------:R-:W-:Y:S01]  /*10280*/  SHF.R.U32.HI R38, RZ, 0xa, R20 ;  /* 0x0000000aff267819 */ /* 0x000fe20000011614 */
[----:B------:R-:W-:Y:S01]  /*10290*/  IMAD.IADD R45, R42, 0x1, R47 ;  /* 0x000000012a2d7824 */ /* 0x000fe200078e022f */
[C---:B------:R-:W-:Y:S02]  /*102a0*/  SHF.L.W.U32.HI R42, R35.reuse, 0x13, R35 ;  /* 0x00000013232a7819 */ /* 0x040fe40000010e23 */
        /* <DEDUP_REMOVED lines=10> */
[----:B------:R-:W-:-:S05]  /*10350*/  IADD3 R38, PT, PT, R38, -0x67c1aeae, R43 ;  /* 0x983e515226267810 */ /* 0x000fca0007ffe02b */
[----:B------:R-:W-:-:S05]  /*10360*/  IMAD.IADD R43, R41, 0x1, R38 ;  /* 0x00000001292b7824 */ /* 0x000fca00078e0226 */
[C-C-:B------:R-:W-:Y:S02]  /*10370*/  SHF.L.W.U32.HI R37, R43.reuse, 0x1a, R43.reuse ;  /* 0x0000001a2b257819 */ /* 0x140fe40000010e2b */
[C-C-:B------:R-:W-:Y:S02]  /*10380*/  SHF.L.W.U32.HI R44, R43.reuse, 0x15, R43.reuse ;  /* 0x000000152b2c7819 */ /* 0x140fe40000010e2b */
[----:B------:R-:W-:-:S04]  /*10390*/  SHF.L.W.U32.HI R46, R43, 0x7, R43 ;  /* 0x000000072b2e7819 */ /* 0x000fc80000010e2b */
[----:B------:R-:W-:Y:S02]  /*103a0*/  LOP3.LUT R37, R46, R37, R44, 0x96, !PT ;  /* 0x000000252e257212 */ /* 0x000fe400078e962c */
[----:B------:R-:W-:-:S04]  /*103b0*/  LOP3.LUT R44, R45, R43, R26, 0xe2, !PT ;  /* 0x0000002b2d2c7212 */ /* 0x000fc800078ee21a */
[----:B------:R-:W-:-:S04]  /*103c0*/  IADD3 R37, PT, PT, R44, R37, R39 ;  /* 0x000000252c257210 */ /* 0x000fc80007ffe027 */
[----:B------:R-:W-:Y:S02]  /*103d0*/  IADD3 R37, PT, PT, R37, -0x57ce3993, R40 ;  /* 0xa831c66d25257810 */ /* 0x000fe40007ffe028 */
[----:B------:R-:W-:-:S03]  /*103e0*/  IADD3 R40, PT, PT, R21, R36, R4 ;  /* 0x0000002415287210 */ /* 0x000fc60007ffe004 */
[----:B------:R-:W-:Y:S02]  /*103f0*/  IMAD.IADD R36, R14, 0x1, R37 ;  /* 0x000000010e247824 */ /* 0x000fe400078e0225 */
[----:B------:R-:W-:-:S03]  /*10400*/  IMAD.IADD R11, R11, 0x1, R40 ;  /* 0x000000010b0b7824 */ /* 0x000fc600078e0228 */
[C-C-:B------:R-:W-:Y:S02]  /*10410*/  SHF.L.W.U32.HI R21, R36.reuse, 0x1a, R36.reuse ;  /* 0x0000001a24157819 */ /* 0x140fe40000010e24 */
[C-C-:B------:R-:W-:Y:S02]  /*10420*/  SHF.L.W.U32.HI R44, R36.reuse, 0x15, R36.reuse ;  /* 0x00000015242c7819 */ /* 0x140fe40000010e24 */
[----:B------:R-:W-:Y:S02]  /*10430*/  SHF.L.W.U32.HI R46, R36, 0x7, R36 ;  /* 0x00000007242e7819 */ /* 0x000fe40000010e24 */
[----:B------:R-:W-:Y:S02]  /*10440*/  LOP3.LUT R40, R43, R36, R45, 0xe2, !PT ;  /* 0x000000242b287212 */ /* 0x000fe400078ee22d */
[----:B------:R-:W-:-:S04]  /*10450*/  LOP3.LUT R21, R46, R21, R44, 0x96, !PT ;  /* 0x000000152e157212 */ /* 0x000fc800078e962c */
[----:B------:R-:W-:-:S04]  /*10460*/  IADD3 R21, PT, PT, R40, R21, R11 ;  /* 0x0000001528157210 */ /* 0x000fc80007ffe00b */
[----:B------:R-:W-:Y:S02]  /*10470*/  IADD3 R26, PT, PT, R21, -0x4ffcd838, R26 ;  /* 0xb00327c8151a7810 */ /* 0x000fe40007ffe01a */
[----:B------:R-:W-:-:S03]  /*10480*/  LOP3.LUT R41, R41, R14, R35, 0xe8, !PT ;  /* 0x0000000e29297212 */ /* 0x000fc600078ee823 */
[----:B------:R-:W-:Y:S01]  /*10490*/  IMAD.IADD R21, R35, 0x1, R26 ;  /* 0x0000000123157824 */ /* 0x000fe200078e021a */
[----:B------:R-:W-:Y:S02]  /*104a0*/  IADD3 R0, PT, PT, R10, R0, R7 ;  /* 0x000000000a007210 */ /* 0x000fe40007ffe007 */
[----:B------:R-:W-:Y:S02]  /*104b0*/  IADD3 R10, PT, PT, R47, R42, R41 ;  /* 0x0000002a2f0a7210 */ /* 0x000fe40007ffe029 */
[C-C-:B------:R-:W-:Y:S02]  /*104c0*/  SHF.L.W.U32.HI R40, R21.reuse, 0x1a, R21.reuse ;  /* 0x0000001a15287819 */ /* 0x140fe40000010e15 */
[C-C-:B------:R-:W-:Y:S02]  /*104d0*/  SHF.L.W.U32.HI R41, R21.reuse, 0x15, R21.reuse ;  /* 0x0000001515297819 */ /* 0x140fe40000010e15 */
[----:B------:R-:W-:Y:S01]  /*104e0*/  SHF.L.W.U32.HI R42, R21, 0x7, R21 ;  /* 0x00000007152a7819 */ /* 0x000fe20000010e15 */
[----:B------:R-:W-:Y:S01]  /*104f0*/  IMAD.IADD R0, R9, 0x1, R0 ;  /* 0x0000000109007824 */ /* 0x000fe200078e0200 */
[----:B------:R-:W-:-:S02]  /*10500*/  SHF.L.W.U32.HI R12, R12, 0xe, R33 ;  /* 0x0000000e0c0c7819 */ /* 0x000fc40000010e21 */
[----:B------:R-:W-:Y:S02]  /*10510*/  LOP3.LUT R42, R42, R40, R41, 0x96, !PT ;  /* 0x000000282a2a7212 */ /* 0x000fe400078e9629 */
[--C-:B------:R-:W-:Y:S02]  /*10520*/  SHF.L.W.U32.HI R9, R33, 0x19, R33.reuse ;  /* 0x0000001921097819 */ /* 0x100fe40000010e21 */
[----:B------:R-:W-:Y:S02]  /*10530*/  SHF.R.U32.HI R40, RZ, 0x3, R33 ;  /* 0x00000003ff287819 */ /* 0x000fe40000011621 */
[----:B------:R-:W-:Y:S02]  /*10540*/  LOP3.LUT R41, R36, R21, R43, 0xe2, !PT ;  /* 0x0000001524297212 */ /* 0x000fe400078ee22b */
[----:B------:R-:W-:Y:S02]  /*10550*/  LOP3.LUT R9, R40, R9, R12, 0x96, !PT ;  /* 0x0000000928097212 */ /* 0x000fe400078e960c */
[----:B------:R-:W-:-:S02]  /*10560*/  IADD3 R42, PT, PT, R41, R42, R0 ;  /* 0x0000002a292a7210 */ /* 0x000fc40007ffe000 */
[C-C-:B------:R-:W-:Y:S02]  /*10570*/  SHF.L.W.U32.HI R12, R11.reuse, 0xf, R11.reuse ;  /* 0x0000000f0b0c7819 */ /* 0x140fe40000010e0b */
[--C-:B------:R-:W-:Y:S02]  /*10580*/  SHF.L.W.U32.HI R41, R11, 0xd, R11.reuse ;  /* 0x0000000d0b297819 */ /* 0x100fe40000010e0b */
[----:B------:R-:W-:Y:S02]  /*10590*/  SHF.R.U32.HI R40, RZ, 0xa, R11 ;  /* 0x0000000aff287819 */ /* 0x000fe4000001160b */
[----:B------:R-:W-:Y:S02]  /*105a0*/  IADD3 R45, PT, PT, R42, -0x40a68039, R45 ;  /* 0xbf597fc72a2d7810 */ /* 0x000fe40007ffe02d */
[----:B------:R-:W-:Y:S02]  /*105b0*/  LOP3.LUT R40, R40, R12, R41, 0x96, !PT ;  /* 0x0000000c28287212 */ /* 0x000fe400078e9629 */
[----:B------:R-:W-:-:S02]  /*105c0*/  SHF.L.W.U32.HI R12, R10, 0x1e, R10 ;  /* 0x0000001e0a0c7819 */ /* 0x000fc40000010e0a */
[C-C-:B------:R-:W-:Y:S02]  /*105d0*/  SHF.L.W.U32.HI R41, R10.reuse, 0x13, R10.reuse ;  /* 0x000000130a297819 */ /* 0x140fe40000010e0a */
        /* <DEDUP_REMOVED lines=10> */
[----:B------:R-:W-:Y:S02]  /*10680*/  LOP3.LUT R41, R14, R35, R10, 0xe8, !PT ;  /* 0x000000230e297212 */ /* 0x000fe400078ee80a */
[----:B------:R-:W-:Y:S02]  /*10690*/  IADD3 R44, PT, PT, R6, R44, R9 ;  /* 0x0000002c062c7210 */ /* 0x000fe40007ffe009 */
[----:B------:R-:W-:Y:S02]  /*106a0*/  SHF.L.W.U32.HI R47, R13, 0xe, R30 ;  /* 0x0000000e0d2f7819 */ /* 0x000fe40000010e1e */
[----:B------:R-:W-:-:S02]  /*106b0*/  SHF.L.W.U32.HI R6, R0, 0xf, R0 ;  /* 0x0000000f00067819 */ /* 0x000fc40000010e00 */
[--C-:B------:R-:W-:Y:S02]  /*106c0*/  SHF.L.W.U32.HI R13, R0, 0xd, R0.reuse ;  /* 0x0000000d000d7819 */ /* 0x100fe40000010e00 */
[----:B------:R-:W-:Y:S02]  /*106d0*/  SHF.R.U32.HI R14, RZ, 0xa, R0 ;  /* 0x0000000aff0e7819 */ /* 0x000fe40000011600 */
[----:B------:R-:W-:Y:S02]  /*106e0*/  IADD3 R41, PT, PT, R38, R42, R41 ;  /* 0x0000002a26297210 */ /* 0x000fe40007ffe029 */
[--C-:B------:R-:W-:Y:S02]  /*106f0*/  SHF.L.W.U32.HI R38, R30, 0x19, R30.reuse ;  /* 0x000000191e267819 */ /* 0x100fe40000010e1e */
[----:B------:R-:W-:Y:S02]  /*10700*/  SHF.R.U32.HI R40, RZ, 0x3, R30 ;  /* 0x00000003ff287819 */ /* 0x000fe4000001161e */
[----:B------:R-:W-:-:S02]  /*10710*/  LOP3.LUT R6, R14, R6, R13, 0x96, !PT ;  /* 0x000000060e067212 */ /* 0x000fc400078e960d */
[----:B------:R-:W-:Y:S02]  /*10720*/  IADD3 R14, PT, PT, R44, -0x391ff40d, R43 ;  /* 0xc6e00bf32c0e7810 */ /* 0x000fe40007ffe02b */
[----:B------:R-:W-:Y:S02]  /*10730*/  LOP3.LUT R38, R40, R38, R47, 0x96, !PT ;  /* 0x0000002628267212 */ /* 0x000fe400078e962f */
[C-C-:B------:R-:W-:Y:S02]  /*10740*/  SHF.L.W.U32.HI R40, R41.reuse, 0x1e, R41.reuse ;  /* 0x0000001e29287819 */ /* 0x140fe40000010e29 */
[C-C-:B------:R-:W-:Y:S02]  /*10750*/  SHF.L.W.U32.HI R43, R41.reuse, 0x13, R41.reuse ;  /* 0x00000013292b7819 */ /* 0x140fe40000010e29 */
[----:B------:R-:W-:Y:S02]  /*10760*/  SHF.L.W.U32.HI R42, R41, 0xa, R41 ;  /* 0x0000000a292a7819 */ /* 0x000fe40000010e29 */
[----:B------:R-:W-:Y:S01]  /*10770*/  IADD3 R13, PT, PT, R33, R6, R8 ;  /* 0x00000006210d7210 */ /* 0x000fe20007ffe008 */
[----:B------:R-:W-:Y:S01]  /*10780*/  IMAD.IADD R33, R41, 0x1, R14 ;  /* 0x0000000129217824 */ /* 0x000fe200078e020e */
[----:B------:R-:W-:-:S02]  /*10790*/  LOP3.LUT R42, R42, R43, R40, 0x96, !PT ;  /* 0x0000002b2a2a7212 */ /* 0x000fc400078e9628 */
[----:B------:R-:W-:Y:S02]  /*107a0*/  LOP3.LUT R40, R35, R10, R41, 0xe8, !PT ;  /* 0x0000000a23287212 */ /* 0x000fe400078ee829 */
[C-C-:B------:R-:W-:Y:S02]  /*107b0*/  SHF.L.W.U32.HI R35, R33.reuse, 0x1a, R33.reuse ;  /* 0x0000001a21237819 */ /* 0x140fe40000010e21 */
[C-C-:B------:R-:W-:Y:S02]  /*107c0*/  SHF.L.W.U32.HI R44, R33.reuse, 0x15, R33.reuse ;  /* 0x00000015212c7819 */ /* 0x140fe40000010e21 */
[----:B------:R-:W-:Y:S01]  /*107d0*/  SHF.L.W.U32.HI R43, R33, 0x7, R33 ;  /* 0x00000007212b7819 */ /* 0x000fe20000010e21 */
[----:B------:R-:W-:Y:S01]  /*107e0*/  IMAD.IADD R6, R38, 0x1, R13 ;  /* 0x0000000126067824 */ /* 0x000fe200078e020d */
[----:B------:R-:W-:Y:S02]  /*107f0*/  IADD3 R38, PT, PT, R37, R42, R40 ;  /* 0x0000002a25267210 */ /* 0x000fe40007ffe028 */
[----:B------:R-:W-:-:S02]  /*10800*/  LOP3.LUT R43, R43, R35, R44, 0x96, !PT ;  /* 0x000000232b2b7212 */ /* 0x000fc400078e962c */
[----:B------:R-:W-:Y:S02]  /*10810*/  LOP3.LUT R37, R12, R33, R21, 0xe2, !PT ;  /* 0x000000210c257212 */ /* 0x000fe400078ee215 */
[C-C-:B------:R-:W-:Y:S02]  /*10820*/  SHF.L.W.U32.HI R13, R9.reuse, 0xf, R9.reuse ;  /* 0x0000000f090d7819 */ /* 0x140fe40000010e09 */
[--C-:B------:R-:W-:Y:S02]  /*10830*/  SHF.L.W.U32.HI R40, R9, 0xd, R9.reuse ;  /* 0x0000000d09287819 */ /* 0x100fe40000010e09 */
[----:B------:R-:W-:Y:S02]  /*10840*/  SHF.R.U32.HI R35, RZ, 0xa, R9 ;  /* 0x0000000aff237819 */ /* 0x000fe40000011609 */
[----:B------:R-:W-:Y:S02]  /*10850*/  IADD3 R37, PT, PT, R37, R43, R6 ;  /* 0x0000002b25257210 */ /* 0x000fe40007ffe006 */
[----:B------:R-:W-:-:S02]  /*10860*/  LOP3.LUT R13, R35, R13, R40, 0x96, !PT ;  /* 0x0000000d230d7212 */ /* 0x000fc400078e9628 */
[----:B------:R-:W-:Y:S02]  /*10870*/  IADD3 R35, PT, PT, R37, -0x2a586eb9, R36 ;  /* 0xd5a7914725237810 */ /* 0x000fe40007ffe024 */
[C-C-:B------:R-:W-:Y:S02]  /*10880*/  SHF.L.W.U32.HI R37, R38.reuse, 0x1e, R38.reuse ;  /* 0x0000001e26257819 */ /* 0x140fe40000010e26 */
[C-C-:B------:R-:W-:Y:S01]  /*10890*/  SHF.L.W.U32.HI R40, R38.reuse, 0x13, R38.reuse ;  /* 0x0000001326287819 */ /* 0x140fe20000010e26 */
[C---:B------:R-:W-:Y:S01]  /*108a0*/  IMAD.IADD R36, R38.reuse, 0x1, R35 ;  /* 0x0000000126247824 */ /* 0x040fe200078e0223 */
[----:B------:R-:W-:Y:S02]  /*108b0*/  SHF.L.W.U32.HI R42, R38, 0xa, R38 ;  /* 0x0000000a262a7819 */ /* 0x000fe40000010e26 */
[----:B------:R-:W-:Y:S02]  /*108c0*/  IADD3 R13, PT, PT, R30, R13, R15 ;  /* 0x0000000d1e0d7210 */ /* 0x000fe40007ffe00f */
[----:B------:R-:W-:-:S02]  /*108d0*/  LOP3.LUT R40, R42, R40, R37, 0x96, !PT ;  /* 0x000000282a287212 */ /* 0x000fc400078e9625 */
[C-C-:B------:R-:W-:Y:S02]  /*108e0*/  SHF.L.W.U32.HI R30, R36.reuse, 0x1a, R36.reuse ;  /* 0x0000001a241e7819 */ /* 0x140fe40000010e24 */
[C-C-:B------:R-:W-:Y:S02]  /*108f0*/  SHF.L.W.U32.HI R43, R36.reuse, 0x15, R36.reuse ;  /* 0x00000015242b7819 */ /* 0x140fe40000010e24 */
[----:B------:R-:W-:Y:S01]  /*10900*/  SHF.L.W.U32.HI R42, R36, 0x7, R36 ;  /* 0x00000007242a7819 */ /* 0x000fe20000010e24 */
[----:B------:R-:W-:Y:S01]  /*10910*/  IMAD.IADD R24, R24, 0x1, R13 ;  /* 0x0000000118187824 */ /* 0x000fe200078e020d */
[----:B------:R-:W-:Y:S02]  /*10920*/  LOP3.LUT R37, R10, R41, R38, 0xe8, !PT ;  /* 0x000000290a257212 */ /* 0x000fe400078ee826 */
[----:B------:R-:W-:Y:S02]  /*10930*/  LOP3.LUT R42, R42, R30, R43, 0x96, !PT ;  /* 0x0000001e2a2a7212 */ /* 0x000fe400078e962b */
[----:B------:R-:W-:-:S02]  /*10940*/  LOP3.LUT R13, R33, R36, R12, 0xe2, !PT ;  /* 0x00000024210d7212 */ /* 0x000fc400078ee20c */
[----:B------:R-:W-:Y:S02]  /*10950*/  IADD3 R37, PT, PT, R26, R40, R37 ;  /* 0x000000281a257210 */ /* 0x000fe40007ffe025 */
[----:B------:R-:W-:Y:S02]  /*10960*/  IADD3 R42, PT, PT, R13, R42, R24 ;  /* 0x0000002a0d2a7210 */ /* 0x000fe40007ffe018 */
[C-C-:B------:R-:W-:Y:S02]  /*10970*/  SHF.L.W.U32.HI R10, R6.reuse, 0xf, R6.reuse ;  /* 0x0000000f060a7819 */ /* 0x140fe40000010e06 */
[--C-:B------:R-:W-:Y:S02]  /*10980*/  SHF.L.W.U32.HI R13, R6, 0xd, R6.reuse ;  /* 0x0000000d060d7819 */ /* 0x100fe40000010e06 */
[----:B------:R-:W-:Y:S02]  /*10990*/  SHF.R.U32.HI R26, RZ, 0xa, R6 ;  /* 0x0000000aff1a7819 */ /* 0x000fe40000011606 */
[----:B------:R-:W-:-:S02]  /*109a0*/  SHF.L.W.U32.HI R30, R34, 0x19, R34 ;  /* 0x00000019221e7819 */ /* 0x000fc40000010e22 */
[----:B------:R-:W-:Y:S02]  /*109b0*/  LOP3.LUT R10, R26, R10, R13, 0x96, !PT ;  /* 0x0000000a1a0a7212 */ /* 0x000fe400078e960d */
[--C-:B------:R-:W-:Y:S02]  /*109c0*/  SHF.L.W.U32.HI R43, R34, 0xe, R34.reuse ;  /* 0x0000000e222b7819 */ /* 0x100fe40000010e22 */
[----:B------:R-:W-:Y:S02]  /*109d0*/  SHF.R.U32.HI R40, RZ, 0x3, R34 ;  /* 0x00000003ff287819 */ /* 0x000fe40000011622 */
[----:B------:R-:W-:Y:S02]  /*109e0*/  IADD3 R26, PT, PT, R42, 0x6ca6351, R21 ;  /* 0x06ca63512a1a7810 */ /* 0x000fe40007ffe015 */
[----:B------:R-:W-:Y:S02]  /*109f0*/  LOP3.LUT R30, R40, R30, R43, 0x96, !PT ;  /* 0x0000001e281e7212 */ /* 0x000fe400078e962b */
[C-C-:B------:R-:W-:Y:S01]  /*10a00*/  SHF.L.W.U32.HI R21, R37.reuse, 0x1e, R37.reuse ;  /* 0x0000001e25157819 */ /* 0x140fe20000010e25 */
[C---:B------:R-:W-:Y:S01]  /*10a10*/  IMAD.IADD R43, R37.reuse, 0x1, R26 ;  /* 0x00000001252b7824 */ /* 0x040fe200078e021a */
[----:B------:R-:W-:-:S02]  /*10a20*/  SHF.L.W.U32.HI R40, R37, 0x13, R37 ;  /* 0x0000001325287819 */ /* 0x000fc40000010e25 */
[----:B------:R-:W-:Y:S02]  /*10a30*/  SHF.L.W.U32.HI R42, R37, 0xa, R37 ;  /* 0x0000000a252a7819 */ /* 0x000fe40000010e25 */
[----:B------:R-:W-:Y:S02]  /*10a40*/  IADD3 R13, PT, PT, R31, R10, R20 ;  /* 0x0000000a1f0d7210 */ /* 0x000fe40007ffe014 */
[----:B------:R-:W-:Y:S02]  /*10a50*/  LOP3.LUT R21, R42, R40, R21, 0x96, !PT ;  /* 0x000000282a157212 */ /* 0x000fe400078e9615 */
[C-C-:B------:R-:W-:Y:S02]  /*10a60*/  SHF.L.W.U32.HI R10, R43.reuse, 0x1a, R43.reuse ;  /* 0x0000001a2b0a7819 */ /* 0x140fe40000010e2b */
[C-C-:B------:R-:W-:Y:S02]  /*10a70*/  SHF.L.W.U32.HI R31, R43.reuse, 0x15, R43.reuse ;  /* 0x000000152b1f7819 */ /* 0x140fe40000010e2b */
[----:B------:R-:W-:Y:S01]  /*10a80*/  SHF.L.W.U32.HI R40, R43, 0x7, R43 ;  /* 0x000000072b287819 */ /* 0x000fe20000010e2b */
[----:B------:R-:W-:Y:S01]  /*10a90*/  IMAD.IADD R13, R30, 0x1, R13 ;  /* 0x000000011e0d7824 */ /* 0x000fe200078e020d */
[----:B------:R-:W-:-:S02]  /*10aa0*/  LOP3.LUT R30, R41, R38, R37, 0xe8, !PT ;  /* 0x00000026291e7212 */ /* 0x000fc400078ee825 */
[----:B------:R-:W-:Y:S02]  /*10ab0*/  LOP3.LUT R31, R40, R10, R31, 0x96, !PT ;  /* 0x0000000a281f7212 */ /* 0x000fe400078e961f */
[----:B------:R-:W-:Y:S02]  /*10ac0*/  LOP3.LUT R10, R36, R43, R33, 0xe2, !PT ;  /* 0x0000002b240a7212 */ /* 0x000fe400078ee221 */
[----:B------:R-:W-:Y:S02]  /*10ad0*/  IADD3 R30, PT, PT, R45, R21, R30 ;  /* 0x000000152d1e7210 */ /* 0x000fe40007ffe01e */
[----:B------:R-:W-:Y:S02]  /*10ae0*/  IADD3 R45, PT, PT, R10, R31, R13 ;  /* 0x0000001f0a2d7210 */ /* 0x000fe40007ffe00d */
[C-C-:B------:R-:W-:Y:S02]  /*10af0*/  SHF.L.W.U32.HI R10, R24.reuse, 0xf, R24.reuse ;  /* 0x0000000f180a7819 */ /* 0x140fe40000010e18 */
[----:B------:R-:W-:-:S02]  /*10b00*/  SHF.L.W.U32.HI R21, R24, 0xd, R24 ;  /* 0x0000000d18157819 */ /* 0x000fc40000010e18 */
[----:B------:R-:W-:Y:S02]  /*10b10*/  SHF.R.U32.HI R31, RZ, 0xa, R24 ;  /* 0x0000000aff1f7819 */ /* 0x000fe40000011618 */
[C-C-:B------:R-:W-:Y:S02]  /*10b20*/  SHF.L.W.U32.HI R40, R32.reuse, 0x19, R32.reuse ;  /* 0x0000001920287819 */ /* 0x140fe40000010e20 */
[----:B------:R-:W-:Y:S02]  /*10b30*/  LOP3.LUT R10, R31, R10, R21, 0x96, !PT ;  /* 0x0000000a1f0a7212 */ /* 0x000fe400078e9615 */
        /* <DEDUP_REMOVED lines=46> */
[--C-:B------:R-:W-:Y:S02]  /*10e20*/  SHF.L.W.U32.HI R37, R4, 0x19, R4.reuse ;  /* 0x0000001904257819 */ /* 0x100fe40000010e04 */
        /* <DEDUP_REMOVED lines=73> */
[----:B------:R-:W-:Y:S02]  /*112c0*/  IADD3 R32, PT, PT, R42, 0x650a7354, R33 ;  /* 0x650a73542a207810 */ /* 0x000fe40007ffe021 */
[--C-:B------:R-:W-:Y:S02]  /*112d0*/  SHF.L.W.U32.HI R45, R8, 0xe, R8.reuse ;  /* 0x0000000e082d7819 */ /* 0x100fe40000010e08 */
[----:B------:R-:W-:Y:S01]  /*112e0*/  SHF.R.U32.HI R40, RZ, 0x3, R8 ;  /* 0x00000003ff287819 */ /* 0x000fe20000011608 */
[C---:B------:R-:W-:Y:S01]  /*112f0*/  IMAD.IADD R33, R41.reuse, 0x1, R32 ;  /* 0x0000000129217824 */ /* 0x040fe200078e0220 */
[----:B------:R-:W-:Y:S02]  /*11300*/  SHF.L.W.U32.HI R14, R41, 0x1e, R41 ;  /* 0x0000001e290e7819 */ /* 0x000fe40000010e29 */
[----:B------:R-:W-:-:S02]  /*11310*/  LOP3.LUT R38, R40, R38, R45, 0x96, !PT ;  /* 0x0000002628267212 */ /* 0x000fc400078e962d */
[C-C-:B------:R-:W-:Y:S02]  /*11320*/  SHF.L.W.U32.HI R45, R41.reuse, 0x13, R41.reuse ;  /* 0x00000013292d7819 */ /* 0x140fe40000010e29 */
[----:B------:R-:W-:Y:S02]  /*11330*/  SHF.L.W.U32.HI R40, R41, 0xa, R41 ;  /* 0x0000000a29287819 */ /* 0x000fe40000010e29 */
[----:B------:R-:W-:Y:S02]  /*11340*/  IADD3 R7, PT, PT, R27, R7, R24 ;  /* 0x000000071b077210 */ /* 0x000fe40007ffe018 */
[----:B------:R-:W-:Y:S02]  /*11350*/  LOP3.LUT R40, R40, R45, R14, 0x96, !PT ;  /* 0x0000002d28287212 */ /* 0x000fe400078e960e */
[C---:B------:R-:W-:Y:S01]  /*11360*/  SHF.L.W.U32.HI R27, R33.reuse, 0x1a, R33 ;  /* 0x0000001a211b7819 */ /* 0x040fe20000010e21 */
[----:B------:R-:W-:Y:S01]  /*11370*/  IMAD.IADD R14, R38, 0x1, R7 ;  /* 0x00000001260e7824 */ /* 0x000fe200078e0207 */
[----:B------:R-:W-:-:S02]  /*11380*/  SHF.L.W.U32.HI R42, R33, 0x15, R33 ;  /* 0x00000015212a7819 */ /* 0x000fc40000010e21 */
[----:B------:R-:W-:Y:S02]  /*11390*/  SHF.L.W.U32.HI R44, R33, 0x7, R33 ;  /* 0x00000007212c7819 */ /* 0x000fe40000010e21 */
[----:B------:R-:W-:Y:S02]  /*113a0*/  LOP3.LUT R38, R37, R30, R41, 0xe8, !PT ;  /* 0x0000001e25267212 */ /* 0x000fe400078ee829 */
[----:B------:R-:W-:Y:S02]  /*113b0*/  LOP3.LUT R27, R44, R27, R42, 0x96, !PT ;  /* 0x0000001b2c1b7212 */ /* 0x000fe400078e962a */
[----:B------:R-:W-:Y:S02]  /*113c0*/  LOP3.LUT R7, R36, R33, R43, 0xe2, !PT ;  /* 0x0000002124077212 */ /* 0x000fe400078ee22b */
[----:B------:R-:W-:Y:S02]  /*113d0*/  IADD3 R38, PT, PT, R35, R40, R38 ;  /* 0x0000002823267210 */ /* 0x000fe40007ffe026 */
[----:B------:R-:W-:-:S02]  /*113e0*/  SHF.L.W.U32.HI R35, R15, 0x19, R15 ;  /* 0x000000190f237819 */ /* 0x000fc40000010e0f */
[--C-:B------:R-:W-:Y:S02]  /*113f0*/  SHF.L.W.U32.HI R42, R15, 0xe, R15.reuse ;  /* 0x0000000e0f2a7819 */ /* 0x100fe40000010e0f */
[----:B------:R-:W-:Y:S02]  /*11400*/  SHF.R.U32.HI R37, RZ, 0x3, R15 ;  /* 0x00000003ff257819 */ /* 0x000fe4000001160f */
[----:B------:R-:W-:Y:S02]  /*11410*/  IADD3 R45, PT, PT, R7, R27, R14 ;  /* 0x0000001b072d7210 */ /* 0x000fe40007ffe00e */
[----:B------:R-:W-:Y:S02]  /*11420*/  LOP3.LUT R37, R37, R35, R42, 0x96, !PT ;  /* 0x0000002325257212 */ /* 0x000fe400078e962a */
[C-C-:B------:R-:W-:Y:S02]  /*11430*/  SHF.L.W.U32.HI R7, R5.reuse, 0xf, R5.reuse ;  /* 0x0000000f05077819 */ /* 0x140fe40000010e05 */
[----:B------:R-:W-:-:S02]  /*11440*/  SHF.L.W.U32.HI R40, R5, 0xd, R5 ;  /* 0x0000000d05287819 */ /* 0x000fc40000010e05 */
[----:B------:R-:W-:Y:S02]  /*11450*/  SHF.R.U32.HI R27, RZ, 0xa, R5 ;  /* 0x0000000aff1b7819 */ /* 0x000fe40000011605 */
[----:B------:R-:W-:Y:S02]  /*11460*/  IADD3 R35, PT, PT, R45, 0x766a0abb, R34 ;  /* 0x766a0abb2d237810 */ /* 0x000fe40007ffe022 */
[----:B------:R-:W-:Y:S02]  /*11470*/  LOP3.LUT R7, R27, R7, R40, 0x96, !PT ;  /* 0x000000071b077212 */ /* 0x000fe400078e9628 */
[C-C-:B------:R-:W-:Y:S01]  /*11480*/  SHF.L.W.U32.HI R27, R38.reuse, 0x1e, R38.reuse ;  /* 0x0000001e261b7819 */ /* 0x140fe20000010e26 */
[C---:B------:R-:W-:Y:S01]  /*11490*/  IMAD.IADD R34, R38.reuse, 0x1, R35 ;  /* 0x0000000126227824 */ /* 0x040fe200078e0223 */
[C-C-:B------:R-:W-:Y:S02]  /*114a0*/  SHF.L.W.U32.HI R40, R38.reuse, 0x13, R38.reuse ;  /* 0x0000001326287819 */ /* 0x140fe40000010e26 */
[----:B------:R-:W-:-:S02]  /*114b0*/  SHF.L.W.U32.HI R42, R38, 0xa, R38 ;  /* 0x0000000a262a7819 */ /* 0x000fc40000010e26 */
        /* <DEDUP_REMOVED lines=18> */
[----:B------:R-:W-:-:S02]  /*115e0*/  IADD3 R26, PT, PT, R42, -0x7e3d36d2, R43 ;  /* 0x81c2c92e2a1a7810 */ /* 0x000fc40007ffe02b */
        /* <DEDUP_REMOVED lines=23> */
[----:B------:R-:W-:Y:S02]  /*11760*/  IADD3 R31, PT, PT, R45, -0x6d8dd37b, R36 ;  /* 0x92722c852d1f7810 */ /* 0x000fe40007ffe024 */
        /* <DEDUP_REMOVED lines=19> */
[C---:B------:R-:W-:Y:S02]  /*118a0*/  SHF.L.W.U32.HI R38, R11.reuse, 0x19, R11 ;  /* 0x000000190b267819 */ /* 0x040fe40000010e0b */
        /* <DEDUP_REMOVED lines=155> */
[C---:B------:R-:W-:Y:S01]  /*12260*/  SHF.L.W.U32.HI R40, R39.reuse, 0x1a, R39 ;  /* 0x0000001a27287819 */ /* 0x040fe20000010e27 */
[----:B------:R-:W-:Y:S01]  /*12270*/  IMAD.IADD R6, R26, 0x1, R13 ;  /* 0x000000011a067824 */ /* 0x000fe200078e020d */
[C-C-:B------:R-:W-:Y:S02]  /*12280*/  SHF.L.W.U32.HI R45, R39.reuse, 0x15, R39.reuse ;  /* 0x00000015272d7819 */ /* 0x140fe40000010e27 */
[----:B------:R-:W-:Y:S02]  /*12290*/  SHF.L.W.U32.HI R42, R39, 0x7, R39 ;  /* 0x00000007272a7819 */ /* 0x000fe40000010e27 */
[----:B------:R-:W-:Y:S02]  /*122a0*/  LOP3.LUT R26, R43, R38, R37, 0xe8, !PT ;  /* 0x000000262b1a7212 */ /* 0x000fe400078ee825 */
[----:B------:R-:W-:Y:S02]  /*122b0*/  LOP3.LUT R40, R42, R40, R45, 0x96, !PT ;  /* 0x000000282a287212 */ /* 0x000fe400078e962d */
[----:B------:R-:W-:-:S02]  /*122c0*/  LOP3.LUT R13, R34, R39, R33, 0xe2, !PT ;  /* 0x00000027220d7212 */ /* 0x000fc400078ee221 */
[----:B------:R-:W-:Y:S02]  /*122d0*/  IADD3 R26, PT, PT, R41, R30, R26 ;  /* 0x0000001e291a7210 */ /* 0x000fe40007ffe01a */
[C-C-:B------:R-:W-:Y:S02]  /*122e0*/  SHF.L.W.U32.HI R41, R21.reuse, 0x19, R21.reuse ;  /* 0x0000001915297819 */ /* 0x140fe40000010e15 */
[--C-:B------:R-:W-:Y:S02]  /*122f0*/  SHF.L.W.U32.HI R42, R21, 0xe, R21.reuse ;  /* 0x0000000e152a7819 */ /* 0x100fe40000010e15 */
[----:B------:R-:W-:Y:S02]  /*12300*/  SHF.R.U32.HI R43, RZ, 0x3, R21 ;  /* 0x00000003ff2b7819 */ /* 0x000fe40000011615 */
[----:B------:R-:W-:Y:S02]  /*12310*/  IADD3 R45, PT, PT, R13, R40, R6 ;  /* 0x000000280d2d7210 */ /* 0x000fe40007ffe006 */
[----:B------:R-:W-:-:S02]  /*12320*/  LOP3.LUT R42, R43, R41, R42, 0x96, !PT ;  /* 0x000000292b2a7212 */ /* 0x000fc400078e962a */
[C-C-:B------:R-:W-:Y:S02]  /*12330*/  SHF.L.W.U32.HI R13, R31.reuse, 0xf, R31.reuse ;  /* 0x0000000f1f0d7819 */ /* 0x140fe40000010e1f */
        /* <DEDUP_REMOVED lines=21> */
[----:B------:R-:W-:-:S04]  /*12490*/  SHF.R.U32.HI R36, RZ, 0xa, R6 ;  /* 0x0000000aff247819 */ /* 0x000fc80000011606 */
[----:B------:R-:W-:Y:S02]  /*124a0*/  LOP3.LUT R13, R36, R13, R32, 0x96, !PT ;  /* 0x0000000d240d7212 */ /* 0x000fe400078e9620 */
[----:B------:R-:W-:Y:S02]  /*124b0*/  IADD3 R32, PT, PT, R42, 0x19a4c116, R33 ;  /* 0x19a4c1162a207810 */ /* 0x000fe40007ffe021 */
[C-C-:B------:R-:W-:Y:S02]  /*124c0*/  SHF.L.W.U32.HI R38, R12.reuse, 0x19, R12.reuse ;  /* 0x000000190c267819 */ /* 0x140fe40000010e0c */
[----:B------:R-:W-:Y:S01]  /*124d0*/  SHF.L.W.U32.HI R45, R12, 0xe, R12 ;  /* 0x0000000e0c2d7819 */ /* 0x000fe20000010e0c */
[----:B------:R-:W-:Y:S01]  /*124e0*/  IMAD.IADD R33, R43, 0x1, R32 ;  /* 0x000000012b217824 */ /* 0x000fe200078e0220 */
[----:B------:R-:W-:Y:S02]  /*124f0*/  SHF.R.U32.HI R40, RZ, 0x3, R12 ;  /* 0x00000003ff287819 */ /* 0x000fe4000001160c */
[----:B------:R-:W-:-:S02]  /*12500*/  IADD3 R13, PT, PT, R21, R13, R20 ;  /* 0x0000000d150d7210 */ /* 0x000fc40007ffe014 */
[----:B------:R-:W-:Y:S02]  /*12510*/  LOP3.LUT R38, R40, R38, R45, 0x96, !PT ;  /* 0x0000002628267212 */ /* 0x000fe400078e962d */
[C-C-:B------:R-:W-:Y:S02]  /*12520*/  SHF.L.W.U32.HI R36, R43.reuse, 0x1e, R43.reuse ;  /* 0x0000001e2b247819 */ /* 0x140fe40000010e2b */
[C-C-:B------:R-:W-:Y:S02]  /*12530*/  SHF.L.W.U32.HI R45, R43.reuse, 0x13, R43.reuse ;  /* 0x000000132b2d7819 */ /* 0x140fe40000010e2b */
[----:B------:R-:W-:Y:S02]  /*12540*/  SHF.L.W.U32.HI R40, R43, 0xa, R43 ;  /* 0x0000000a2b287819 */ /* 0x000fe40000010e2b */
[C-C-:B------:R-:W-:Y:S02]  /*12550*/  SHF.L.W.U32.HI R21, R33.reuse, 0x1a, R33.reuse ;  /* 0x0000001a21157819 */ /* 0x140fe40000010e21 */
[----:B------:R-:W-:-:S02]  /*12560*/  SHF.L.W.U32.HI R42, R33, 0x15, R33 ;  /* 0x00000015212a7819 */ /* 0x000fc40000010e21 */
[----:B------:R-:W-:Y:S01]  /*12570*/  SHF.L.W.U32.HI R44, R33, 0x7, R33 ;  /* 0x00000007212c7819 */ /* 0x000fe20000010e21 */
[----:B------:R-:W-:Y:S01]  /*12580*/  IMAD.IADD R13, R38, 0x1, R13 ;  /* 0x00000001260d7824 */ /* 0x000fe200078e020d */
[----:B------:R-:W-:Y:S02]  /*12590*/  LOP3.LUT R40, R40, R45, R36, 0x96, !PT ;  /* 0x0000002d28287212 */ /* 0x000fe400078e9624 */
[----:B------:R-:W-:Y:S02]  /*125a0*/  LOP3.LUT R36, R37, R26, R43, 0xe8, !PT ;  /* 0x0000001a25247212 */ /* 0x000fe400078ee82b */
[----:B------:R-:W-:Y:S02]  /*125b0*/  LOP3.LUT R21, R44, R21, R42, 0x96, !PT ;  /* 0x000000152c157212 */ /* 0x000fe400078e962a */
[----:B------:R-:W-:Y:S02]  /*125c0*/  LOP3.LUT R38, R30, R33, R39, 0xe2, !PT ;  /* 0x000000211e267212 */ /* 0x000fe400078ee227 */
[----:B------:R-:W-:-:S02]  /*125d0*/  IADD3 R36, PT, PT, R35, R40, R36 ;  /* 0x0000002823247210 */ /* 0x000fc40007ffe024 */
[----:B------:R-:W-:Y:S02]  /*125e0*/  IADD3 R45, PT, PT, R38, R21, R13 ;  /* 0x00000015262d7210 */ /* 0x000fe40007ffe00d */
[C-C-:B------:R-:W-:Y:S02]  /*125f0*/  SHF.L.W.U32.HI R21, R10.reuse, 0xf, R10.reuse ;  /* 0x0000000f0a157819 */ /* 0x140fe40000010e0a */
[--C-:B------:R-:W-:Y:S02]  /*12600*/  SHF.L.W.U32.HI R38, R10, 0xd, R10.reuse ;  /* 0x0000000d0a267819 */ /* 0x100fe40000010e0a */
[----:B------:R-:W-:Y:S02]  /*12610*/  SHF.R.U32.HI R35, RZ, 0xa, R10 ;  /* 0x0000000aff237819 */ /* 0x000fe4000001160a */
[----:B------:R-:W-:Y:S02]  /*12620*/  SHF.L.W.U32.HI R37, R4, 0x19, R4 ;  /* 0x0000001904257819 */ /* 0x000fe40000010e04 */
[----:B------:R-:W-:-:S02]  /*12630*/  LOP3.LUT R21, R35, R21, R38, 0x96, !PT ;  /* 0x0000001523157212 */ /* 0x000fc400078e9626 */
        /* <DEDUP_REMOVED lines=118> */
[----:B------:R-:W-:Y:S02]  /*12da0*/  SHF.L.W.U32.HI R37, R8, 0x19, R8 ;  /* 0x0000001908257819 */ /* 0x000fe40000010e08 */
        /* <DEDUP_REMOVED lines=27> */
[----:B------:R-:W-:Y:S02]  /*12f60*/  SHF.R.U32.HI R41, RZ, 0x3, R27 ;  /* 0x00000003ff297819 */ /* 0x000fe4000001161b */
[----:B------:R-:W-:Y:S01]  /*12f70*/  IADD3 R30, PT, PT, R8, R7, R13 ;  /* 0x00000007081e7210 */ /* 0x000fe20007ffe00d */
[C---:B------:R-:W-:Y:S01]  /*12f80*/  IMAD.IADD R8, R38.reuse, 0x1, R15 ;  /* 0x0000000126087824 */ /* 0x040fe200078e020f */
[----:B------:R-:W-:Y:S02]  /*12f90*/  LOP3.LUT R39, R41, R39, R42, 0x96, !PT ;  /* 0x0000002729277212 */ /* 0x000fe400078e962a */
[C-C-:B------:R-:W-:Y:S02]  /*12fa0*/  SHF.L.W.U32.HI R13, R38.reuse, 0x1e, R38.reuse ;  /* 0x0000001e260d7819 */ /* 0x140fe40000010e26 */
[C-C-:B------:R-:W-:Y:S02]  /*12fb0*/  SHF.L.W.U32.HI R40, R38.reuse, 0x13, R38.reuse ;  /* 0x0000001326287819 */ /* 0x140fe40000010e26 */
[----:B------:R-:W-:-:S02]  /*12fc0*/  SHF.L.W.U32.HI R41, R38, 0xa, R38 ;  /* 0x0000000a26297819 */ /* 0x000fc40000010e26 */
[C-C-:B------:R-:W-:Y:S02]  /*12fd0*/  SHF.L.W.U32.HI R42, R8.reuse, 0x1a, R8.reuse ;  /* 0x0000001a082a7819 */ /* 0x140fe40000010e08 */
[C-C-:B------:R-:W-:Y:S02]  /*12fe0*/  SHF.L.W.U32.HI R43, R8.reuse, 0x15, R8.reuse ;  /* 0x00000015082b7819 */ /* 0x140fe40000010e08 */
[----:B------:R-:W-:Y:S01]  /*12ff0*/  SHF.L.W.U32.HI R44, R8, 0x7, R8 ;  /* 0x00000007082c7819 */ /* 0x000fe20000010e08 */
[----:B------:R-:W-:Y:S01]  /*13000*/  IMAD.IADD R7, R39, 0x1, R30 ;  /* 0x0000000127077824 */ /* 0x000fe200078e021e */
[----:B------:R-:W-:Y:S02]  /*13010*/  LOP3.LUT R40, R41, R40, R13, 0x96, !PT ;  /* 0x0000002829287212 */ /* 0x000fe400078e960d */
[----:B------:R-:W-:Y:S02]  /*13020*/  LOP3.LUT R41, R36, R45, R38, 0xe8, !PT ;  /* 0x0000002d24297212 */ /* 0x000fe400078ee826 */
[----:B------:R-:W-:-:S02]  /*13030*/  LOP3.LUT R42, R44, R42, R43, 0x96, !PT ;  /* 0x0000002a2c2a7212 */ /* 0x000fc400078e962b */
[----:B------:R-:W-:Y:S02]  /*13040*/  LOP3.LUT R36, R37, R8, R34, 0xe2, !PT ;  /* 0x0000000825247212 */ /* 0x000fe400078ee222 */
[C-C-:B------:R-:W-:Y:S02]  /*13050*/  SHF.L.W.U32.HI R13, R24.reuse, 0xf, R24.reuse ;  /* 0x0000000f180d7819 */ /* 0x140fe40000010e18 */
[--C-:B------:R-:W-:Y:S02]  /*13060*/  SHF.L.W.U32.HI R30, R24, 0xd, R24.reuse ;  /* 0x0000000d181e7819 */ /* 0x100fe40000010e18 */
[----:B------:R-:W-:Y:S02]  /*13070*/  SHF.R.U32.HI R39, RZ, 0xa, R24 ;  /* 0x0000000aff277819 */ /* 0x000fe40000011618 */
[----:B------:R-:W-:Y:S02]  /*13080*/  IADD3 R44, PT, PT, R36, R42, R7 ;  /* 0x0000002a242c7210 */ /* 0x000fe40007ffe007 */
[----:B------:R-:W-:-:S02]  /*13090*/  IADD3 R32, PT, PT, R32, R40, R41 ;  /* 0x0000002820207210 */ /* 0x000fc40007ffe029 */
[----:B------:R-:W-:Y:S02]  /*130a0*/  LOP3.LUT R13, R39, R13, R30, 0x96, !PT ;  /* 0x0000000d270d7212 */ /* 0x000fe400078e961e */
[----:B------:R-:W-:Y:S02]  /*130b0*/  IADD3 R33, PT, PT, R44, 0x748f82ee, R33 ;  /* 0x748f82ee2c217810 */ /* 0x000fe40007ffe021 */
[C-C-:B------:R-:W-:Y:S02]  /*130c0*/  SHF.L.W.U32.HI R40, R32.reuse, 0x1e, R32.reuse ;  /* 0x0000001e20287819 */ /* 0x140fe40000010e20 */
[C-C-:B------:R-:W-:Y:S02]  /*130d0*/  SHF.L.W.U32.HI R41, R32.reuse, 0x13, R32.reuse ;  /* 0x0000001320297819 */ /* 0x140fe40000010e20 */
[----:B------:R-:W-:Y:S02]  /*130e0*/  SHF.L.W.U32.HI R42, R32, 0xa, R32 ;  /* 0x0000000a202a7819 */ /* 0x000fe40000010e20 */
[----:B------:R-:W-:-:S02]  /*130f0*/  SHF.L.W.U32.HI R30, R20, 0x19, R20 ;  /* 0x00000019141e7819 */ /* 0x000fc40000010e14 */
[--C-:B------:R-:W-:Y:S02]  /*13100*/  SHF.L.W.U32.HI R39, R20, 0xe, R20.reuse ;  /* 0x0000000e14277819 */ /* 0x100fe40000010e14 */
[----:B------:R-:W-:Y:S02]  /*13110*/  SHF.R.U32.HI R36, RZ, 0x3, R20 ;  /* 0x00000003ff247819 */ /* 0x000fe40000011614 */
[----:B------:R-:W-:Y:S01]  /*13120*/  IADD3 R27, PT, PT, R27, R13, R12 ;  /* 0x0000000d1b1b7210 */ /* 0x000fe20007ffe00c */
[----:B------:R-:W-:Y:S01]  /*13130*/  IMAD.IADD R13, R32, 0x1, R33 ;  /* 0x00000001200d7824 */ /* 0x000fe200078e0221 */
[----:B------:R-:W-:Y:S02]  /*13140*/  LOP3.LUT R40, R42, R41, R40, 0x96, !PT ;  /* 0x000000292a287212 */ /* 0x000fe400078e9628 */
[----:B------:R-:W-:Y:S02]  /*13150*/  LOP3.LUT R12, R45, R38, R32, 0xe8, !PT ;  /* 0x000000262d0c7212 */ /* 0x000fe400078ee820 */
[----:B------:R-:W-:-:S02]  /*13160*/  LOP3.LUT R30, R36, R30, R39, 0x96, !PT ;  /* 0x0000001e241e7212 */ /* 0x000fc400078e9627 */
[----:B------:R-:W-:Y:S02]  /*13170*/  IADD3 R35, PT, PT, R35, R40, R12 ;  /* 0x0000002823237210 */ /* 0x000fe40007ffe00c */
[C-C-:B------:R-:W-:Y:S02]  /*13180*/  SHF.L.W.U32.HI R36, R13.reuse, 0x1a, R13.reuse ;  /* 0x0000001a0d247819 */ /* 0x140fe40000010e0d */
[C-C-:B------:R-:W-:Y:S02]  /*13190*/  SHF.L.W.U32.HI R41, R13.reuse, 0x15, R13.reuse ;  /* 0x000000150d297819 */ /* 0x140fe40000010e0d */
[----:B------:R-:W-:Y:S01]  /*131a0*/  SHF.L.W.U32.HI R40, R13, 0x7, R13 ;  /* 0x000000070d287819 */ /* 0x000fe20000010e0d */
[----:B------:R-:W-:Y:S01]  /*131b0*/  IMAD.IADD R27, R30, 0x1, R27 ;  /* 0x000000011e1b7824 */ /* 0x000fe200078e021b */
[C-C-:B------:R-:W-:Y:S02]  /*131c0*/  SHF.L.W.U32.HI R12, R35.reuse, 0x1e, R35.reuse ;  /* 0x0000001e230c7819 */ /* 0x140fe40000010e23 */
        /* <DEDUP_REMOVED lines=9> */
[----:B------:R-:W-:Y:S02]  /*13260*/  IADD3 R34, PT, PT, R45, 0x78a5636f, R34 ;  /* 0x78a5636f2d227810 */ /* 0x000fe40007ffe022 */
        /* <DEDUP_REMOVED lines=20> */
[C-C-:B------:R-:W-:Y:S02]  /*133b0*/  SHF.L.W.U32.HI R21, R27.reuse, 0xf, R27.reuse ;  /* 0x0000000f1b157819 */ /* 0x140fe40000010e1b */
[--C-:B------:R-:W-:Y:S02]  /*133c0*/  SHF.L.W.U32.HI R30, R27, 0xd, R27.reuse ;  /* 0x0000000d1b1e7819 */ /* 0x100fe40000010e1b */
[----:B------:R-:W-:-:S02]  /*133d0*/  SHF.R.U32.HI R27, RZ, 0xa, R27 ;  /* 0x0000000aff1b7819 */ /* 0x000fc4000001161b */
[----:B------:R-:W-:Y:S02]  /*133e0*/  IADD3 R40, PT, PT, R39, R40, R20 ;  /* 0x0000002827287210 */ /* 0x000fe40007ffe014 */
[----:B------:R-:W-:Y:S02]  /*133f0*/  IADD3 R15, PT, PT, R15, R38, R32 ;  /* 0x000000260f0f7210 */ /* 0x000fe40007ffe020 */
[----:B------:R-:W-:Y:S02]  /*13400*/  LOP3.LUT R21, R27, R21, R30, 0x96, !PT ;  /* 0x000000151b157212 */ /* 0x000fe400078e961e */
[C-C-:B------:R-:W-:Y:S02]  /*13410*/  SHF.L.W.U32.HI R27, R9.reuse, 0x19, R9.reuse ;  /* 0x00000019091b7819 */ /* 0x140fe40000010e09 */
[--C-:B------:R-:W-:Y:S02]  /*13420*/  SHF.L.W.U32.HI R30, R9, 0xe, R9.reuse ;  /* 0x0000000e091e7819 */ /* 0x100fe40000010e09 */
[----:B------:R-:W-:-:S02]  /*13430*/  SHF.R.U32.HI R32, RZ, 0x3, R9 ;  /* 0x00000003ff207819 */ /* 0x000fc40000011609 */
[----:B------:R-:W-:Y:S02]  /*13440*/  IADD3 R37, PT, PT, R40, -0x7b3787ec, R37 ;  /* 0x84c8781428257810 */ /* 0x000fe40007ffe025 */
[C-C-:B------:R-:W-:Y:S02]  /*13450*/  SHF.L.W.U32.HI R36, R15.reuse, 0x1e, R15.reuse ;  /* 0x0000001e0f247819 */ /* 0x140fe40000010e0f */
[C-C-:B------:R-:W-:Y:S02]  /*13460*/  SHF.L.W.U32.HI R39, R15.reuse, 0x13, R15.reuse ;  /* 0x000000130f277819 */ /* 0x140fe40000010e0f */
[----:B------:R-:W-:Y:S02]  /*13470*/  SHF.L.W.U32.HI R38, R15, 0xa, R15 ;  /* 0x0000000a0f267819 */ /* 0x000fe40000010e0f */
[----:B------:R-:W-:Y:S02]  /*13480*/  LOP3.LUT R27, R32, R27, R30, 0x96, !PT ;  /* 0x0000001b201b7212 */ /* 0x000fe400078e961e */
[----:B------:R-:W-:Y:S01]  /*13490*/  IADD3 R4, PT, PT, R11, R21, R4 ;  /* 0x000000150b047210 */ /* 0x000fe20007ffe004 */
[----:B------:R-:W-:Y:S01]  /*134a0*/  IMAD.IADD R11, R26, 0x1, R37 ;  /* 0x000000011a0b7824 */ /* 0x000fe200078e0225 */
[----:B------:R-:W-:-:S02]  /*134b0*/  LOP3.LUT R36, R38, R39, R36, 0x96, !PT ;  /* 0x0000002726247212 */ /* 0x000fc400078e9624 */
[----:B------:R-:W-:Y:S02]  /*134c0*/  LOP3.LUT R30, R35, R26, R15, 0xe8, !PT ;  /* 0x0000001a231e7212 */ /* 0x000fe400078ee80f */
[--C-:B------:R-:W-:Y:S02]  /*134d0*/  SHF.L.W.U32.HI R32, R11, 0x1a, R11.reuse ;  /* 0x0000001a0b207819 */ /* 0x100fe40000010e0b */
[----:B------:R-:W-:Y:S02]  /*134e0*/  IADD3 R33, PT, PT, R33, R36, R30 ;  /* 0x0000002421217210 */ /* 0x000fe40007ffe01e */
[C-C-:B------:R-:W-:Y:S02]  /*134f0*/  SHF.L.W.U32.HI R35, R11.reuse, 0x15, R11.reuse ;  /* 0x000000150b237819 */ /* 0x140fe40000010e0b */
[----:B------:R-:W-:Y:S01]  /*13500*/  SHF.L.W.U32.HI R36, R11, 0x7, R11 ;  /* 0x000000070b247819 */ /* 0x000fe20000010e0b */
[----:B------:R-:W-:Y:S01]  /*13510*/  IMAD.IADD R21, R27, 0x1, R4 ;  /* 0x000000011b157824 */ /* 0x000fe200078e0204 */
[----:B------:R-:W-:-:S02]  /*13520*/  SHF.L.W.U32.HI R4, R33, 0x1e, R33 ;  /* 0x0000001e21047819 */ /* 0x000fc40000010e21 */
[C-C-:B------:R-:W-:Y:S02]  /*13530*/  SHF.L.W.U32.HI R27, R33.reuse, 0x13, R33.reuse ;  /* 0x00000013211b7819 */ /* 0x140fe40000010e21 */
[----:B------:R-:W-:Y:S02]  /*13540*/  SHF.L.W.U32.HI R30, R33, 0xa, R33 ;  /* 0x0000000a211e7819 */ /* 0x000fe40000010e21 */
[----:B------:R-:W-:Y:S02]  /*13550*/  LOP3.LUT R35, R36, R32, R35, 0x96, !PT ;  /* 0x0000002024237212 */ /* 0x000fe400078e9623 */
[----:B------:R-:W-:Y:S02]  /*13560*/  LOP3.LUT R36, R12, R11, R13, 0xe2, !PT ;  /* 0x0000000b0c247212 */ /* 0x000fe400078ee20d */
[----:B------:R-:W-:Y:S02]  /*13570*/  LOP3.LUT R32, R30, R27, R4, 0x96, !PT ;  /* 0x0000001b1e207212 */ /* 0x000fe400078e9604 */
[----:B------:R-:W-:-:S02]  /*13580*/  SHF.L.W.U32.HI R4, R20, 0xf, R20 ;  /* 0x0000000f14047819 */ /* 0x000fc40000010e14 */
[--C-:B------:R-:W-:Y:S02]  /*13590*/  SHF.L.W.U32.HI R27, R20, 0xd, R20.reuse ;  /* 0x0000000d141b7819 */ /* 0x100fe40000010e14 */
        /* <DEDUP_REMOVED lines=33> */
[--C-:B------:R-:W-:Y:S02]  /*137b0*/  SHF.L.W.U32.HI R26, R37, 0x1e, R37.reuse ;  /* 0x0000001e251a7819 */ /* 0x100fe40000010e25 */
[----:B------:R-:W-:Y:S01]  /*137c0*/  LOP3.LUT R15, R15, R13, R20, 0x96, !PT ;  /* 0x0000000d0f0f7212 */ /* 0x000fe200078e9614 */
[----:B------:R-:W-:Y:S01]  /*137d0*/  IMAD.IADD R13, R33, 0x1, R14 ;  /* 0x00000001210d7824 */ /* 0x000fe200078e020e */
[C-C-:B------:R-:W-:Y:S02]  /*137e0*/  SHF.L.W.U32.HI R27, R37.reuse, 0x13, R37.reuse ;  /* 0x00000013251b7819 */ /* 0x140fe40000010e25 */
[----:B------:R-:W-:Y:S02]  /*137f0*/  SHF.L.W.U32.HI R30, R37, 0xa, R37 ;  /* 0x0000000a251e7819 */ /* 0x000fe40000010e25 */
[----:B------:R-:W-:-:S02]  /*13800*/  IADD3 R0, PT, PT, R0, R21, R5 ;  /* 0x0000001500007210 */ /* 0x000fc40007ffe005 */
[----:B------:R-:W-:Y:S02]  /*13810*/  LOP3.LUT R26, R30, R27, R26, 0x96, !PT ;  /* 0x0000001b1e1a7212 */ /* 0x000fe400078e961a */
[----:B------:R-:W-:Y:S02]  /*13820*/  LOP3.LUT R33, R33, R34, R37, 0xe8, !PT ;  /* 0x0000002221217212 */ /* 0x000fe400078ee825 */
[C-C-:B------:R-:W-:Y:S02]  /*13830*/  SHF.L.W.U32.HI R5, R13.reuse, 0x1a, R13.reuse ;  /* 0x0000001a0d057819 */ /* 0x140fe40000010e0d */
[C-C-:B------:R-:W-:Y:S02]  /*13840*/  SHF.L.W.U32.HI R20, R13.reuse, 0x15, R13.reuse ;  /* 0x000000150d147819 */ /* 0x140fe40000010e0d */
[----:B------:R-:W-:Y:S01]  /*13850*/  SHF.L.W.U32.HI R21, R13, 0x7, R13 ;  /* 0x000000070d157819 */ /* 0x000fe20000010e0d */
[----:B------:R-:W-:Y:S01]  /*13860*/  IMAD.IADD R0, R15, 0x1, R0 ;  /* 0x000000010f007824 */ /* 0x000fe200078e0200 */
[----:B------:R-:W-:-:S02]  /*13870*/  IADD3 R8, PT, PT, R8, R26, R33 ;  /* 0x0000001a08087210 */ /* 0x000fc40007ffe021 */
[----:B------:R-:W-:Y:S02]  /*13880*/  LOP3.LUT R26, R21, R5, R20, 0x96, !PT ;  /* 0x00000005151a7212 */ /* 0x000fe400078e9614 */
[----:B------:R-:W-:-:S04]  /*13890*/  LOP3.LUT R15, R4, R13, R11, 0xe2, !PT ;  /* 0x0000000d040f7212 */ /* 0x000fc800078ee20b */
[----:B------:R-:W-:Y:S02]  /*138a0*/  IADD3 R27, PT, PT, R15, R26, R0 ;  /* 0x0000001a0f1b7210 */ /* 0x000fe40007ffe000 */
[C-C-:B------:R-:W-:Y:S02]  /*138b0*/  SHF.L.W.U32.HI R5, R8.reuse, 0x1e, R8.reuse ;  /* 0x0000001e08057819 */ /* 0x140fe40000010e08 */
[C-C-:B------:R-:W-:Y:S02]  /*138c0*/  SHF.L.W.U32.HI R20, R8.reuse, 0x13, R8.reuse ;  /* 0x0000001308147819 */ /* 0x140fe40000010e08 */
[----:B------:R-:W-:Y:S02]  /*138d0*/  SHF.L.W.U32.HI R21, R8, 0xa, R8 ;  /* 0x0000000a08157819 */ /* 0x000fe40000010e08 */
[----:B------:R-:W-:Y:S02]  /*138e0*/  IADD3 R33, PT, PT, R27, -0x5baf9315, R12 ;  /* 0xa4506ceb1b217810 */ /* 0x000fe40007ffe00c */
[----:B------:R-:W-:-:S02]  /*138f0*/  LOP3.LUT R26, R21, R20, R5, 0x96, !PT ;  /* 0x00000014151a7212 */ /* 0x000fc400078e9605 */
[C---:B------:R-:W-:Y:S01]  /*13900*/  LOP3.LUT R27, R34.reuse, R37, R8, 0xe8, !PT ;  /* 0x00000025221b7212 */ /* 0x040fe200078ee808 */
[----:B------:R-:W-:Y:S01]  /*13910*/  IMAD.IADD R34, R34, 0x1, R33 ;  /* 0x0000000122227824 */ /* 0x000fe200078e0221 */
[C-C-:B------:R-:W-:Y:S02]  /*13920*/  SHF.L.W.U32.HI R15, R6.reuse, 0x19, R6.reuse ;  /* 0x00000019060f7819 */ /* 0x140fe40000010e06 */
[--C-:B------:R-:W-:Y:S02]  /*13930*/  SHF.L.W.U32.HI R20, R6, 0xe, R6.reuse ;  /* 0x0000000e06147819 */ /* 0x100fe40000010e06 */
[----:B------:R-:W-:Y:S02]  /*13940*/  SHF.R.U32.HI R21, RZ, 0x3, R6 ;  /* 0x00000003ff157819 */ /* 0x000fe40000011606 */
[C-C-:B------:R-:W-:Y:S02]  /*13950*/  SHF.L.W.U32.HI R5, R9.reuse, 0xf, R9.reuse ;  /* 0x0000000f09057819 */ /* 0x140fe40000010e09 */
[----:B------:R-:W-:-:S02]  /*13960*/  SHF.L.W.U32.HI R12, R9, 0xd, R9 ;  /* 0x0000000d090c7819 */ /* 0x000fc40000010e09 */
[----:B------:R-:W-:Y:S02]  /*13970*/  SHF.R.U32.HI R9, RZ, 0xa, R9 ;  /* 0x0000000aff097819 */ /* 0x000fe40000011609 */
[----:B------:R-:W-:Y:S02]  /*13980*/  IADD3 R14, PT, PT, R14, R26, R27 ;  /* 0x0000001a0e0e7210 */ /* 0x000fe40007ffe01b */
[----:B------:R-:W-:Y:S02]  /*13990*/  LOP3.LUT R15, R21, R15, R20, 0x96, !PT ;  /* 0x0000000f150f7212 */ /* 0x000fe400078e9614 */
[----:B------:R-:W-:Y:S02]  /*139a0*/  LOP3.LUT R5, R9, R5, R12, 0x96, !PT ;  /* 0x0000000509057212 */ /* 0x000fe400078e960c */
[C-C-:B------:R-:W-:Y:S02]  /*139b0*/  SHF.L.W.U32.HI R21, R34.reuse, 0x1a, R34.reuse ;  /* 0x0000001a22157819 */ /* 0x140fe40000010e22 */
[----:B------:R-:W-:-:S02]  /*139c0*/  SHF.L.W.U32.HI R26, R34, 0x15, R34 ;  /* 0x00000015221a7819 */ /* 0x000fc40000010e22 */
[----:B------:R-:W-:Y:S02]  /*139d0*/  SHF.L.W.U32.HI R27, R34, 0x7, R34 ;  /* 0x00000007221b7819 */ /* 0x000fe40000010e22 */
[C-C-:B------:R-:W-:Y:S02]  /*139e0*/  SHF.L.W.U32.HI R9, R14.reuse, 0x1e, R14.reuse ;  /* 0x0000001e0e097819 */ /* 0x140fe40000010e0e */
[C-C-:B------:R-:W-:Y:S02]  /*139f0*/  SHF.L.W.U32.HI R12, R14.reuse, 0x13, R14.reuse ;  /* 0x000000130e0c7819 */ /* 0x140fe40000010e0e */
[----:B------:R-:W-:Y:S02]  /*13a00*/  SHF.L.W.U32.HI R20, R14, 0xa, R14 ;  /* 0x0000000a0e147819 */ /* 0x000fe40000010e0e */
[----:B------:R-:W-:Y:S02]  /*13a10*/  IADD3 R24, PT, PT, R31, R5, R24 ;  /* 0x000000051f187210 */ /* 0x000fe40007ffe018 */
[----:B------:R-:W-:-:S02]  /*13a20*/  LOP3.LUT R21, R27, R21, R26, 0x96, !PT ;  /* 0x000000151b157212 */ /* 0x000fc400078e961a */
[----:B------:R-:W-:Y:S02]  /*13a30*/  LOP3.LUT R12, R20, R12, R9, 0x96, !PT ;  /* 0x0000000c140c7212 */ /* 0x000fe400078e9609 */
[----:B------:R-:W-:Y:S02]  /*13a40*/  IADD3 R15, PT, PT, R21, R24, R15 ;  /* 0x00000018150f7210 */ /* 0x000fe40007ffe00f */
[----:B------:R-:W-:Y:S02]  /*13a50*/  LOP3.LUT R20, R13, R34, R4, 0xe2, !PT ;  /* 0x000000220d147212 */ /* 0x000fe400078ee204 */
[----:B------:R-:W-:Y:S02]  /*13a60*/  LOP3.LUT R5, R37, R8, R14, 0xe8, !PT ;  /* 0x0000000825057212 */ /* 0x000fe400078ee80e */
[----:B------:R-:W-:Y:S02]  /*13a70*/  IADD3 R15, PT, PT, R11, R15, R20 ;  /* 0x0000000f0b0f7210 */ /* 0x000fe40007ffe014 */
[----:B------:R-:W-:-:S03]  /*13a80*/  IADD3 R33, PT, PT, R33, R12, R5 ;  /* 0x0000000c21217210 */ /* 0x000fc60007ffe005 */
[----:B------:R-:W-:Y:S01]  /*13a90*/  VIADD R24, R15, 0xbef9a3f7 ;  /* 0xbef9a3f70f187836 */ /* 0x000fe20000000000 */
[C-C-:B------:R-:W-:Y:S02]  /*13aa0*/  SHF.L.W.U32.HI R5, R0.reuse, 0xf, R0.reuse ;  /* 0x0000000f00057819 */ /* 0x140fe40000010e00 */
[----:B------:R-:W-:Y:S01]  /*13ab0*/  SHF.L.W.U32.HI R12, R0, 0xd, R0 ;  /* 0x0000000d000c7819 */ /* 0x000fe20000010e00 */
[----:B------:R-:W-:Y:S01]  /*13ac0*/  IMAD.IADD R26, R37, 0x1, R24 ;  /* 0x00000001251a7824 */ /* 0x000fe200078e0218 */
[----:B------:R-:W-:Y:S02]  /*13ad0*/  SHF.R.U32.HI R0, RZ, 0xa, R0 ;  /* 0x0000000aff007819 */ /* 0x000fe40000011600 */
[C-C-:B------:R-:W-:Y:S02]  /*13ae0*/  SHF.L.W.U32.HI R9, R33.reuse, 0x1e, R33.reuse ;  /* 0x0000001e21097819 */ /* 0x140fe40000010e21 */
[C-C-:B------:R-:W-:Y:S02]  /*13af0*/  SHF.L.W.U32.HI R20, R33.reuse, 0x13, R33.reuse ;  /* 0x0000001321147819 */ /* 0x140fe40000010e21 */
[----:B------:R-:W-:-:S02]  /*13b00*/  SHF.L.W.U32.HI R11, R33, 0xa, R33 ;  /* 0x0000000a210b7819 */ /* 0x000fc40000010e21 */
[----:B------:R-:W-:Y:S02]  /*13b10*/  LOP3.LUT R0, R0, R5, R12, 0x96, !PT ;  /* 0x0000000500007212 */ /* 0x000fe400078e960c */
[----:B------:R-:W-:Y:S02]  /*13b20*/  LOP3.LUT R20, R11, R20, R9, 0x96, !PT ;  /* 0x000000140b147212 */ /* 0x000fe400078e9609 */
[C-C-:B------:R-:W-:Y:S02]  /*13b30*/  SHF.L.W.U32.HI R5, R10.reuse, 0x19, R10.reuse ;  /* 0x000000190a057819 */ /* 0x140fe40000010e0a */
        /* <DEDUP_REMOVED lines=8> */
[----:B------:R-:W-:Y:S01]  /*13bc0*/  LOP3.LUT R11, R15, R11, R30, 0x96, !PT ;  /* 0x0000000b0f0b7212 */ /* 0x000fe200078e961e */
[----:B------:R1:W-:Y:S01]  /*13bd0*/  STL.64 [R1+0x78], RZ ;  /* 0x000078ff01007387 */ /* 0x0003e20000100a00 */
[----:B------:R-:W-:-:S02]  /*13be0*/  IADD3 R20, PT, PT, R24, R20, R9 ;  /* 0x0000001418147210 */ /* 0x000fc40007ffe009 */
[----:B------:R-:W-:Y:S01]  /*13bf0*/  LOP3.LUT R9, R34, R26, R13, 0xe2, !PT ;  /* 0x0000001a22097212 */ /* 0x000fe200078ee20d */
[----:B------:R1:W-:Y:S01]  /*13c00*/  STL [R1+0x54], RZ ;  /* 0x000054ff01007387 */ /* 0x0003e20000100800 */
[----:B------:R-:W-:-:S03]  /*13c10*/  IADD3 R0, PT, PT, R11, R0, R5 ;  /* 0x000000000b007210 */ /* 0x000fc60007ffe005 */
[----:B------:R1:W-:Y:S04]  /*13c20*/  STL [R1+0x88], RZ ;  /* 0x000088ff01007387 */ /* 0x0003e80000100800 */
[----:B------:R1:W-:Y:S04]  /*13c30*/  STL.64 [R1+0x58], RZ ;  /* 0x000058ff01007387 */ /* 0x0003e80000100a00 */
[----:B------:R1:W-:Y:S04]  /*13c40*/  STL.64 [R1+0x80], RZ ;  /* 0x000080ff01007387 */ /* 0x0003e80000100a00 */
[----:B------:R1:W-:Y:S04]  /*13c50*/  STL.64 [R1+0x60], RZ ;  /* 0x000060ff01007387 */ /* 0x0003e80000100a00 */
[----:B------:R1:W-:Y:S04]  /*13c60*/  STL.64 [R1+0x68], RZ ;  /* 0x000068ff01007387 */ /* 0x0003e80000100a00 */
[----:B------:R1:W-:Y:S01]  /*13c70*/  STL.64 [R1+0x70], RZ ;  /* 0x000070ff01007387 */ /* 0x0003e20000100a00 */
[----:B------:R-:W-:-:S02]  /*13c80*/  IADD3 R9, PT, PT, R4, R0, R9 ;  /* 0x0000000004097210 */ /* 0x000fc40007ffe009 */
[C-C-:B------:R-:W-:Y:S02]  /*13c90*/  SHF.L.W.U32.HI R5, R20.reuse, 0x1e, R20.reuse ;  /* 0x0000001e14057819 */ /* 0x140fe40000010e14 */
[C-C-:B------:R-:W-:Y:S02]  /*13ca0*/  SHF.L.W.U32.HI R6, R20.reuse, 0x13, R20.reuse ;  /* 0x0000001314067819 */ /* 0x140fe40000010e14 */
[--C-:B------:R-:W-:Y:S01]  /*13cb0*/  SHF.L.W.U32.HI R7, R20, 0xa, R20.reuse ;  /* 0x0000000a14077819 */ /* 0x100fe20000010e14 */
[----:B------:R-:W-:Y:S01]  /*13cc0*/  VIADD R9, R9, 0xc67178f2 ;  /* 0xc67178f209097836 */ /* 0x000fe20000000000 */
[----:B------:R-:W-:Y:S02]  /*13cd0*/  LOP3.LUT R0, R14, R33, R20, 0xe8, !PT ;  /* 0x000000210e007212 */ /* 0x000fe400078ee814 */
[----:B------:R-:W-:-:S04]  /*13ce0*/  LOP3.LUT R5, R7, R6, R5, 0x96, !PT ;  /* 0x0000000607057212 */ /* 0x000fc800078e9605 */
[----:B------:R-:W-:Y:S01]  /*13cf0*/  IADD3 R5, PT, PT, R9, R5, R0 ;  /* 0x0000000509057210 */ /* 0x000fe20007ffe000 */
[----:B0-----:R-:W-:Y:S01]  /*13d00*/  IMAD.IADD R23, R23, 0x1, R14 ;  /* 0x0000000117177824 */ /* 0x001fe200078e020e */
[----:B------:R-:W-:Y:S01]  /*13d10*/  IADD3 R16, PT, PT, R16, R9, R8 ;  /* 0x0000000910107210 */ /* 0x000fe20007ffe008 */
[----:B------:R-:W-:Y:S01]  /*13d20*/  IMAD.IADD R19, R19, 0x1, R13 ;  /* 0x0000000113137824 */ /* 0x000fe200078e020d */
[----:B------:R-:W-:Y:S01]  /*13d30*/  CS2R R14, SRZ ;  /* 0x00000000000e7805 */ /* 0x000fe2000001ff00 */
        /* <DEDUP_REMOVED lines=10> */
[----:B------:R-:W-:-:S02]  /*13de0*/  IMAD.MOV.U32 R6, RZ, RZ, RZ ;  /* 0x000000ffff067224 */ /* 0x000fc400078e00ff */
[----:B-1----:R-:W-:-:S07]  /*13df0*/  IMAD.MOV.U32 R24, RZ, RZ, RZ ;  /* 0x000000ffff187224 */ /* 0x002fce00078e00ff */
.L_x_15:
[----:B------:R-:W-:Y:S05]  /*13e00*/  BSYNC.RECONVERGENT B0 ;  /* 0x0000000000007941 */ /* 0x000fea0003800200 */
.L_x_13:
[----:B------:R-:W2:Y:S01]  /*13e10*/  LDL.64 R20, [R1+0x98] ;  /* 0x0000980001147983 */ /* 0x000ea20000100a00 */
[C-C-:B------:R-:W-:Y:S01]  /*13e20*/  SHF.L.W.U32.HI R7, R16.reuse, 0x1a, R16.reuse ;  /* 0x0000001a10077819 */ /* 0x140fe20000010e10 */
[----:B------:R-:W1:Y:S01]  /*13e30*/  LDCU UR4, c[0x0][0x390] ;  /* 0x00007200ff0477ac */ /* 0x000e620008000800 */
[C-C-:B------:R-:W-:Y:S02]  /*13e40*/  SHF.L.W.U32.HI R8, R16.reuse, 0x15, R16.reuse ;  /* 0x0000001510087819 */ /* 0x140fe40000010e10 */
[----:B------:R-:W-:Y:S02]  /*13e50*/  SHF.L.W.U32.HI R9, R16, 0x7, R16 ;  /* 0x0000000710097819 */ /* 0x000fe40000010e10 */
[C---:B------:R-:W-:Y:S02]  /*13e60*/  SHF.L.W.U32.HI R0, R2.reuse, 0x1e, R2 ;  /* 0x0000001e02007819 */ /* 0x040fe40000010e02 */
[----:B------:R-:W-:Y:S02]  /*13e70*/  LOP3.LUT R8, R9, R7, R8, 0x96, !PT ;  /* 0x0000000709087212 */ /* 0x000fe400078e9608 */
[----:B------:R-:W-:-:S02]  /*13e80*/  SHF.L.W.U32.HI R5, R2, 0x13, R2 ;  /* 0x0000001302057819 */ /* 0x000fc40000010e02 */
[----:B------:R-:W-:Y:S02]  /*13e90*/  SHF.L.W.U32.HI R4, R2, 0xa, R2 ;  /* 0x0000000a02047819 */ /* 0x000fe40000010e02 */
[----:B------:R-:W-:Y:S02]  /*13ea0*/  LOP3.LUT R7, R17, R16, R18, 0xe2, !PT ;  /* 0x0000001011077212 */ /* 0x000fe400078ee212 */
[----:B------:R-:W-:Y:S02]  /*13eb0*/  LOP3.LUT R0, R4, R5, R0, 0x96, !PT ;  /* 0x0000000504007212 */ /* 0x000fe400078e9600 */
[----:B------:R-:W-:Y:S01]  /*13ec0*/  IADD3 R8, PT, PT, R7, R8, R6 ;  /* 0x0000000807087210 */ /* 0x000fe20007ffe006 */
[----:B-1----:R-:W-:Y:S01]  /*13ed0*/  UISETP.GE.AND UP0, UPT, UR4, 0x1, UPT ;  /* 0x000000010400788c */ /* 0x002fe2000bf06270 */
[C-C-:B------:R-:W-:Y:S02]  /*13ee0*/  SHF.L.W.U32.HI R38, R14.reuse, 0x19, R14.reuse ;  /* 0x000000190e267819 */ /* 0x140fe40000010e0e */
[----:B------:R-:W-:-:S02]  /*13ef0*/  SHF.L.W.U32.HI R5, R14, 0xe, R14 ;  /* 0x0000000e0e057819 */ /* 0x000fc40000010e0e */
[----:B------:R-:W-:Y:S02]  /*13f00*/  SHF.R.U32.HI R7, RZ, 0x3, R14 ;  /* 0x00000003ff077819 */ /* 0x000fe4000001160e */
[----:B------:R-:W-:Y:S02]  /*13f10*/  LOP3.LUT R41, R22, R3, R2, 0xe8, !PT ;  /* 0x0000000316297212 */ /* 0x000fe400078ee802 */
[----:B------:R-:W-:Y:S02]  /*13f20*/  LOP3.LUT R38, R7, R38, R5, 0x96, !PT ;  /* 0x0000002607267212 */ /* 0x000fe400078e9605 */
[----:B------:R-:W-:Y:S02]  /*13f30*/  SHF.L.W.U32.HI R36, R15, 0x19, R15 ;  /* 0x000000190f247819 */ /* 0x000fe40000010e0f */
[----:B--2---:R-:W-:Y:S02]  /*13f40*/  LEA R4, P0, R25, R20, 0x3 ;  /* 0x0000001419047211 */ /* 0x004fe400078018ff */
[----:B------:R-:W-:-:S02]  /*13f50*/  IADD3 R20, PT, PT, R8, 0x428a2f98, R19 ;  /* 0x428a2f9808147810 */ /* 0x000fc40007ffe013 */
[----:B------:R-:W-:Y:S01]  /*13f60*/  SHF.R.U32.HI R8, RZ, 0x3, R15 ;  /* 0x00000003ff087819 */ /* 0x000fe2000001160f */
[----:B------:R-:W-:Y:S01]  /*13f70*/  IMAD.X R5, RZ, RZ, R21, P0 ;  /* 0x000000ffff057224 */ /* 0x000fe200000e0615 */
[C---:B------:R-:W-:Y:S01]  /*13f80*/  IADD3 R41, PT, PT, R20.reuse, R0, R41 ;  /* 0x0000000014297210 */ /* 0x040fe20007ffe029 */
[----:B------:R-:W-:Y:S01]  /*13f90*/  IMAD.IADD R43, R20, 0x1, R23 ;  /* 0x00000001142b7824 */ /* 0x000fe200078e0217 */
[----:B------:R-:W-:Y:S02]  /*13fa0*/  SHF.L.W.U32.HI R21, R15, 0xe, R15 ;  /* 0x0000000e0f157819 */ /* 0x000fe40000010e0f */
[--C-:B------:R-:W-:Y:S01]  /*13fb0*/  SHF.R.U32.HI R37, RZ, 0x10, R5.reuse ;  /* 0x00000010ff257819 */ /* 0x100fe20000011605 */
[----:B------:R1:W-:Y:S01]  /*13fc0*/  STL.64 [R1+0x98], R4 ;  /* 0x0000980401007387 */ /* 0x0003e20000100a00 */
[--C-:B------:R-:W-:Y:S02]  /*13fd0*/  SHF.R.U32.HI R25, RZ, 0x8, R5.reuse ;  /* 0x00000008ff197819 */ /* 0x100fe40000011605 */
[----:B------:R-:W-:Y:S01]  /*13fe0*/  SHF.R.U32.HI R34, RZ, 0x18, R5 ;  /* 0x00000018ff227819 */ /* 0x000fe20000011605 */
[----:B------:R-:W-:Y:S01]  /*13ff0*/  IMAD.U32 R0, R37, 0x10000, RZ ;  /* 0x0001000025007824 */ /* 0x000fe200078e00ff */
[----:B------:R-:W-:Y:S01]  /*14000*/  SHF.L.W.U32.HI R45, R41, 0x1e, R41 ;  /* 0x0000001e292d7819 */ /* 0x000fe20000010e29 */
[----:B------:R-:W-:Y:S01]  /*14010*/  IMAD.SHL.U32 R9, R25, 0x100, RZ ;  /* 0x0000010019097824 */ /* 0x000fe200078e00ff */
[----:B------:R-:W-:-:S02]  /*14020*/  SHF.R.U64 R39, R4, 0x10, R5 ;  /* 0x0000001004277819 */ /* 0x000fc40000001205 */
[----:B------:R-:W-:Y:S02]  /*14030*/  LOP3.LUT R7, R0, 0xff0000, RZ, 0xc0, !PT ;  /* 0x00ff000000077812 */ /* 0x000fe400078ec0ff */
[----:B------:R-:W-:Y:S02]  /*14040*/  SHF.L.W.U32.HI R0, R41, 0x13, R41 ;  /* 0x0000001329007819 */ /* 0x000fe40000010e29 */
[----:B------:R-:W-:Y:S01]  /*14050*/  SHF.L.W.U32.HI R47, R43, 0x1a, R43 ;  /* 0x0000001a2b2f7819 */ /* 0x000fe20000010e2b */
[----:B------:R-:W-:Y:S01]  /*14060*/  IMAD R40, R34, 0x1000000, R7 ;  /* 0x0100000022287824 */ /* 0x000fe200078e0207 */
[----:B------:R-:W-:Y:S02]  /*14070*/  SHF.L.W.U32.HI R7, R41, 0xa, R41 ;  /* 0x0000000a29077819 */ /* 0x000fe40000010e29 */
[C-C-:B------:R-:W-:Y:S02]  /*14080*/  SHF.L.W.U32.HI R20, R43.reuse, 0x15, R43.reuse ;  /* 0x000000152b147819 */ /* 0x140fe40000010e2b */
[----:B------:R-:W-:-:S02]  /*14090*/  SHF.L.W.U32.HI R35, R43, 0x7, R43 ;  /* 0x000000072b237819 */ /* 0x000fc40000010e2b */
[----:B------:R-:W-:Y:S02]  /*140a0*/  LOP3.LUT R9, R40, 0xff00, R9, 0xf8, !PT ;  /* 0x0000ff0028097812 */ /* 0x000fe400078ef809 */
[----:B------:R-:W-:Y:S01]  /*140b0*/  LOP3.LUT R45, R7, R0, R45, 0x96, !PT ;  /* 0x00000000072d7212 */ /* 0x000fe200078e962d */
[----:B------:R-:W-:Y:S01]  /*140c0*/  IMAD.U32 R7, R39, 0x10000, RZ ;  /* 0x0001000027077824 */ /* 0x000fe200078e00ff */
[----:B------:R-:W-:Y:S02]  /*140d0*/  LOP3.LUT R47, R35, R47, R20, 0x96, !PT ;  /* 0x0000002f232f7212 */ /* 0x000fe400078e9614 */
[----:B------:R-:W-:Y:S02]  /*140e0*/  LOP3.LUT R35, R9, 0xff, R5, 0xf8, !PT ;  /* 0x000000ff09237812 */ /* 0x000fe400078ef805 */
[----:B------:R-:W-:Y:S02]  /*140f0*/  SHF.R.U32.HI R20, RZ, 0xa, R9 ;  /* 0x0000000aff147819 */ /* 0x000fe40000011609 */
[----:B------:R-:W-:-:S02]  /*14100*/  LOP3.LUT R36, R8, R36, R21, 0x96, !PT ;  /* 0x0000002408247212 */ /* 0x000fc400078e9615 */
[----:B------:R-:W-:Y:S02]  /*14110*/  LOP3.LUT R9, R7, 0xff0000, RZ, 0xc0, !PT ;  /* 0x00ff000007097812 */ /* 0x000fe400078ec0ff */
[C-C-:B------:R-:W-:Y:S02]  /*14120*/  SHF.L.W.U32.HI R8, R40.reuse, 0xf, R35.reuse ;  /* 0x0000000f28087819 */ /* 0x140fe40000010e23 */
[----:B------:R-:W-:Y:S02]  /*14130*/  SHF.L.W.U32.HI R21, R40, 0xd, R35 ;  /* 0x0000000d28157819 */ /* 0x000fe40000010e23 */
[C-C-:B------:R-:W-:Y:S02]  /*14140*/  SHF.R.U64 R0, R4.reuse, 0x18, R5.reuse ;  /* 0x0000001804007819 */ /* 0x140fe40000001205 */
[----:B------:R-:W-:Y:S02]  /*14150*/  SHF.R.U64 R7, R4, 0x8, R5 ;  /* 0x0000000804077819 */ /* 0x000fe40000001205 */
[----:B------:R-:W-:Y:S01]  /*14160*/  LOP3.LUT R21, R20, R8, R21, 0x96, !PT ;  /* 0x0000000814157212 */ /* 0x000fe200078e9615 */
[----:B------:R-:W-:Y:S01]  /*14170*/  IMAD R8, R0, 0x1000000, R9 ;  /* 0x0100000000087824 */ /* 0x000fe200078e0209 */
[----:B------:R-:W-:Y:S01]  /*14180*/  SHF.L.W.U32.HI R9, R40, 0xe, R35 ;  /* 0x0000000e28097819 */ /* 0x000fe20000010e23 */
[----:B------:R-:W-:Y:S01]  /*14190*/  IMAD.SHL.U32 R49, R7, 0x100, RZ ;  /* 0x0000010007317824 */ /* 0x000fe200078e00ff */
[----:B------:R-:W-:-:S02]  /*141a0*/  SHF.L.W.U32.HI R20, R35, 0x19, R5 ;  /* 0x0000001923147819 */ /* 0x000fc40000010e05 */
[----:B------:R-:W-:Y:S02]  /*141b0*/  SHF.R.U32.HI R40, RZ, 0x3, R35 ;  /* 0x00000003ff287819 */ /* 0x000fe40000011623 */
[----:B------:R-:W-:Y:S02]  /*141c0*/  LOP3.LUT R49, R8, 0xff00, R49, 0xf8, !PT ;  /* 0x0000ff0008317812 */ /* 0x000fe400078ef831 */
[----:B------:R-:W-:Y:S02]  /*141d0*/  LOP3.LUT R20, R40, R20, R9, 0x96, !PT ;  /* 0x0000001428147212 */ /* 0x000fe400078e9609 */
[----:B------:R-:W-:Y:S02]  /*141e0*/  IADD3 R9, PT, PT, R6, R21, R30 ;  /* 0x0000001506097210 */ /* 0x000fe40007ffe01e */
[----:B------:R-:W-:Y:S02]  /*141f0*/  LOP3.LUT R6, R16, R43, R17, 0xe2, !PT ;  /* 0x0000002b10067212 */ /* 0x000fe400078ee211 */
[----:B------:R-:W-:Y:S01]  /*14200*/  LOP3.LUT R21, R49, 0xff, R4, 0xf8, !PT ;  /* 0x000000ff31157812 */ /* 0x000fe200078ef804 */
[----:B------:R-:W-:Y:S01]  /*14210*/  IMAD.IADD R9, R38, 0x1, R9 ;  /* 0x0000000126097824 */ /* 0x000fe200078e0209 */
[----:B------:R-:W-:-:S02]  /*14220*/  IADD3 R51, PT, PT, R6, R47, R14 ;  /* 0x0000002f06337210 */ /* 0x000fc40007ffe00e */
[----:B------:R-:W-:Y:S02]  /*14230*/  SHF.R.U32.HI R49, RZ, 0xa, R49 ;  /* 0x0000000aff317819 */ /* 0x000fe40000011631 */
[C-C-:B------:R-:W-:Y:S02]  /*14240*/  SHF.L.W.U32.HI R6, R8.reuse, 0xf, R21.reuse ;  /* 0x0000000f08067819 */ /* 0x140fe40000010e15 */
[C---:B------:R-:W-:Y:S02]  /*14250*/  SHF.L.W.U32.HI R47, R8.reuse, 0xd, R21 ;  /* 0x0000000d082f7819 */ /* 0x040fe40000010e15 */
[----:B------:R-:W-:Y:S02]  /*14260*/  IADD3 R51, PT, PT, R51, 0x71374491, R18 ;  /* 0x7137449133337810 */ /* 0x000fe40007ffe012 */
[----:B------:R-:W-:Y:S02]  /*14270*/  LOP3.LUT R6, R49, R6, R47, 0x96, !PT ;  /* 0x0000000631067212 */ /* 0x000fe400078e962f */
[----:B------:R-:W-:-:S02]  /*14280*/  SHF.L.W.U32.HI R47, R8, 0xe, R21 ;  /* 0x0000000e082f7819 */ /* 0x000fc40000010e15 */
[----:B------:R-:W-:Y:S02]  /*14290*/  SHF.L.W.U32.HI R8, R21, 0x19, R4 ;  /* 0x0000001915087819 */ /* 0x000fe40000010e04 */
[----:B------:R-:W-:Y:S02]  /*142a0*/  SHF.R.U32.HI R38, RZ, 0x3, R21 ;  /* 0x00000003ff267819 */ /* 0x000fe40000011615 */
[----:B------:R-:W-:Y:S02]  /*142b0*/  LOP3.LUT R40, R3, R2, R41, 0xe8, !PT ;  /* 0x0000000203287212 */ /* 0x000fe400078ee829 */
[----:B------:R-:W-:Y:S01]  /*142c0*/  LOP3.LUT R8, R38, R8, R47, 0x96, !PT ;  /* 0x0000000826087212 */ /* 0x000fe200078e962f */
[C---:B------:R-:W-:Y:S01]  /*142d0*/  IMAD.IADD R47, R51.reuse, 0x1, R22 ;  /* 0x00000001332f7824 */ /* 0x040fe200078e0216 */
[----:B------:R-:W-:Y:S02]  /*142e0*/  IADD3 R45, PT, PT, R51, R45, R40 ;  /* 0x0000002d332d7210 */ /* 0x000fe40007ffe028 */
[----:B------:R-:W-:-:S02]  /*142f0*/  SHF.L.W.U32.HI R40, R9, 0xf, R9 ;  /* 0x0000000f09287819 */ /* 0x000fc40000010e09 */
[--C-:B------:R-:W-:Y:S02]  /*14300*/  SHF.L.W.U32.HI R49, R9, 0xd, R9.reuse ;  /* 0x0000000d09317819 */ /* 0x100fe40000010e09 */
[----:B------:R-:W-:Y:S02]  /*14310*/  SHF.R.U32.HI R38, RZ, 0xa, R9 ;  /* 0x0000000aff267819 */ /* 0x000fe40000011609 */
[C---:B------:R-:W-:Y:S02]  /*14320*/  SHF.L.W.U32.HI R42, R47.reuse, 0x7, R47 ;  /* 0x000000072f2a7819 */ /* 0x040fe40000010e2f */
[----:B------:R-:W-:Y:S02]  /*14330*/  LOP3.LUT R40, R38, R40, R49, 0x96, !PT ;  /* 0x0000002826287212 */ /* 0x000fe400078e9631 */
[C-C-:B------:R-:W-:Y:S02]  /*14340*/  SHF.L.W.U32.HI R38, R47.reuse, 0x1a, R47.reuse ;  /* 0x0000001a2f267819 */ /* 0x140fe40000010e2f */
[----:B------:R-:W-:-:S02]  /*14350*/  SHF.L.W.U32.HI R49, R47, 0x15, R47 ;  /* 0x000000152f317819 */ /* 0x000fc40000010e2f */
[----:B------:R-:W-:Y:S02]  /*14360*/  SHF.L.W.U32.HI R51, R45, 0x13, R45 ;  /* 0x000000132d337819 */ /* 0x000fe40000010e2d */
[----:B------:R-:W-:Y:S02]  /*14370*/  LOP3.LUT R44, R42, R38, R49, 0x96, !PT ;  /* 0x000000262a2c7212 */ /* 0x000fe400078e9631 */
[C-C-:B------:R-:W-:Y:S02]  /*14380*/  SHF.L.W.U32.HI R38, R13.reuse, 0x19, R13.reuse ;  /* 0x000000190d267819 */ /* 0x140fe40000010e0d */
[--C-:B------:R-:W-:Y:S02]  /*14390*/  SHF.L.W.U32.HI R49, R13, 0xe, R13.reuse ;  /* 0x0000000e0d317819 */ /* 0x100fe40000010e0d */
[----:B------:R-:W-:Y:S02]  /*143a0*/  SHF.R.U32.HI R42, RZ, 0x3, R13 ;  /* 0x00000003ff2a7819 */ /* 0x000fe4000001160d */
[----:B------:R-:W-:-:S02]  /*143b0*/  PRMT R7, R7, 0x3340, R4 ;  /* 0x0000334007077816 */ /* 0x000fc40000000004 */
[----:B------:R-:W-:Y:S02]  /*143c0*/  LOP3.LUT R38, R42, R38, R49, 0x96, !PT ;  /* 0x000000262a267212 */ /* 0x000fe400078e9631 */
[----:B------:R-:W-:Y:S02]  /*143d0*/  IADD3 R49, PT, PT, R14, R6, R31 ;  /* 0x000000060e317210 */ /* 0x000fe40007ffe01f */
[----:B------:R-:W-:Y:S02]  /*143e0*/  LOP3.LUT R6, R43, R47, R16, 0xe2, !PT ;  /* 0x0000002f2b067212 */ /* 0x000fe400078ee210 */
[C---:B------:R-:W-:Y:S02]  /*143f0*/  SHF.L.W.U32.HI R14, R45.reuse, 0xa, R45 ;  /* 0x0000000a2d0e7819 */ /* 0x040fe40000010e2d */
[----:B------:R-:W-:Y:S02]  /*14400*/  IADD3 R44, PT, PT, R6, R44, R15 ;  /* 0x0000002c062c7210 */ /* 0x000fe40007ffe00f */
[----:B------:R-:W-:-:S02]  /*14410*/  SHF.L.W.U32.HI R6, R45, 0x1e, R45 ;  /* 0x0000001e2d067819 */ /* 0x000fc40000010e2d */
[----:B------:R-:W-:Y:S02]  /*14420*/  IADD3 R44, PT, PT, R44, -0x4a3f0431, R17 ;  /* 0xb5c0fbcf2c2c7810 */ /* 0x000fe40007ffe011 */
[----:B------:R-:W-:Y:S01]  /*14430*/  LOP3.LUT R51, R14, R51, R6, 0x96, !PT ;  /* 0x000000330e337212 */ /* 0x000fe200078e9606 */
[----:B------:R-:W-:Y:S01]  /*14440*/  IMAD.IADD R6, R36, 0x1, R49 ;  /* 0x0000000124067824 */ /* 0x000fe200078e0231 */
[----:B------:R-:W-:Y:S02]  /*14450*/  LOP3.LUT R14, R2, R41, R45, 0xe8, !PT ;  /* 0x00000029020e7212 */ /* 0x000fe400078ee82d */
[----:B-1----:R-:W-:Y:S02]  /*14460*/  PRMT R5, R25, 0x3340, R5 ;  /* 0x0000334019057816 */ /* 0x002fe40000000005 */
[C-C-:B------:R-:W-:Y:S02]  /*14470*/  SHF.L.W.U32.HI R42, R6.reuse, 0xf, R6.reuse ;  /* 0x0000000f062a7819 */ /* 0x140fe40000010e06 */
[----:B------:R-:W-:-:S02]  /*14480*/  SHF.L.W.U32.HI R49, R6, 0xd, R6 ;  /* 0x0000000d06317819 */ /* 0x000fc40000010e06 */
[----:B------:R-:W-:Y:S02]  /*14490*/  SHF.R.U32.HI R36, RZ, 0xa, R6 ;  /* 0x0000000aff247819 */ /* 0x000fe40000011606 */
[----:B------:R-:W-:Y:S02]  /*144a0*/  IADD3 R14, PT, PT, R44, R51, R14 ;  /* 0x000000332c0e7210 */ /* 0x000fe40007ffe00e */
[----:B------:R-:W-:Y:S01]  /*144b0*/  LOP3.LUT R42, R36, R42, R49, 0x96, !PT ;  /* 0x0000002a242a7212 */ /* 0x000fe200078e9631 */
[----:B------:R-:W-:Y:S01]  /*144c0*/  IMAD.IADD R36, R44, 0x1, R3 ;  /* 0x000000012c247824 */ /* 0x000fe200078e0203 */
[----:B------:R-:W-:-:S04]  /*144d0*/  PRMT R0, R0, 0x3340, R39 ;  /* 0x0000334000007816 */ /* 0x000fc80000000027 */
[C-C-:B------:R-:W-:Y:S02]  /*144e0*/  SHF.L.W.U32.HI R4, R36.reuse, 0x1a, R36.reuse ;  /* 0x0000001a24047819 */ /* 0x140fe40000010e24 */
[C-C-:B------:R-:W-:Y:S02]  /*144f0*/  SHF.L.W.U32.HI R49, R36.reuse, 0x15, R36.reuse ;  /* 0x0000001524317819 */ /* 0x140fe40000010e24 */
[----:B------:R-:W-:Y:S02]  /*14500*/  SHF.L.W.U32.HI R44, R36, 0x7, R36 ;  /* 0x00000007242c7819 */ /* 0x000fe40000010e24 */
[----:B------:R-:W-:Y:S02]  /*14510*/  PRMT R0, R0, 0x5410, R7 ;  /* 0x0000541000007816 */ /* 0x000fe40000000007 */
[----:B------:R-:W-:Y:S02]  /*14520*/  LOP3.LUT R44, R44, R4, R49, 0x96, !PT ;  /* 0x000000042c2c7212 */ /* 0x000fe400078e9631 */
[----:B------:R-:W-:Y:S01]  /*14530*/  LOP3.LUT R4, R47, R36, R43, 0xe2, !PT ;  /* 0x000000242f047212 */ /* 0x000fe200078ee22b */
[----:B------:R1:W-:Y:S01]  /*14540*/  STL [R1+0x90], R0 ;  /* 0x0000900001007387 */ /* 0x0003e20000100800 */
[----:B------:R-:W-:-:S02]  /*14550*/  IADD3 R49, PT, PT, R15, R40, R24 ;  /* 0x000000280f317210 */ /* 0x000fc40007ffe018 */
[----:B------:R-:W-:Y:S02]  /*14560*/  IADD3 R51, PT, PT, R4, R44, R13 ;  /* 0x0000002c04337210 */ /* 0x000fe40007ffe00d */
[C-C-:B------:R-:W-:Y:S02]  /*14570*/  SHF.L.W.U32.HI R4, R12.reuse, 0x19, R12.reuse ;  /* 0x000000190c047819 */ /* 0x140fe40000010e0c */
[--C-:B------:R-:W-:Y:S02]  /*14580*/  SHF.L.W.U32.HI R15, R12, 0xe, R12.reuse ;  /* 0x0000000e0c0f7819 */ /* 0x100fe40000010e0c */
[----:B------:R-:W-:Y:S02]  /*14590*/  SHF.R.U32.HI R40, RZ, 0x3, R12 ;  /* 0x00000003ff287819 */ /* 0x000fe4000001160c */
[----:B------:R-:W-:Y:S02]  /*145a0*/  IADD3 R53, PT, PT, R51, -0x164a245b, R16 ;  /* 0xe9b5dba533357810 */ /* 0x000fe40007ffe010 */
[----:B------:R-:W-:-:S02]  /*145b0*/  LOP3.LUT R4, R40, R4, R15, 0x96, !PT ;  /* 0x0000000428047212 */ /* 0x000fc400078e960f */
[----:B------:R-:W-:Y:S02]  /*145c0*/  IADD3 R15, PT, PT, R13, R42, R32 ;  /* 0x0000002a0d0f7210 */ /* 0x000fe40007ffe020 */
[C-C-:B------:R-:W-:Y:S02]  /*145d0*/  SHF.L.W.U32.HI R13, R14.reuse, 0x1e, R14.reuse ;  /* 0x0000001e0e0d7819 */ /* 0x140fe40000010e0e */
[--C-:B------:R-:W-:Y:S01]  /*145e0*/  SHF.L.W.U32.HI R40, R14, 0x13, R14.reuse ;  /* 0x000000130e287819 */ /* 0x100fe20000010e0e */
[----:B------:R-:W-:Y:S01]  /*145f0*/  IMAD.IADD R4, R4, 0x1, R15 ;  /* 0x0000000104047824 */ /* 0x000fe200078e020f */
[----:B------:R-:W-:-:S04]  /*14600*/  SHF.L.W.U32.HI R42, R14, 0xa, R14 ;  /* 0x0000000a0e2a7819 */ /* 0x000fc80000010e0e */
[----:B------:R-:W-:Y:S01]  /*14610*/  LOP3.LUT R40, R42, R40, R13, 0x96, !PT ;  /* 0x000000282a287212 */ /* 0x000fe200078e960d */
[----:B------:R-:W-:Y:S01]  /*14620*/  IMAD.IADD R13, R38, 0x1, R49 ;  /* 0x00000001260d7824 */ /* 0x000fe200078e0231 */
[----:B------:R-:W-:-:S04]  /*14630*/  LOP3.LUT R49, R41, R45, R14, 0xe8, !PT ;  /* 0x0000002d29317212 */ /* 0x000fc800078ee80e */
[----:B------:R-:W-:Y:S02]  /*14640*/  IADD3 R49, PT, PT, R53, R40, R49 ;  /* 0x0000002835317210 */ /* 0x000fe40007ffe031 */
[C-C-:B------:R-:W-:Y:S02]  /*14650*/  SHF.L.W.U32.HI R38, R13.reuse, 0xf, R13.reuse ;  /* 0x0000000f0d267819 */ /* 0x140fe40000010e0d */
[--C-:B------:R-:W-:Y:S02]  /*14660*/  SHF.L.W.U32.HI R51, R13, 0xd, R13.reuse ;  /* 0x0000000d0d337819 */ /* 0x100fe40000010e0d */
[----:B------:R-:W-:-:S04]  /*14670*/  SHF.R.U32.HI R40, RZ, 0xa, R13 ;  /* 0x0000000aff287819 */ /* 0x000fc8000001160d */
[----:B------:R-:W-:Y:S01]  /*14680*/  LOP3.LUT R38, R40, R38, R51, 0x96, !PT ;  /* 0x0000002628267212 */ /* 0x000fe200078e9633 */
[----:B------:R-:W-:-:S05]  /*14690*/  IMAD.IADD R51, R53, 0x1, R2 ;  /* 0x0000000135337824 */ /* 0x000fca00078e0202 */
[C-C-:B------:R-:W-:Y:S02]  /*146a0*/  SHF.L.W.U32.HI R15, R51.reuse, 0x1a, R51.reuse ;  /* 0x0000001a330f7819 */ /* 0x140fe40000010e33 */
[C-C-:B------:R-:W-:Y:S02]  /*146b0*/  SHF.L.W.U32.HI R40, R51.reuse, 0x15, R51.reuse ;  /* 0x0000001533287819 */ /* 0x140fe40000010e33 */
[----:B------:R-:W-:-:S04]  /*146c0*/  SHF.L.W.U32.HI R42, R51, 0x7, R51 ;  /* 0x00000007332a7819 */ /* 0x000fc80000010e33 */
[----:B------:R-:W-:Y:S02]  /*146d0*/  LOP3.LUT R40, R42, R15, R40, 0x96, !PT ;  /* 0x0000000f2a287212 */ /* 0x000fe400078e9628 */
[----:B------:R-:W-:Y:S02]  /*146e0*/  LOP3.LUT R15, R36, R51, R47, 0xe2, !PT ;  /* 0x00000033240f7212 */ /* 0x000fe400078ee22f */
[----:B------:R-:W-:Y:S02]  /*146f0*/  SHF.R.U32.HI R42, RZ, 0x3, R10 ;  /* 0x00000003ff2a7819 */ /* 0x000fe4000001160a */
[----:B------:R-:W-:Y:S02]  /*14700*/  IADD3 R40, PT, PT, R15, R40, R12 ;  /* 0x000000280f287210 */ /* 0x000fe40007ffe00c */
[----:B------:R-:W-:Y:S02]  /*14710*/  SHF.L.W.U32.HI R15, R10, 0x19, R10 ;  /* 0x000000190a0f7819 */ /* 0x000fe40000010e0a */
[----:B------:R-:W-:-:S02]  /*14720*/  IADD3 R44, PT, PT, R40, 0x3956c25b, R43 ;  /* 0x3956c25b282c7810 */ /* 0x000fc40007ffe02b */
[----:B------:R-:W-:Y:S02]  /*14730*/  SHF.L.W.U32.HI R40, R10, 0xe, R10 ;  /* 0x0000000e0a287819 */ /* 0x000fe40000010e0a */
[----:B------:R-:W-:Y:S02]  /*14740*/  SHF.L.W.U32.HI R43, R49, 0x13, R49 ;  /* 0x00000013312b7819 */ /* 0x000fe40000010e31 */
[----:B------:R-:W-:Y:S01]  /*14750*/  LOP3.LUT R15, R42, R15, R40, 0x96, !PT ;  /* 0x0000000f2a0f7212 */ /* 0x000fe200078e9628 */
[----:B------:R-:W-:Y:S01]  /*14760*/  IMAD.IADD R40, R41, 0x1, R44 ;  /* 0x0000000129287824 */ /* 0x000fe200078e022c */
[----:B------:R-:W-:Y:S02]  /*14770*/  IADD3 R42, PT, PT, R12, R38, R33 ;  /* 0x000000260c2a7210 */ /* 0x000fe40007ffe021 */
[C-C-:B------:R-:W-:Y:S02]  /*14780*/  SHF.L.W.U32.HI R12, R49.reuse, 0x1e, R49.reuse ;  /* 0x0000001e310c7819 */ /* 0x140fe40000010e31 */
[----:B------:R-:W-:Y:S01]  /*14790*/  SHF.L.W.U32.HI R38, R49, 0xa, R49 ;  /* 0x0000000a31267819 */ /* 0x000fe20000010e31 */
[----:B------:R-:W-:Y:S01]  /*147a0*/  IMAD.IADD R15, R15, 0x1, R42 ;  /* 0x000000010f0f7824 */ /* 0x000fe200078e022a */
[----:B------:R-:W-:-:S02]  /*147b0*/  SHF.L.W.U32.HI R41, R4, 0xd, R4 ;  /* 0x0000000d04297819 */ /* 0x000fc40000010e04 */
[----:B------:R-:W-:Y:S02]  /*147c0*/  LOP3.LUT R43, R38, R43, R12, 0x96, !PT ;  /* 0x0000002b262b7212 */ /* 0x000fe400078e960c */
[----:B------:R-:W-:Y:S02]  /*147d0*/  LOP3.LUT R38, R45, R14, R49, 0xe8, !PT ;  /* 0x0000000e2d267212 */ /* 0x000fe400078ee831 */
[----:B------:R-:W-:Y:S02]  /*147e0*/  SHF.L.W.U32.HI R12, R4, 0xf, R4 ;  /* 0x0000000f040c7819 */ /* 0x000fe40000010e04 */
[----:B------:R-:W-:Y:S02]  /*147f0*/  IADD3 R38, PT, PT, R44, R43, R38 ;  /* 0x0000002b2c267210 */ /* 0x000fe40007ffe026 */
[----:B------:R-:W-:Y:S02]  /*14800*/  SHF.R.U32.HI R43, RZ, 0xa, R4 ;  /* 0x0000000aff2b7819 */ /* 0x000fe40000011604 */
[----:B------:R-:W-:-:S02]  /*14810*/  SHF.L.W.U32.HI R42, R40, 0x15, R40 ;  /* 0x00000015282a7819 */ /* 0x000fc40000010e28 */
[----:B------:R-:W-:Y:S02]  /*14820*/  LOP3.LUT R12, R43, R12, R41, 0x96, !PT ;  /* 0x0000000c2b0c7212 */ /* 0x000fe400078e9629 */
[C-C-:B------:R-:W-:Y:S02]  /*14830*/  SHF.L.W.U32.HI R41, R40.reuse, 0x1a, R40.reuse ;  /* 0x0000001a28297819 */ /* 0x140fe40000010e28 */
[----:B------:R-:W-:Y:S02]  /*14840*/  SHF.L.W.U32.HI R43, R40, 0x7, R40 ;  /* 0x00000007282b7819 */ /* 0x000fe40000010e28 */
[----:B------:R-:W-:Y:S02]  /*14850*/  IADD3 R12, PT, PT, R10, R12, R35 ;  /* 0x0000000c0a0c7210 */ /* 0x000fe40007ffe023 */
[----:B------:R-:W-:Y:S02]  /*14860*/  LOP3.LUT R42, R43, R41, R42, 0x96, !PT ;  /* 0x000000292b2a7212 */ /* 0x000fe400078e962a */
[----:B------:R-:W-:-:S02]  /*14870*/  LOP3.LUT R41, R51, R40, R36, 0xe2, !PT ;  /* 0x0000002833297212 */ /* 0x000fc400078ee224 */
[--C-:B------:R-:W-:Y:S02]  /*14880*/  SHF.R.U32.HI R43, RZ, 0x3, R11.reuse ;  /* 0x00000003ff2b7819 */ /* 0x100fe4000001160b */
[----:B------:R-:W-:Y:S02]  /*14890*/  IADD3 R42, PT, PT, R41, R42, R10 ;  /* 0x0000002a292a7210 */ /* 0x000fe40007ffe00a */
[C---:B------:R-:W-:Y:S02]  /*148a0*/  SHF.L.W.U32.HI R41, R11.reuse, 0x19, R11 ;  /* 0x000000190b297819 */ /* 0x040fe40000010e0b */
[----:B------:R-:W-:Y:S02]  /*148b0*/  IADD3 R44, PT, PT, R42, 0x59f111f1, R47 ;  /* 0x59f111f12a2c7810 */ /* 0x000fe40007ffe02f */
[----:B------:R-:W-:Y:S02]  /*148c0*/  SHF.L.W.U32.HI R42, R11, 0xe, R11 ;  /* 0x0000000e0b2a7819 */ /* 0x000fe40000010e0b */
[----:B------:R-:W-:Y:S01]  /*148d0*/  SHF.L.W.U32.HI R10, R38, 0x1e, R38 ;  /* 0x0000001e260a7819 */ /* 0x000fe20000010e26 */
[----:B------:R-:W-:Y:S01]  /*148e0*/  IMAD.IADD R45, R45, 0x1, R44 ;  /* 0x000000012d2d7824 */ /* 0x000fe200078e022c */
[----:B------:R-:W-:-:S02]  /*148f0*/  LOP3.LUT R41, R43, R41, R42, 0x96, !PT ;  /* 0x000000292b297212 */ /* 0x000fc400078e962a */
[C-C-:B------:R-:W-:Y:S02]  /*14900*/  SHF.L.W.U32.HI R43, R38.reuse, 0x13, R38.reuse ;  /* 0x00000013262b7819 */ /* 0x140fe40000010e26 */
[----:B------:R-:W-:Y:S01]  /*14910*/  SHF.L.W.U32.HI R42, R38, 0xa, R38 ;  /* 0x0000000a262a7819 */ /* 0x000fe20000010e26 */
[----:B------:R-:W-:Y:S01]  /*14920*/  IMAD.IADD R41, R41, 0x1, R12 ;  /* 0x0000000129297824 */ /* 0x000fe200078e020c */
[--C-:B------:R-:W-:Y:S02]  /*14930*/  SHF.L.W.U32.HI R47, R15, 0xd, R15.reuse ;  /* 0x0000000d0f2f7819 */ /* 0x100fe40000010e0f */
[----:B------:R-:W-:Y:S02]  /*14940*/  LOP3.LUT R10, R42, R43, R10, 0x96, !PT ;  /* 0x0000002b2a0a7212 */ /* 0x000fe400078e960a */
[----:B------:R-:W-:Y:S02]  /*14950*/  LOP3.LUT R43, R14, R49, R38, 0xe8, !PT ;  /* 0x000000310e2b7212 */ /* 0x000fe400078ee826 */
[----:B------:R-:W-:-:S02]  /*14960*/  SHF.R.U32.HI R42, RZ, 0xa, R15 ;  /* 0x0000000aff2a7819 */ /* 0x000fc4000001160f */
[----:B------:R-:W-:Y:S02]  /*14970*/  IADD3 R43, PT, PT, R44, R10, R43 ;  /* 0x0000000a2c2b7210 */ /* 0x000fe40007ffe02b */
[----:B------:R-:W-:Y:S02]  /*14980*/  SHF.L.W.U32.HI R10, R15, 0xf, R15 ;  /* 0x0000000f0f0a7819 */ /* 0x000fe40000010e0f */
        /* <DEDUP_REMOVED lines=9> */
[--C-:B------:R-:W-:Y:S02]  /*14a20*/  SHF.L.W.U32.HI R47, R26, 0xe, R26.reuse ;  /* 0x0000000e1a2f7819 */ /* 0x100fe40000010e1a */
[----:B------:R-:W-:Y:S01]  /*14a30*/  SHF.R.U32.HI R36, RZ, 0x3, R26 ;  /* 0x00000003ff247819 */ /* 0x000fe2000001161a */
[----:B------:R-:W-:Y:S01]  /*14a40*/  IMAD.IADD R42, R14, 0x1, R53 ;  /* 0x000000010e2a7824 */ /* 0x000fe200078e0235 */
[----:B------:R-:W-:-:S02]  /*14a50*/  SHF.R.U32.HI R14, RZ, 0xa, R41 ;  /* 0x0000000aff0e7819 */ /* 0x000fc40000011629 */
[----:B------:R-:W-:Y:S02]  /*14a60*/  LOP3.LUT R12, R36, R12, R47, 0x96, !PT ;  /* 0x0000000c240c7212 */ /* 0x000fe400078e962f */
        /* <DEDUP_REMOVED lines=8> */
[----:B------:R-:W-:-:S04]  /*14af0*/  SHF.L.W.U32.HI R11, R41, 0xf, R41 ;  /* 0x0000000f290b7819 */ /* 0x000fc80000010e29 */
[----:B------:R-:W-:Y:S01]  /*14b00*/  LOP3.LUT R11, R14, R11, R10, 0x96, !PT ;  /* 0x0000000b0e0b7212 */ /* 0x000fe200078e960a */
[----:B------:R-:W-:Y:S01]  /*14b10*/  IMAD.IADD R10, R12, 0x1, R47 ;  /* 0x000000010c0a7824 */ /* 0x000fe200078e022f */
[C-C-:B------:R-:W-:Y:S02]  /*14b20*/  SHF.L.W.U32.HI R12, R42.reuse, 0x1a, R42.reuse ;  /* 0x0000001a2a0c7819 */ /* 0x140fe40000010e2a */
[C-C-:B------:R-:W-:Y:S02]  /*14b30*/  SHF.L.W.U32.HI R47, R42.reuse, 0x15, R42.reuse ;  /* 0x000000152a2f7819 */ /* 0x140fe40000010e2a */
[----:B------:R-:W-:-:S04]  /*14b40*/  SHF.L.W.U32.HI R14, R42, 0x7, R42 ;  /* 0x000000072a0e7819 */ /* 0x000fc80000010e2a */
[----:B------:R-:W-:Y:S02]  /*14b50*/  LOP3.LUT R12, R14, R12, R47, 0x96, !PT ;  /* 0x0000000c0e0c7212 */ /* 0x000fe400078e962f */
[----:B------:R-:W-:Y:S02]  /*14b60*/  LOP3.LUT R47, R45, R42, R40, 0xe2, !PT ;  /* 0x0000002a2d2f7212 */ /* 0x000fe400078ee228 */
[--C-:B------:R-:W-:Y:S02]  /*14b70*/  SHF.R.U32.HI R14, RZ, 0x3, R27.reuse ;  /* 0x00000003ff0e7819 */ /* 0x100fe4000001161b */
[----:B------:R-:W-:Y:S02]  /*14b80*/  IADD3 R12, PT, PT, R47, R12, R26 ;  /* 0x0000000c2f0c7210 */ /* 0x000fe40007ffe01a */
[----:B------:R-:W-:Y:S02]  /*14b90*/  SHF.L.W.U32.HI R47, R27, 0xe, R27 ;  /* 0x0000000e1b2f7819 */ /* 0x000fe40000010e1b */
[----:B------:R-:W-:-:S02]  /*14ba0*/  IADD3 R44, PT, PT, R12, -0x54e3a12b, R51 ;  /* 0xab1c5ed50c2c7810 */ /* 0x000fc40007ffe033 */
[----:B------:R-:W-:Y:S02]  /*14bb0*/  SHF.L.W.U32.HI R12, R27, 0x19, R27 ;  /* 0x000000191b0c7819 */ /* 0x000fe40000010e1b */
[----:B------:R-:W-:Y:S01]  /*14bc0*/  IADD3 R51, PT, PT, R26, R11, R9 ;  /* 0x0000000b1a337210 */ /* 0x000fe20007ffe009 */
[----:B------:R-:W-:Y:S01]  /*14bd0*/  IMAD.IADD R49, R49, 0x1, R44 ;  /* 0x0000000131317824 */ /* 0x000fe200078e022c */
[----:B------:R-:W-:Y:S02]  /*14be0*/  LOP3.LUT R12, R14, R12, R47, 0x96, !PT ;  /* 0x0000000c0e0c7212 */ /* 0x000fe400078e962f */
[C-C-:B------:R-:W-:Y:S02]  /*14bf0*/  SHF.L.W.U32.HI R11, R36.reuse, 0x1e, R36.reuse ;  /* 0x0000001e240b7819 */ /* 0x140fe40000010e24 */
[--C-:B------:R-:W-:Y:S01]  /*14c00*/  SHF.L.W.U32.HI R14, R36, 0x13, R36.reuse ;  /* 0x00000013240e7819 */ /* 0x100fe20000010e24 */
[----:B------:R-:W-:Y:S01]  /*14c10*/  IMAD.IADD R12, R12, 0x1, R51 ;  /* 0x000000010c0c7824 */ /* 0x000fe200078e0233 */
[----:B------:R-:W-:-:S02]  /*14c20*/  SHF.L.W.U32.HI R26, R36, 0xa, R36 ;  /* 0x0000000a241a7819 */ /* 0x000fc40000010e24 */
[----:B------:R-:W-:Y:S02]  /*14c30*/  LOP3.LUT R47, R38, R43, R36, 0xe8, !PT ;  /* 0x0000002b262f7212 */ /* 0x000fe400078ee824 */
[----:B------:R-:W-:Y:S02]  /*14c40*/  LOP3.LUT R14, R26, R14, R11, 0x96, !PT ;  /* 0x0000000e1a0e7212 */ /* 0x000fe400078e960b */
[--C-:B------:R-:W-:Y:S02]  /*14c50*/  SHF.L.W.U32.HI R11, R10, 0xf, R10.reuse ;  /* 0x0000000f0a0b7819 */ /* 0x100fe40000010e0a */
[----:B------:R-:W-:Y:S02]  /*14c60*/  IADD3 R47, PT, PT, R44, R14, R47 ;  /* 0x0000000e2c2f7210 */ /* 0x000fe40007ffe02f */
[--C-:B------:R-:W-:Y:S02]  /*14c70*/  SHF.L.W.U32.HI R14, R10, 0xd, R10.reuse ;  /* 0x0000000d0a0e7819 */ /* 0x100fe40000010e0a */
[----:B------:R-:W-:-:S02]  /*14c80*/  SHF.R.U32.HI R26, RZ, 0xa, R10 ;  /* 0x0000000aff1a7819 */ /* 0x000fc4000001160a */
[C-C-:B------:R-:W-:Y:S02]  /*14c90*/  SHF.L.W.U32.HI R51, R49.reuse, 0x15, R49.reuse ;  /* 0x0000001531337819 */ /* 0x140fe40000010e31 */
[----:B------:R-:W-:Y:S02]  /*14ca0*/  LOP3.LUT R11, R26, R11, R14, 0x96, !PT ;  /* 0x0000000b1a0b7212 */ /* 0x000fe400078e960e */
[C-C-:B------:R-:W-:Y:S02]  /*14cb0*/  SHF.L.W.U32.HI R14, R49.reuse, 0x1a, R49.reuse ;  /* 0x0000001a310e7819 */ /* 0x140fe40000010e31 */
[----:B------:R-:W-:Y:S02]  /*14cc0*/  SHF.L.W.U32.HI R26, R49, 0x7, R49 ;  /* 0x00000007311a7819 */ /* 0x000fe40000010e31 */
[----:B------:R-:W-:Y:S02]  /*14cd0*/  SHF.R.U32.HI R44, RZ, 0xa, R12 ;  /* 0x0000000aff2c7819 */ /* 0x000fe4000001160c */
[----:B------:R-:W-:-:S02]  /*14ce0*/  LOP3.LUT R26, R26, R14, R51, 0x96, !PT ;  /* 0x0000000e1a1a7212 */ /* 0x000fc400078e9633 */
[----:B------:R-:W-:-:S04]  /*14cf0*/  LOP3.LUT R14, R42, R49, R45, 0xe2, !PT ;  /* 0x000000312a0e7212 */ /* 0x000fc800078ee22d */
[----:B------:R-:W-:Y:S02]  /*14d00*/  IADD3 R51, PT, PT, R14, R26, R27 ;  /* 0x0000001a0e337210 */ /* 0x000fe40007ffe01b */
[C---:B------:R-:W-:Y:S02]  /*14d10*/  SHF.L.W.U32.HI R14, R30.reuse, 0x19, R30 ;  /* 0x000000191e0e7819 */ /* 0x040fe40000010e1e */
[----:B------:R-:W-:Y:S02]  /*14d20*/  IADD3 R53, PT, PT, R51, -0x27f85568, R40 ;  /* 0xd807aa9833357810 */ /* 0x000fe40007ffe028 */
[--C-:B------:R-:W-:Y:S02]  /*14d30*/  SHF.L.W.U32.HI R51, R30, 0xe, R30.reuse ;  /* 0x0000000e1e337819 */ /* 0x100fe40000010e1e */
[----:B------:R-:W-:Y:S01]  /*14d40*/  SHF.R.U32.HI R26, RZ, 0x3, R30 ;  /* 0x00000003ff1a7819 */ /* 0x000fe2000001161e */
[----:B------:R-:W-:Y:S01]  /*14d50*/  IMAD.IADD R38, R38, 0x1, R53 ;  /* 0x0000000126267824 */ /* 0x000fe200078e0235 */
[----:B------:R-:W-:-:S02]  /*14d60*/  IADD3 R27, PT, PT, R27, R11, R6 ;  /* 0x0000000b1b1b7210 */ /* 0x000fc40007ffe006 */
[----:B------:R-:W-:Y:S02]  /*14d70*/  LOP3.LUT R14, R26, R14, R51, 0x96, !PT ;  /* 0x0000000e1a0e7212 */ /* 0x000fe400078e9633 */
[C-C-:B------:R-:W-:Y:S02]  /*14d80*/  SHF.L.W.U32.HI R11, R47.reuse, 0x1e, R47.reuse ;  /* 0x0000001e2f0b7819 */ /* 0x140fe40000010e2f */
[C---:B------:R-:W-:Y:S01]  /*14d90*/  SHF.L.W.U32.HI R26, R47.reuse, 0x13, R47 ;  /* 0x000000132f1a7819 */ /* 0x040fe20000010e2f */
[----:B------:R-:W-:Y:S01]  /*14da0*/  IMAD.IADD R14, R14, 0x1, R27 ;  /* 0x000000010e0e7824 */ /* 0x000fe200078e021b */
[----:B------:R-:W-:Y:S02]  /*14db0*/  SHF.L.W.U32.HI R40, R47, 0xa, R47 ;  /* 0x0000000a2f287819 */ /* 0x000fe40000010e2f */
[----:B------:R-:W-:Y:S02]  /*14dc0*/  SHF.L.W.U32.HI R27, R38, 0x15, R38 ;  /* 0x00000015261b7819 */ /* 0x000fe40000010e26 */
[----:B------:R-:W-:-:S02]  /*14dd0*/  LOP3.LUT R11, R40, R26, R11, 0x96, !PT ;  /* 0x0000001a280b7212 */ /* 0x000fc400078e960b */
[----:B------:R-:W-:Y:S02]  /*14de0*/  LOP3.LUT R40, R43, R36, R47, 0xe8, !PT ;  /* 0x000000242b287212 */ /* 0x000fe400078ee82f */
[C---:B------:R-:W-:Y:S02]  /*14df0*/  SHF.L.W.U32.HI R26, R12.reuse, 0xd, R12 ;  /* 0x0000000d0c1a7819 */ /* 0x040fe40000010e0c */
[----:B------:R-:W-:Y:S02]  /*14e00*/  IADD3 R40, PT, PT, R53, R11, R40 ;  /* 0x0000000b35287210 */ /* 0x000fe40007ffe028 */
[----:B------:R-:W-:-:S04]  /*14e10*/  SHF.L.W.U32.HI R11, R12, 0xf, R12 ;  /* 0x0000000f0c0b7819 */ /* 0x000fc80000010e0c */
[----:B------:R-:W-:Y:S02]  /*14e20*/  LOP3.LUT R11, R44, R11, R26, 0x96, !PT ;  /* 0x0000000b2c0b7212 */ /* 0x000fe400078e961a */
[C-C-:B------:R-:W-:Y:S02]  /*14e30*/  SHF.L.W.U32.HI R26, R38.reuse, 0x1a, R38.reuse ;  /* 0x0000001a261a7819 */ /* 0x140fe40000010e26 */
[----:B------:R-:W-:-:S04]  /*14e40*/  SHF.L.W.U32.HI R44, R38, 0x7, R38 ;  /* 0x00000007262c7819 */ /* 0x000fc80000010e26 */
[----:B------:R-:W-:Y:S02]  /*14e50*/  LOP3.LUT R26, R44, R26, R27, 0x96, !PT ;  /* 0x0000001a2c1a7212 */ /* 0x000fe400078e961b */
[----:B------:R-:W-:Y:S02]  /*14e60*/  LOP3.LUT R27, R49, R38, R42, 0xe2, !PT ;  /* 0x00000026311b7212 */ /* 0x000fe400078ee22a */
[--C-:B------:R-:W-:Y:S02]  /*14e70*/  SHF.R.U32.HI R44, RZ, 0x3, R31.reuse ;  /* 0x00000003ff2c7819 */ /* 0x100fe4000001161f */
[----:B------:R-:W-:Y:S02]  /*14e80*/  IADD3 R26, PT, PT, R27, R26, R30 ;  /* 0x0000001a1b1a7210 */ /* 0x000fe40007ffe01e */
[----:B------:R-:W-:Y:S02]  /*14e90*/  SHF.L.W.U32.HI R27, R31, 0xe, R31 ;  /* 0x0000000e1f1b7819 */ /* 0x000fe40000010e1f */
[----:B------:R-:W-:-:S02]  /*14ea0*/  IADD3 R46, PT, PT, R26, 0x12835b01, R45 ;  /* 0x12835b011a2e7810 */ /* 0x000fc40007ffe02d */
[----:B------:R-:W-:Y:S02]  /*14eb0*/  SHF.L.W.U32.HI R26, R31, 0x19, R31 ;  /* 0x000000191f1a7819 */ /* 0x000fe40000010e1f */
[----:B------:R-:W-:Y:S01]  /*14ec0*/  LOP3.LUT R45, R36, R47, R40, 0xe8, !PT ;  /* 0x0000002f242d7212 */ /* 0x000fe200078ee828 */
[----:B------:R-:W-:Y:S01]  /*14ed0*/  IMAD.IADD R43, R43, 0x1, R46 ;  /* 0x000000012b2b7824 */ /* 0x000fe200078e022e */
[----:B------:R-:W-:Y:S02]  /*14ee0*/  LOP3.LUT R26, R44, R26, R27, 0x96, !PT ;  /* 0x0000001a2c1a7212 */ /* 0x000fe400078e961b */
[----:B------:R-:W-:Y:S02]  /*14ef0*/  IADD3 R27, PT, PT, R30, R11, R13 ;  /* 0x0000000b1e1b7210 */ /* 0x000fe40007ffe00d */
[C-C-:B------:R-:W-:Y:S02]  /*14f00*/  SHF.L.W.U32.HI R11, R40.reuse, 0x1e, R40.reuse ;  /* 0x0000001e280b7819 */ /* 0x140fe40000010e28 */
[--C-:B------:R-:W-:Y:S01]  /*14f10*/  SHF.L.W.U32.HI R30, R40, 0x13, R40.reuse ;  /* 0x00000013281e7819 */ /* 0x100fe20000010e28 */
[----:B------:R-:W-:Y:S01]  /*14f20*/  IMAD.IADD R26, R26, 0x1, R27 ;  /* 0x000000011a1a7824 */ /* 0x000fe200078e021b */
[----:B------:R-:W-:-:S02]  /*14f30*/  SHF.L.W.U32.HI R44, R40, 0xa, R40 ;  /* 0x0000000a282c7819 */ /* 0x000fc40000010e28 */
[----:B------:R-:W-:Y:S02]  /*14f40*/  SHF.L.W.U32.HI R27, R43, 0x1a, R43 ;  /* 0x0000001a2b1b7819 */ /* 0x000fe40000010e2b */
[----:B------:R-:W-:Y:S02]  /*14f50*/  LOP3.LUT R30, R44, R30, R11, 0x96, !PT ;  /* 0x0000001e2c1e7212 */ /* 0x000fe400078e960b */
[--C-:B------:R-:W-:Y:S02]  /*14f60*/  SHF.L.W.U32.HI R11, R14, 0xf, R14.reuse ;  /* 0x0000000f0e0b7819 */ /* 0x100fe40000010e0e */
[----:B------:R-:W-:Y:S02]  /*14f70*/  IADD3 R45, PT, PT, R46, R30, R45 ;  /* 0x0000001e2e2d7210 */ /* 0x000fe40007ffe02d */
[--C-:B------:R-:W-:Y:S02]  /*14f80*/  SHF.L.W.U32.HI R30, R14, 0xd, R14.reuse ;  /* 0x0000000d0e1e7819 */ /* 0x100fe40000010e0e */
[----:B------:R-:W-:-:S04]  /*14f90*/  SHF.R.U32.HI R44, RZ, 0xa, R14 ;  /* 0x0000000aff2c7819 */ /* 0x000fc8000001160e */
[----:B------:R-:W-:Y:S02]  /*14fa0*/  LOP3.LUT R11, R44, R11, R30, 0x96, !PT ;  /* 0x0000000b2c0b7212 */ /* 0x000fe400078e961e */
[C-C-:B------:R-:W-:Y:S02]  /*14fb0*/  SHF.L.W.U32.HI R30, R43.reuse, 0x15, R43.reuse ;  /* 0x000000152b1e7819 */ /* 0x140fe40000010e2b */
[----:B------:R-:W-:-:S04]  /*14fc0*/  SHF.L.W.U32.HI R44, R43, 0x7, R43 ;  /* 0x000000072b2c7819 */ /* 0x000fc80000010e2b */
[----:B------:R-:W-:Y:S02]  /*14fd0*/  LOP3.LUT R27, R44, R27, R30, 0x96, !PT ;  /* 0x0000001b2c1b7212 */ /* 0x000fe400078e961e */
[----:B------:R-:W-:Y:S02]  /*14fe0*/  LOP3.LUT R30, R38, R43, R49, 0xe2, !PT ;  /* 0x0000002b261e7212 */ /* 0x000fe400078ee231 */
[----:B------:R-:W-:Y:S02]  /*14ff0*/  SHF.L.W.U32.HI R44, R26, 0xd, R26 ;  /* 0x0000000d1a2c7819 */ /* 0x000fe40000010e1a */
[----:B------:R-:W-:Y:S02]  /*15000*/  IADD3 R27, PT, PT, R30, R27, R31 ;  /* 0x0000001b1e1b7210 */ /* 0x000fe40007ffe01f */
[----:B------:R-:W-:Y:S02]  /*15010*/  SHF.L.W.U32.HI R30, R24, 0xe, R24 ;  /* 0x0000000e181e7819 */ /* 0x000fe40000010e18 */
[----:B------:R-:W-:-:S02]  /*15020*/  IADD3 R51, PT, PT, R27, 0x243185be, R42 ;  /* 0x243185be1b337810 */ /* 0x000fc40007ffe02a */
[--C-:B------:R-:W-:Y:S02]  /*15030*/  SHF.L.W.U32.HI R27, R24, 0x19, R24.reuse ;  /* 0x00000019181b7819 */ /* 0x100fe40000010e18 */
[----:B------:R-:W-:Y:S01]  /*15040*/  SHF.R.U32.HI R42, RZ, 0x3, R24 ;  /* 0x00000003ff2a7819 */ /* 0x000fe20000011618 */
[----:B------:R-:W-:-:S03]  /*15050*/  IMAD.IADD R36, R36, 0x1, R51 ;  /* 0x0000000124247824 */ /* 0x000fc600078e0233 */
[----:B------:R-:W-:Y:S02]  /*15060*/  LOP3.LUT R27, R42, R27, R30, 0x96, !PT ;  /* 0x0000001b2a1b7212 */ /* 0x000fe400078e961e */
[----:B------:R-:W-:Y:S02]  /*15070*/  IADD3 R42, PT, PT, R31, R11, R4 ;  /* 0x0000000b1f2a7210 */ /* 0x000fe40007ffe004 */
[C-C-:B------:R-:W-:Y:S02]  /*15080*/  SHF.L.W.U32.HI R11, R45.reuse, 0x1e, R45.reuse ;  /* 0x0000001e2d0b7819 */ /* 0x140fe40000010e2d */
[C-C-:B------:R-:W-:Y:S02]  /*15090*/  SHF.L.W.U32.HI R30, R45.reuse, 0x13, R45.reuse ;  /* 0x000000132d1e7819 */ /* 0x140fe40000010e2d */
[----:B------:R-:W-:-:S04]  /*150a0*/  SHF.L.W.U32.HI R31, R45, 0xa, R45 ;  /* 0x0000000a2d1f7819 */ /* 0x000fc80000010e2d */
[----:B------:R-:W-:Y:S02]  /*150b0*/  LOP3.LUT R11, R31, R30, R11, 0x96, !PT ;  /* 0x0000001e1f0b7212 */ /* 0x000fe400078e960b */
[----:B------:R-:W-:Y:S02]  /*150c0*/  LOP3.LUT R30, R47, R40, R45, 0xe8, !PT ;  /* 0x000000282f1e7212 */ /* 0x000fe400078ee82d */
[----:B------:R-:W-:Y:S02]  /*150d0*/  SHF.L.W.U32.HI R31, R26, 0xf, R26 ;  /* 0x0000000f1a1f7819 */ /* 0x000fe40000010e1a */
[----:B------:R-:W-:Y:S02]  /*150e0*/  IADD3 R30, PT, PT, R51, R11, R30 ;  /* 0x0000000b331e7210 */ /* 0x000fe40007ffe01e */
[----:B------:R-:W-:-:S04]  /*150f0*/  SHF.R.U32.HI R11, RZ, 0xa, R26 ;  /* 0x0000000aff0b7819 */ /* 0x000fc8000001161a */
[----:B------:R-:W-:Y:S01]  /*15100*/  LOP3.LUT R31, R11, R31, R44, 0x96, !PT ;  /* 0x0000001f0b1f7212 */ /* 0x000fe200078e962c */
[----:B------:R-:W-:Y:S01]  /*15110*/  IMAD.IADD R11, R27, 0x1, R42 ;  /* 0x000000011b0b7824 */ /* 0x000fe200078e022a */
        /* <DEDUP_REMOVED lines=10> */
[----:B------:R-:W-:Y:S01]  /*151c0*/  IADD3 R24, PT, PT, R24, R31, R15 ;  /* 0x0000001f18187210 */ /* 0x000fe20007ffe00f */
[----:B------:R-:W-:Y:S01]  /*151d0*/  IMAD.IADD R47, R47, 0x1, R46 ;  /* 0x000000012f2f7824 */ /* 0x000fe200078e022e */
[----:B------:R-:W-:Y:S02]  /*151e0*/  LOP3.LUT R27, R44, R27, R42, 0x96, !PT ;  /* 0x0000001b2c1b7212 */ /* 0x000fe400078e962a */
[C-C-:B------:R-:W-:Y:S02]  /*151f0*/  SHF.L.W.U32.HI R31, R30.reuse, 0x1e, R30.reuse ;  /* 0x0000001e1e1f7819 */ /* 0x140fe40000010e1e */
[C---:B------:R-:W-:Y:S01]  /*15200*/  SHF.L.W.U32.HI R42, R30.reuse, 0x13, R30 ;  /* 0x000000131e2a7819 */ /* 0x040fe20000010e1e */
[----:B------:R-:W-:Y:S01]  /*15210*/  IMAD.IADD R24, R27, 0x1, R24 ;  /* 0x000000011b187824 */ /* 0x000fe200078e0218 */
[----:B------:R-:W-:-:S02]  /*15220*/  SHF.L.W.U32.HI R44, R30, 0xa, R30 ;  /* 0x0000000a1e2c7819 */ /* 0x000fc40000010e1e */
[C---:B------:R-:W-:Y:S02]  /*15230*/  SHF.L.W.U32.HI R49, R11.reuse, 0xd, R11 ;  /* 0x0000000d0b317819 */ /* 0x040fe40000010e0b */
[----:B------:R-:W-:Y:S02]  /*15240*/  LOP3.LUT R42, R44, R42, R31, 0x96, !PT ;  /* 0x0000002a2c2a7212 */ /* 0x000fe400078e961f */
[----:B------:R-:W-:Y:S02]  /*15250*/  LOP3.LUT R31, R40, R45, R30, 0xe8, !PT ;  /* 0x0000002d281f7212 */ /* 0x000fe400078ee81e */
[----:B------:R-:W-:Y:S02]  /*15260*/  SHF.R.U32.HI R44, RZ, 0xa, R11 ;  /* 0x0000000aff2c7819 */ /* 0x000fe4000001160b */
[----:B------:R-:W-:Y:S02]  /*15270*/  IADD3 R31, PT, PT, R46, R42, R31 ;  /* 0x0000002a2e1f7210 */ /* 0x000fe40007ffe01f */
[----:B------:R-:W-:-:S02]  /*15280*/  SHF.L.W.U32.HI R42, R11, 0xf, R11 ;  /* 0x0000000f0b2a7819 */ /* 0x000fc40000010e0b */
[C---:B------:R-:W-:Y:S02]  /*15290*/  SHF.L.W.U32.HI R27, R47.reuse, 0x1a, R47 ;  /* 0x0000001a2f1b7819 */ /* 0x040fe40000010e2f */
[----:B------:R-:W-:Y:S02]  /*152a0*/  LOP3.LUT R42, R44, R42, R49, 0x96, !PT ;  /* 0x0000002a2c2a7212 */ /* 0x000fe400078e9631 */
[C-C-:B------:R-:W-:Y:S02]  /*152b0*/  SHF.L.W.U32.HI R44, R47.reuse, 0x15, R47.reuse ;  /* 0x000000152f2c7819 */ /* 0x140fe40000010e2f */
[----:B------:R-:W-:Y:S02]  /*152c0*/  SHF.L.W.U32.HI R46, R47, 0x7, R47 ;  /* 0x000000072f2e7819 */ /* 0x000fe40000010e2f */
[----:B------:R-:W-:Y:S02]  /*152d0*/  IADD3 R42, PT, PT, R32, R42, R41 ;  /* 0x0000002a202a7210 */ /* 0x000fe40007ffe029 */
[----:B------:R-:W-:-:S02]  /*152e0*/  LOP3.LUT R44, R46, R27, R44, 0x96, !PT ;  /* 0x0000001b2e2c7212 */ /* 0x000fc400078e962c */
[----:B------:R-:W-:Y:S02]  /*152f0*/  LOP3.LUT R27, R36, R47, R43, 0xe2, !PT ;  /* 0x0000002f241b7212 */ /* 0x000fe400078ee22b */
[----:B------:R-:W-:Y:S02]  /*15300*/  SHF.L.W.U32.HI R49, R31, 0x13, R31 ;  /* 0x000000131f317819 */ /* 0x000fe40000010e1f */
[----:B------:R-:W-:Y:S02]  /*15310*/  IADD3 R27, PT, PT, R27, R44, R32 ;  /* 0x0000002c1b1b7210 */ /* 0x000fe40007ffe020 */
[--C-:B------:R-:W-:Y:S02]  /*15320*/  SHF.R.U32.HI R44, RZ, 0x3, R33.reuse ;  /* 0x00000003ff2c7819 */ /* 0x100fe40000011621 */
[----:B------:R-:W-:Y:S02]  /*15330*/  IADD3 R51, PT, PT, R27, 0x72be5d74, R38 ;  /* 0x72be5d741b337810 */ /* 0x000fe40007ffe026 */
[----:B------:R-:W-:-:S02]  /*15340*/  SHF.L.W.U32.HI R27, R33, 0x19, R33 ;  /* 0x00000019211b7819 */ /* 0x000fc40000010e21 */
[----:B------:R-:W-:Y:S01]  /*15350*/  SHF.L.W.U32.HI R38, R33, 0xe, R33 ;  /* 0x0000000e21267819 */ /* 0x000fe20000010e21 */
[----:B------:R-:W-:Y:S01]  /*15360*/  IMAD.IADD R40, R40, 0x1, R51 ;  /* 0x0000000128287824 */ /* 0x000fe200078e0233 */
[C-C-:B------:R-:W-:Y:S02]  /*15370*/  SHF.L.W.U32.HI R32, R31.reuse, 0x1e, R31.reuse ;  /* 0x0000001e1f207819 */ /* 0x140fe40000010e1f */
[----:B------:R-:W-:Y:S02]  /*15380*/  LOP3.LUT R27, R44, R27, R38, 0x96, !PT ;  /* 0x0000001b2c1b7212 */ /* 0x000fe400078e9626 */
[----:B------:R-:W-:Y:S02]  /*15390*/  SHF.L.W.U32.HI R38, R31, 0xa, R31 ;  /* 0x0000000a1f267819 */ /* 0x000fe40000010e1f */
[----:B------:R-:W-:Y:S01]  /*153a0*/  SHF.R.U32.HI R44, RZ, 0xa, R24 ;  /* 0x0000000aff2c7819 */ /* 0x000fe20000011618 */
[----:B------:R-:W-:Y:S01]  /*153b0*/  IMAD.IADD R27, R27, 0x1, R42 ;  /* 0x000000011b1b7824 */ /* 0x000fe200078e022a */
[----:B------:R-:W-:-:S02]  /*153c0*/  LOP3.LUT R49, R38, R49, R32, 0x96, !PT ;  /* 0x0000003126317212 */ /* 0x000fc400078e9620 */
[----:B------:R-:W-:Y:S02]  /*153d0*/  LOP3.LUT R32, R45, R30, R31, 0xe8, !PT ;  /* 0x0000001e2d207212 */ /* 0x000fe400078ee81f */
[C---:B------:R-:W-:Y:S02]  /*153e0*/  SHF.L.W.U32.HI R38, R24.reuse, 0xf, R24 ;  /* 0x0000000f18267819 */ /* 0x040fe40000010e18 */
[----:B------:R-:W-:Y:S02]  /*153f0*/  IADD3 R32, PT, PT, R51, R49, R32 ;  /* 0x0000003133207210 */ /* 0x000fe40007ffe020 */
[----:B------:R-:W-:Y:S02]  /*15400*/  SHF.L.W.U32.HI R49, R24, 0xd, R24 ;  /* 0x0000000d18317819 */ /* 0x000fe40000010e18 */
[----:B------:R-:W-:Y:S02]  /*15410*/  SHF.L.W.U32.HI R42, R40, 0x1a, R40 ;  /* 0x0000001a282a7819 */ /* 0x000fe40000010e28 */
[----:B------:R-:W-:-:S02]  /*15420*/  LOP3.LUT R38, R44, R38, R49, 0x96, !PT ;  /* 0x000000262c267212 */ /* 0x000fc400078e9631 */
[C-C-:B------:R-:W-:Y:S02]  /*15430*/  SHF.L.W.U32.HI R49, R40.reuse, 0x15, R40.reuse ;  /* 0x0000001528317819 */ /* 0x140fe40000010e28 */
[----:B------:R-:W-:-:S04]  /*15440*/  SHF.L.W.U32.HI R44, R40, 0x7, R40 ;  /* 0x00000007282c7819 */ /* 0x000fc80000010e28 */
[----:B------:R-:W-:Y:S02]  /*15450*/  LOP3.LUT R44, R44, R42, R49, 0x96, !PT ;  /* 0x0000002a2c2c7212 */ /* 0x000fe400078e9631 */
[----:B------:R-:W-:Y:S02]  /*15460*/  LOP3.LUT R42, R47, R40, R36, 0xe2, !PT ;  /* 0x000000282f2a7212 */ /* 0x000fe400078ee224 */
[----:B------:R-:W-:Y:S02]  /*15470*/  SHF.L.W.U32.HI R49, R27, 0xd, R27 ;  /* 0x0000000d1b317819 */ /* 0x000fe40000010e1b */
[----:B------:R-:W-:Y:S02]  /*15480*/  IADD3 R42, PT, PT, R42, R44, R33 ;  /* 0x0000002c2a2a7210 */ /* 0x000fe40007ffe021 */
[----:B------:R-:W-:Y:S02]  /*15490*/  SHF.L.W.U32.HI R44, R32, 0xa, R32 ;  /* 0x0000000a202c7819 */ /* 0x000fe40000010e20 */
[----:B------:R-:W-:-:S02]  /*154a0*/  IADD3 R46, PT, PT, R42, -0x7f214e02, R43 ;  /* 0x80deb1fe2a2e7810 */ /* 0x000fc40007ffe02b */
[C-C-:B------:R-:W-:Y:S02]  /*154b0*/  SHF.L.W.U32.HI R42, R32.reuse, 0x1e, R32.reuse ;  /* 0x0000001e202a7819 */ /* 0x140fe40000010e20 */
[----:B------:R-:W-:Y:S01]  /*154c0*/  SHF.L.W.U32.HI R43, R32, 0x13, R32 ;  /* 0x00000013202b7819 */ /* 0x000fe20000010e20 */
[----:B------:R-:W-:Y:S01]  /*154d0*/  IMAD.IADD R45, R45, 0x1, R46 ;  /* 0x000000012d2d7824 */ /* 0x000fe200078e022e */
[----:B------:R-:W-:Y:S02]  /*154e0*/  IADD3 R33, PT, PT, R33, R38, R10 ;  /* 0x0000002621217210 */ /* 0x000fe40007ffe00a */
[----:B------:R-:W-:Y:S02]  /*154f0*/  LOP3.LUT R42, R44, R43, R42, 0x96, !PT ;  /* 0x0000002b2c2a7212 */ /* 0x000fe400078e962a */
[----:B------:R-:W-:Y:S01]  /*15500*/  LOP3.LUT R43, R30, R31, R32, 0xe8, !PT ;  /* 0x0000001f1e2b7212 */ /* 0x000fe200078ee820 */
[----:B------:R-:W-:Y:S01]  /*15510*/  IMAD.IADD R20, R20, 0x1, R33 ;  /* 0x0000000114147824 */ /* 0x000fe200078e0221 */
[----:B------:R-:W-:-:S02]  /*15520*/  SHF.R.U32.HI R44, RZ, 0xa, R27 ;  /* 0x0000000aff2c7819 */ /* 0x000fc4000001161b */
[----:B------:R-:W-:Y:S02]  /*15530*/  IADD3 R43, PT, PT, R46, R42, R43 ;  /* 0x0000002a2e2b7210 */ /* 0x000fe40007ffe02b */
[----:B------:R-:W-:Y:S02]  /*15540*/  SHF.L.W.U32.HI R42, R27, 0xf, R27 ;  /* 0x0000000f1b2a7819 */ /* 0x000fe40000010e1b */
[C---:B------:R-:W-:Y:S02]  /*15550*/  SHF.L.W.U32.HI R38, R45.reuse, 0x1a, R45 ;  /* 0x0000001a2d267819 */ /* 0x040fe40000010e2d */
[----:B------:R-:W-:Y:S02]  /*15560*/  LOP3.LUT R42, R44, R42, R49, 0x96, !PT ;  /* 0x0000002a2c2a7212 */ /* 0x000fe400078e9631 */
[C-C-:B------:R-:W-:Y:S02]  /*15570*/  SHF.L.W.U32.HI R49, R45.reuse, 0x15, R45.reuse ;  /* 0x000000152d317819 */ /* 0x140fe40000010e2d */
[----:B------:R-:W-:-:S02]  /*15580*/  SHF.L.W.U32.HI R44, R45, 0x7, R45 ;  /* 0x000000072d2c7819 */ /* 0x000fc40000010e2d */
[----:B------:R-:W-:Y:S02]  /*15590*/  SHF.L.W.U32.HI R33, R43, 0x1e, R43 ;  /* 0x0000001e2b217819 */ /* 0x000fe40000010e2b */
[----:B------:R-:W-:Y:S02]  /*155a0*/  LOP3.LUT R44, R44, R38, R49, 0x96, !PT ;  /* 0x000000262c2c7212 */ /* 0x000fe400078e9631 */
[----:B------:R-:W-:-:S04]  /*155b0*/  LOP3.LUT R38, R40, R45, R47, 0xe2, !PT ;  /* 0x0000002d28267212 */ /* 0x000fc800078ee22f */
[----:B------:R-:W-:Y:S02]  /*155c0*/  IADD3 R49, PT, PT, R38, R44, R35 ;  /* 0x0000002c26317210 */ /* 0x000fe40007ffe023 */
[C-C-:B------:R-:W-:Y:S02]  /*155d0*/  SHF.L.W.U32.HI R38, R43.reuse, 0x13, R43.reuse ;  /* 0x000000132b267819 */ /* 0x140fe40000010e2b */
[----:B------:R-:W-:Y:S02]  /*155e0*/  SHF.L.W.U32.HI R44, R43, 0xa, R43 ;  /* 0x0000000a2b2c7819 */ /* 0x000fe40000010e2b */
[----:B------:R-:W-:Y:S02]  /*155f0*/  IADD3 R49, PT, PT, R49, -0x6423f959, R36 ;  /* 0x9bdc06a731317810 */ /* 0x000fe40007ffe024 */
[----:B------:R-:W-:Y:S02]  /*15600*/  LOP3.LUT R33, R44, R38, R33, 0x96, !PT ;  /* 0x000000262c217212 */ /* 0x000fe400078e9621 */
[----:B------:R-:W-:Y:S01]  /*15610*/  LOP3.LUT R36, R31, R32, R43, 0xe8, !PT ;  /* 0x000000201f247212 */ /* 0x000fe200078ee82b */
[----:B------:R-:W-:Y:S01]  /*15620*/  IMAD.IADD R30, R30, 0x1, R49 ;  /* 0x000000011e1e7824 */ /* 0x000fe200078e0231 */
[----:B------:R-:W-:-:S02]  /*15630*/  SHF.L.W.U32.HI R38, R20, 0xf, R20 ;  /* 0x0000000f14267819 */ /* 0x000fc40000010e14 */
[----:B------:R-:W-:Y:S02]  /*15640*/  IADD3 R36, PT, PT, R49, R33, R36 ;  /* 0x0000002131247210 */ /* 0x000fe40007ffe024 */
[--C-:B------:R-:W-:Y:S02]  /*15650*/  SHF.L.W.U32.HI R33, R20, 0xd, R20.reuse ;  /* 0x0000000d14217819 */ /* 0x100fe40000010e14 */
[----:B------:R-:W-:Y:S02]  /*15660*/  SHF.R.U32.HI R44, RZ, 0xa, R20 ;  /* 0x0000000aff2c7819 */ /* 0x000fe40000011614 */
[--C-:B------:R-:W-:Y:S02]  /*15670*/  SHF.L.W.U32.HI R46, R30, 0x7, R30.reuse ;  /* 0x000000071e2e7819 */ /* 0x100fe40000010e1e */
[----:B------:R-:W-:Y:S02]  /*15680*/  LOP3.LUT R38, R44, R38, R33, 0x96, !PT ;  /* 0x000000262c267212 */ /* 0x000fe400078e9621 */
[----:B------:R-:W-:-:S02]  /*15690*/  SHF.L.W.U32.HI R33, R30, 0x1a, R30 ;  /* 0x0000001a1e217819 */ /* 0x000fc40000010e1e */
[----:B------:R-:W-:Y:S02]  /*156a0*/  SHF.L.W.U32.HI R44, R30, 0x15, R30 ;  /* 0x000000151e2c7819 */ /* 0x000fe40000010e1e */
[----:B------:R-:W-:Y:S02]  /*156b0*/  IADD3 R35, PT, PT, R35, R42, R12 ;  /* 0x0000002a23237210 */ /* 0x000fe40007ffe00c */
[----:B------:R-:W-:Y:S02]  /*156c0*/  LOP3.LUT R46, R46, R33, R44, 0x96, !PT ;  /* 0x000000212e2e7212 */ /* 0x000fe400078e962c */
[C---:B------:R-:W-:Y:S01]  /*156d0*/  SHF.L.W.U32.HI R42, R9.reuse, 0x19, R9 ;  /* 0x00000019092a7819 */ /* 0x040fe20000010e09 */
[----:B------:R-:W-:Y:S01]  /*156e0*/  IMAD.IADD R8, R8, 0x1, R35 ;  /* 0x0000000108087824 */ /* 0x000fe200078e0223 */
[--C-:B------:R-:W-:Y:S02]  /*156f0*/  SHF.L.W.U32.HI R33, R9, 0xe, R9.reuse ;  /* 0x0000000e09217819 */ /* 0x100fe40000010e09 */
[----:B------:R-:W-:-:S02]  /*15700*/  SHF.R.U32.HI R44, RZ, 0x3, R9 ;  /* 0x00000003ff2c7819 */ /* 0x000fc40000011609 */
[----:B------:R-:W-:Y:S02]  /*15710*/  SHF.L.W.U32.HI R35, R36, 0xa, R36 ;  /* 0x0000000a24237819 */ /* 0x000fe40000010e24 */
[----:B------:R-:W-:Y:S02]  /*15720*/  LOP3.LUT R42, R44, R42, R33, 0x96, !PT ;  /* 0x0000002a2c2a7212 */ /* 0x000fe400078e9621 */
[----:B------:R-:W-:Y:S02]  /*15730*/  LOP3.LUT R44, R45, R30, R40, 0xe2, !PT ;  /* 0x0000001e2d2c7212 */ /* 0x000fe400078ee228 */
[--C-:B------:R-:W-:Y:S02]  /*15740*/  SHF.L.W.U32.HI R33, R36, 0x1e, R36.reuse ;  /* 0x0000001e24217819 */ /* 0x100fe40000010e24 */
[----:B------:R-:W-:Y:S02]  /*15750*/  IADD3 R46, PT, PT, R44, R46, R21 ;  /* 0x0000002e2c2e7210 */ /* 0x000fe40007ffe015 */
[----:B------:R-:W-:-:S02]  /*15760*/  SHF.L.W.U32.HI R44, R36, 0x13, R36 ;  /* 0x00000013242c7819 */ /* 0x000fc40000010e24 */
[----:B------:R-:W-:Y:S02]  /*15770*/  IADD3 R46, PT, PT, R46, -0x3e640e8c, R47 ;  /* 0xc19bf1742e2e7810 */ /* 0x000fe40007ffe02f */
[----:B------:R-:W-:Y:S02]  /*15780*/  LOP3.LUT R44, R35, R44, R33, 0x96, !PT ;  /* 0x0000002c232c7212 */ /* 0x000fe400078e9621 */
[----:B------:R-:W-:Y:S01]  /*15790*/  LOP3.LUT R33, R32, R43, R36, 0xe8, !PT ;  /* 0x0000002b20217212 */ /* 0x000fe200078ee824 */
[----:B------:R-:W-:Y:S01]  /*157a0*/  IMAD.IADD R35, R31, 0x1, R46 ;  /* 0x000000011f237824 */ /* 0x000fe200078e022e */
[--C-:B------:R-:W-:Y:S02]  /*157b0*/  SHF.L.W.U32.HI R31, R8, 0xd, R8.reuse ;  /* 0x0000000d081f7819 */ /* 0x100fe40000010e08 */
[----:B------:R-:W-:Y:S02]  /*157c0*/  IADD3 R33, PT, PT, R46, R44, R33 ;  /* 0x0000002c2e217210 */ /* 0x000fe40007ffe021 */
[----:B------:R-:W-:-:S02]  /*157d0*/  SHF.L.W.U32.HI R44, R8, 0xf, R8 ;  /* 0x0000000f082c7819 */ /* 0x000fc40000010e08 */
[----:B------:R-:W-:Y:S02]  /*157e0*/  SHF.R.U32.HI R46, RZ, 0xa, R8 ;  /* 0x0000000aff2e7819 */ /* 0x000fe40000011608 */
[C---:B------:R-:W-:Y:S02]  /*157f0*/  SHF.L.W.U32.HI R47, R35.reuse, 0x7, R35 ;  /* 0x00000007232f7819 */ /* 0x040fe40000010e23 */
[----:B------:R-:W-:Y:S02]  /*15800*/  LOP3.LUT R44, R46, R44, R31, 0x96, !PT ;  /* 0x0000002c2e2c7212 */ /* 0x000fe400078e961f */
[C-C-:B------:R-:W-:Y:S02]  /*15810*/  SHF.L.W.U32.HI R31, R35.reuse, 0x1a, R35.reuse ;  /* 0x0000001a231f7819 */ /* 0x140fe40000010e23 */
[----:B------:R-:W-:Y:S02]  /*15820*/  SHF.L.W.U32.HI R46, R35, 0x15, R35 ;  /* 0x00000015232e7819 */ /* 0x000fe40000010e23 */
[----:B------:R-:W-:-:S02]  /*15830*/  IADD3 R21, PT, PT, R21, R38, R14 ;  /* 0x0000002615157210 */ /* 0x000fc40007ffe00e */
[----:B------:R-:W-:Y:S02]  /*15840*/  LOP3.LUT R47, R47, R31, R46, 0x96, !PT ;  /* 0x0000001f2f2f7212 */ /* 0x000fe400078e962e */
[--C-:B------:R-:W-:Y:S01]  /*15850*/  SHF.L.W.U32.HI R31, R6, 0x19, R6.reuse ;  /* 0x00000019061f7819 */ /* 0x100fe20000010e06 */
[----:B------:R-:W-:Y:S01]  /*15860*/  IMAD.IADD R21, R42, 0x1, R21 ;  /* 0x000000012a157824 */ /* 0x000fe200078e0215 */
[--C-:B------:R-:W-:Y:S02]  /*15870*/  SHF.L.W.U32.HI R38, R6, 0xe, R6.reuse ;  /* 0x0000000e06267819 */ /* 0x100fe40000010e06 */
[----:B------:R-:W-:Y:S02]  /*15880*/  SHF.R.U32.HI R46, RZ, 0x3, R6 ;  /* 0x00000003ff2e7819 */ /* 0x000fe40000011606 */
[----:B------:R-:W-:Y:S02]  /*15890*/  SHF.L.W.U32.HI R42, R33, 0xa, R33 ;  /* 0x0000000a212a7819 */ /* 0x000fe40000010e21 */
[----:B------:R-:W-:-:S02]  /*158a0*/  LOP3.LUT R31, R46, R31, R38, 0x96, !PT ;  /* 0x0000001f2e1f7212 */ /* 0x000fc400078e9626 */
[----:B------:R-:W-:Y:S02]  /*158b0*/  LOP3.LUT R38, R30, R35, R45, 0xe2, !PT ;  /* 0x000000231e267212 */ /* 0x000fe400078ee22d */
[----:B------:R-:W-:Y:S02]  /*158c0*/  IADD3 R44, PT, PT, R9, R44, R26 ;  /* 0x0000002c092c7210 */ /* 0x000fe40007ffe01a */
[----:B------:R-:W-:Y:S02]  /*158d0*/  IADD3 R49, PT, PT, R38, R47, R9 ;  /* 0x0000002f26317210 */ /* 0x000fe40007ffe009 */
[C-C-:B------:R-:W-:Y:S02]  /*158e0*/  SHF.L.W.U32.HI R38, R33.reuse, 0x1e, R33.reuse ;  /* 0x0000001e21267819 */ /* 0x140fe40000010e21 */
[----:B------:R-:W-:Y:S02]  /*158f0*/  SHF.L.W.U32.HI R47, R33, 0x13, R33 ;  /* 0x00000013212f7819 */ /* 0x000fe40000010e21 */
[----:B------:R-:W-:-:S02]  /*15900*/  IADD3 R49, PT, PT, R49, -0x1b64963f, R40 ;  /* 0xe49b69c131317810 */ /* 0x000fc40007ffe028 */
[----:B------:R-:W-:Y:S02]  /*15910*/  LOP3.LUT R47, R42, R47, R38, 0x96, !PT ;  /* 0x0000002f2a2f7212 */ /* 0x000fe400078e9626 */
[----:B------:R-:W-:Y:S01]  /*15920*/  LOP3.LUT R38, R43, R36, R33, 0xe8, !PT ;  /* 0x000000242b267212 */ /* 0x000fe200078ee821 */
[----:B------:R-:W-:Y:S01]  /*15930*/  IMAD.IADD R32, R32, 0x1, R49 ;  /* 0x0000000120207824 */ /* 0x000fe200078e0231 */
[--C-:B------:R-:W-:Y:S02]  /*15940*/  SHF.L.W.U32.HI R40, R21, 0xf, R21.reuse ;  /* 0x0000000f15287819 */ /* 0x100fe40000010e15 */
[----:B------:R-:W-:Y:S02]  /*15950*/  IADD3 R38, PT, PT, R49, R47, R38 ;  /* 0x0000002f31267210 */ /* 0x000fe40007ffe026 */
[--C-:B------:R-:W-:Y:S02]  /*15960*/  SHF.L.W.U32.HI R47, R21, 0xd, R21.reuse ;  /* 0x0000000d152f7819 */ /* 0x100fe40000010e15 */
[----:B------:R-:W-:-:S02]  /*15970*/  SHF.R.U32.HI R42, RZ, 0xa, R21 ;  /* 0x0000000aff2a7819 */ /* 0x000fc40000011615 */
[--C-:B------:R-:W-:Y:S02]  /*15980*/  SHF.L.W.U32.HI R46, R32, 0x7, R32.reuse ;  /* 0x00000007202e7819 */ /* 0x100fe40000010e20 */
[----:B------:R-:W-:Y:S02]  /*15990*/  LOP3.LUT R40, R42, R40, R47, 0x96, !PT ;  /* 0x000000282a287212 */ /* 0x000fe400078e962f */
[C-C-:B------:R-:W-:Y:S02]  /*159a0*/  SHF.L.W.U32.HI R42, R32.reuse, 0x1a, R32.reuse ;  /* 0x0000001a202a7819 */ /* 0x140fe40000010e20 */
[----:B------:R-:W-:Y:S02]  /*159b0*/  SHF.L.W.U32.HI R47, R32, 0x15, R32 ;  /* 0x00000015202f7819 */ /* 0x000fe40000010e20 */
[----:B------:R-:W-:Y:S02]  /*159c0*/  SHF.L.W.U32.HI R9, R13, 0xe, R13 ;  /* 0x0000000e0d097819 */ /* 0x000fe40000010e0d */
[----:B------:R-:W-:-:S02]  /*159d0*/  LOP3.LUT R47, R46, R42, R47, 0x96, !PT ;  /* 0x0000002a2e2f7212 */ /* 0x000fc400078e962f */
[--C-:B------:R-:W-:Y:S02]  /*159e0*/  SHF.L.W.U32.HI R42, R13, 0x19, R13.reuse ;  /* 0x000000190d2a7819 */ /* 0x100fe40000010e0d */
[----:B------:R-:W-:-:S04]  /*159f0*/  SHF.R.U32.HI R46, RZ, 0x3, R13 ;  /* 0x00000003ff2e7819 */ /* 0x000fc8000001160d */
[----:B------:R-:W-:Y:S01]  /*15a00*/  LOP3.LUT R42, R46, R42, R9, 0x96, !PT ;  /* 0x0000002a2e2a7212 */ /* 0x000fe200078e9609 */
[----:B------:R-:W-:Y:S01]  /*15a10*/  IMAD.IADD R9, R31, 0x1, R44 ;  /* 0x000000011f097824 */ /* 0x000fe200078e022c */
[----:B------:R-:W-:Y:S02]  /*15a20*/  LOP3.LUT R31, R35, R32, R30, 0xe2, !PT ;  /* 0x00000020231f7212 */ /* 0x000fe400078ee21e */
[C---:B------:R-:W-:Y:S02]  /*15a30*/  SHF.L.W.U32.HI R44, R38.reuse, 0x13, R38 ;  /* 0x00000013262c7819 */ /* 0x040fe40000010e26 */
[----:B------:R-:W-:Y:S02]  /*15a40*/  IADD3 R48, PT, PT, R31, R47, R6 ;  /* 0x0000002f1f307210 */ /* 0x000fe40007ffe006 */
[C-C-:B------:R-:W-:Y:S02]  /*15a50*/  SHF.L.W.U32.HI R31, R38.reuse, 0x1e, R38.reuse ;  /* 0x0000001e261f7819 */ /* 0x140fe40000010e26 */
[----:B------:R-:W-:-:S02]  /*15a60*/  SHF.L.W.U32.HI R46, R38, 0xa, R38 ;  /* 0x0000000a262e7819 */ /* 0x000fc40000010e26 */
[----:B------:R-:W-:Y:S02]  /*15a70*/  IADD3 R48, PT, PT, R48, -0x1041b87a, R45 ;  /* 0xefbe478630307810 */ /* 0x000fe40007ffe02d */
        /* <DEDUP_REMOVED lines=12> */
[----:B------:R-:W-:Y:S02]  /*15b40*/  IADD3 R31, PT, PT, R6, R40, R11 ;  /* 0x00000028061f7210 */ /* 0x000fe40007ffe00b */
[C-C-:B------:R-:W-:Y:S02]  /*15b50*/  SHF.L.W.U32.HI R6, R4.reuse, 0x19, R4.reuse ;  /* 0x0000001904067819 */ /* 0x140fe40000010e04 */
[--C-:B------:R-:W-:Y:S01]  /*15b60*/  SHF.L.W.U32.HI R47, R4, 0xe, R4.reuse ;  /* 0x0000000e042f7819 */ /* 0x100fe20000010e04 */
[----:B------:R-:W-:Y:S01]  /*15b70*/  IMAD.IADD R31, R42, 0x1, R31 ;  /* 0x000000012a1f7824 */ /* 0x000fe200078e021f */
[----:B------:R-:W-:Y:S02]  /*15b80*/  SHF.R.U32.HI R40, RZ, 0x3, R4 ;  /* 0x00000003ff287819 */ /* 0x000fe40000011604 */
[----:B------:R-:W-:-:S02]  /*15b90*/  SHF.L.W.U32.HI R42, R45, 0xa, R45 ;  /* 0x0000000a2d2a7819 */ /* 0x000fc40000010e2d */
[----:B------:R-:W-:Y:S02]  /*15ba0*/  LOP3.LUT R6, R40, R6, R47, 0x96, !PT ;  /* 0x0000000628067212 */ /* 0x000fe400078e962f */
[----:B------:R-:W-:Y:S02]  /*15bb0*/  LOP3.LUT R40, R32, R43, R35, 0xe2, !PT ;  /* 0x0000002b20287212 */ /* 0x000fe400078ee223 */
[C---:B------:R-:W-:Y:S02]  /*15bc0*/  SHF.L.W.U32.HI R47, R45.reuse, 0x13, R45 ;  /* 0x000000132d2f7819 */ /* 0x040fe40000010e2d */
[----:B------:R-:W-:Y:S02]  /*15bd0*/  IADD3 R49, PT, PT, R40, R46, R13 ;  /* 0x0000002e28317210 */ /* 0x000fe40007ffe00d */
[----:B------:R-:W-:Y:S02]  /*15be0*/  SHF.L.W.U32.HI R40, R45, 0x1e, R45 ;  /* 0x0000001e2d287819 */ /* 0x000fe40000010e2d */
[----:B------:R-:W-:-:S02]  /*15bf0*/  IADD3 R49, PT, PT, R49, 0xfc19dc6, R30 ;  /* 0x0fc19dc631317810 */ /* 0x000fc40007ffe01e */
        /* <DEDUP_REMOVED lines=11> */
[----:B------:R-:W-:Y:S02]  /*15cb0*/  IADD3 R13, PT, PT, R13, R44, R24 ;  /* 0x0000002c0d0d7210 */ /* 0x000fe40007ffe018 */
[----:B------:R-:W-:-:S02]  /*15cc0*/  LOP3.LUT R46, R46, R42, R47, 0x96, !PT ;  /* 0x0000002a2e2e7212 */ /* 0x000fc400078e962f */
[C---:B------:R-:W-:Y:S01]  /*15cd0*/  SHF.L.W.U32.HI R42, R15.reuse, 0x19, R15 ;  /* 0x000000190f2a7819 */ /* 0x040fe20000010e0f */
[----:B------:R-:W-:Y:S01]  /*15ce0*/  IMAD.IADD R13, R6, 0x1, R13 ;  /* 0x00000001060d7824 */ /* 0x000fe200078e020d */
[--C-:B------:R-:W-:Y:S02]  /*15cf0*/  SHF.L.W.U32.HI R47, R15, 0xe, R15.reuse ;  /* 0x0000000e0f2f7819 */ /* 0x100fe40000010e0f */
[----:B------:R-:W-:Y:S02]  /*15d00*/  SHF.R.U32.HI R44, RZ, 0x3, R15 ;  /* 0x00000003ff2c7819 */ /* 0x000fe4000001160f */
[----:B------:R-:W-:Y:S02]  /*15d10*/  SHF.L.W.U32.HI R6, R30, 0x1e, R30 ;  /* 0x0000001e1e067819 */ /* 0x000fe40000010e1e */
[----:B------:R-:W-:Y:S02]  /*15d20*/  LOP3.LUT R42, R44, R42, R47, 0x96, !PT ;  /* 0x0000002a2c2a7212 */ /* 0x000fe400078e962f */
[----:B------:R-:W-:-:S02]  /*15d30*/  LOP3.LUT R47, R43, R36, R32, 0xe2, !PT ;  /* 0x000000242b2f7212 */ /* 0x000fc400078ee220 */
[C---:B------:R-:W-:Y:S02]  /*15d40*/  SHF.L.W.U32.HI R44, R30.reuse, 0xa, R30 ;  /* 0x0000000a1e2c7819 */ /* 0x040fe40000010e1e */
[----:B------:R-:W-:Y:S02]  /*15d50*/  IADD3 R46, PT, PT, R47, R46, R4 ;  /* 0x0000002e2f2e7210 */ /* 0x000fe40007ffe004 */
[----:B------:R-:W-:Y:S02]  /*15d60*/  SHF.L.W.U32.HI R47, R30, 0x13, R30 ;  /* 0x000000131e2f7819 */ /* 0x000fe40000010e1e */
[----:B------:R-:W-:Y:S02]  /*15d70*/  IADD3 R46, PT, PT, R46, 0x240ca1cc, R35 ;  /* 0x240ca1cc2e2e7810 */ /* 0x000fe40007ffe023 */
[----:B------:R-:W-:Y:S02]  /*15d80*/  LOP3.LUT R6, R44, R47, R6, 0x96, !PT ;  /* 0x0000002f2c067212 */ /* 0x000fe400078e9606 */
[----:B------:R-:W-:Y:S01]  /*15d90*/  LOP3.LUT R35, R38, R45, R30, 0xe8, !PT ;  /* 0x0000002d26237212 */ /* 0x000fe200078ee81e */
[----:B------:R-:W-:Y:S01]  /*15da0*/  IMAD.IADD R47, R33, 0x1, R46 ;  /* 0x00000001212f7824 */ /* 0x000fe200078e022e */
[----:B------:R-:W-:-:S02]  /*15db0*/  SHF.L.W.U32.HI R33, R13, 0xd, R13 ;  /* 0x0000000d0d217819 */ /* 0x000fc40000010e0d */
[----:B------:R-:W-:Y:S02]  /*15dc0*/  IADD3 R35, PT, PT, R46, R6, R35 ;  /* 0x000000062e237210 */ /* 0x000fe40007ffe023 */
[--C-:B------:R-:W-:Y:S02]  /*15dd0*/  SHF.L.W.U32.HI R6, R13, 0xf, R13.reuse ;  /* 0x0000000f0d067819 */ /* 0x100fe40000010e0d */
[----:B------:R-:W-:Y:S02]  /*15de0*/  SHF.R.U32.HI R44, RZ, 0xa, R13 ;  /* 0x0000000aff2c7819 */ /* 0x000fe4000001160d */
[C---:B------:R-:W-:Y:S02]  /*15df0*/  SHF.L.W.U32.HI R46, R47.reuse, 0x7, R47 ;  /* 0x000000072f2e7819 */ /* 0x040fe40000010e2f */
[----:B------:R-:W-:Y:S02]  /*15e00*/  LOP3.LUT R6, R44, R6, R33, 0x96, !PT ;  /* 0x000000062c067212 */ /* 0x000fe400078e9621 */
[----:B------:R-:W-:-:S02]  /*15e10*/  SHF.L.W.U32.HI R33, R47, 0x1a, R47 ;  /* 0x0000001a2f217819 */ /* 0x000fc40000010e2f */
[----:B------:R-:W-:Y:S02]  /*15e20*/  SHF.L.W.U32.HI R44, R47, 0x15, R47 ;  /* 0x000000152f2c7819 */ /* 0x000fe40000010e2f */
        /* <DEDUP_REMOVED lines=20> */
[--C-:B------:R-:W-:Y:S02]  /*15f70*/  SHF.L.W.U32.HI R44, R38, 0x7, R38.reuse ;  /* 0x00000007262c7819 */ /* 0x100fe40000010e26 */
[----:B------:R-:W-:Y:S02]  /*15f80*/  LOP3.LUT R40, R42, R40, R49, 0x96, !PT ;  /* 0x000000282a287212 */ /* 0x000fe400078e9631 */
        /* <DEDUP_REMOVED lines=22> */
[C-C-:B------:R-:W-:Y:S02]  /*160f0*/  SHF.L.W.U32.HI R49, R45.reuse, 0x15, R45.reuse ;  /* 0x000000152d317819 */ /* 0x140fe40000010e2d */
        /* <DEDUP_REMOVED lines=9> */
[----:B------:R-:W-:Y:S02]  /*16190*/  LOP3.LUT R41, R38, R45, R47, 0xe2, !PT ;  /* 0x0000002d26297212 */ /* 0x000fe400078ee22f */
[----:B------:R-:W-:-:S02]  /*161a0*/  LOP3.LUT R40, R42, R40, R49, 0x96, !PT ;  /* 0x000000282a287212 */ /* 0x000fc400078e9631 */
[----:B------:R-:W-:Y:S02]  /*161b0*/  IADD3 R49, PT, PT, R41, R44, R10 ;  /* 0x0000002c29317210 */ /* 0x000fe40007ffe00a */
[C-C-:B------:R-:W-:Y:S02]  /*161c0*/  SHF.L.W.U32.HI R41, R43.reuse, 0x1e, R43.reuse ;  /* 0x0000001e2b297819 */ /* 0x140fe40000010e2b */
[C-C-:B------:R-:W-:Y:S02]  /*161d0*/  SHF.L.W.U32.HI R42, R43.reuse, 0x13, R43.reuse ;  /* 0x000000132b2a7819 */ /* 0x140fe40000010e2b */
[----:B------:R-:W-:Y:S02]  /*161e0*/  SHF.L.W.U32.HI R44, R43, 0xa, R43 ;  /* 0x0000000a2b2c7819 */ /* 0x000fe40000010e2b */
[----:B------:R-:W-:Y:S02]  /*161f0*/  IADD3 R49, PT, PT, R49, 0x5cb0a9dc, R36 ;  /* 0x5cb0a9dc31317810 */ /* 0x000fe40007ffe024 */
[----:B------:R-:W-:-:S02]  /*16200*/  LOP3.LUT R41, R44, R42, R41, 0x96, !PT ;  /* 0x0000002a2c297212 */ /* 0x000fc400078e9629 */
[----:B------:R-:W-:Y:S01]  /*16210*/  LOP3.LUT R36, R35, R32, R43, 0xe8, !PT ;  /* 0x0000002023247212 */ /* 0x000fe200078ee82b */
[----:B------:R-:W-:Y:S01]  /*16220*/  IMAD.IADD R30, R30, 0x1, R49 ;  /* 0x000000011e1e7824 */ /* 0x000fe200078e0231 */
[C---:B------:R-:W-:Y:S02]  /*16230*/  SHF.L.W.U32.HI R42, R6.reuse, 0xf, R6 ;  /* 0x0000000f062a7819 */ /* 0x040fe40000010e06 */
[----:B------:R-:W-:Y:S02]  /*16240*/  IADD3 R36, PT, PT, R49, R41, R36 ;  /* 0x0000002931247210 */ /* 0x000fe40007ffe024 */
[--C-:B------:R-:W-:Y:S02]  /*16250*/  SHF.L.W.U32.HI R41, R6, 0xd, R6.reuse ;  /* 0x0000000d06297819 */ /* 0x100fe40000010e06 */
[----:B------:R-:W-:Y:S02]  /*16260*/  SHF.R.U32.HI R44, RZ, 0xa, R6 ;  /* 0x0000000aff2c7819 */ /* 0x000fe40000011606 */
[----:B------:R-:W-:-:S02]  /*16270*/  SHF.L.W.U32.HI R46, R30, 0x7, R30 ;  /* 0x000000071e2e7819 */ /* 0x000fc40000010e1e */
[----:B------:R-:W-:Y:S02]  /*16280*/  LOP3.LUT R42, R44, R42, R41, 0x96, !PT ;  /* 0x0000002a2c2a7212 */ /* 0x000fe400078e9629 */
[C-C-:B------:R-:W-:Y:S02]  /*16290*/  SHF.L.W.U32.HI R41, R30.reuse, 0x1a, R30.reuse ;  /* 0x0000001a1e297819 */ /* 0x140fe40000010e1e */
[----:B------:R-:W-:Y:S02]  /*162a0*/  SHF.L.W.U32.HI R44, R30, 0x15, R30 ;  /* 0x000000151e2c7819 */ /* 0x000fe40000010e1e */
[----:B------:R-:W-:Y:S02]  /*162b0*/  IADD3 R33, PT, PT, R10, R33, R21 ;  /* 0x000000210a217210 */ /* 0x000fe40007ffe015 */
[----:B------:R-:W-:Y:S02]  /*162c0*/  LOP3.LUT R46, R46, R41, R44, 0x96, !PT ;  /* 0x000000292e2e7212 */ /* 0x000fe400078e962c */
[--C-:B------:R-:W-:Y:S01]  /*162d0*/  SHF.L.W.U32.HI R10, R14, 0x19, R14.reuse ;  /* 0x000000190e0a7819 */ /* 0x100fe20000010e0e */
[----:B------:R-:W-:Y:S01]  /*162e0*/  IMAD.IADD R33, R40, 0x1, R33 ;  /* 0x0000000128217824 */ /* 0x000fe200078e0221 */
[----:B------:R-:W-:-:S02]  /*162f0*/  SHF.L.W.U32.HI R41, R14, 0xe, R14 ;  /* 0x0000000e0e297819 */ /* 0x000fc40000010e0e */
[----:B------:R-:W-:Y:S02]  /*16300*/  SHF.R.U32.HI R44, RZ, 0x3, R14 ;  /* 0x00000003ff2c7819 */ /* 0x000fe4000001160e */
[----:B------:R-:W-:Y:S02]  /*16310*/  SHF.L.W.U32.HI R40, R36, 0x1e, R36 ;  /* 0x0000001e24287819 */ /* 0x000fe40000010e24 */
[----:B------:R-:W-:Y:S02]  /*16320*/  LOP3.LUT R10, R44, R10, R41, 0x96, !PT ;  /* 0x0000000a2c0a7212 */ /* 0x000fe400078e9629 */
[----:B------:R-:W-:Y:S02]  /*16330*/  LOP3.LUT R41, R45, R30, R38, 0xe2, !PT ;  /* 0x0000001e2d297212 */ /* 0x000fe400078ee226 */
[----:B------:R-:W-:Y:S02]  /*16340*/  SHF.L.W.U32.HI R44, R36, 0xa, R36 ;  /* 0x0000000a242c7819 */ /* 0x000fe40000010e24 */
[----:B------:R-:W-:-:S02]  /*16350*/  IADD3 R46, PT, PT, R41, R46, R12 ;  /* 0x0000002e292e7210 */ /* 0x000fc40007ffe00c */
[----:B------:R-:W-:Y:S02]  /*16360*/  SHF.L.W.U32.HI R41, R36, 0x13, R36 ;  /* 0x0000001324297819 */ /* 0x000fe40000010e24 */
        /* <DEDUP_REMOVED lines=14> */
[----:B------:R-:W-:Y:S02]  /*16450*/  IADD3 R35, PT, PT, R12, R42, R9 ;  /* 0x0000002a0c237210 */ /* 0x000fe40007ffe009 */
[--C-:B------:R-:W-:Y:S02]  /*16460*/  SHF.L.W.U32.HI R12, R26, 0x19, R26.reuse ;  /* 0x000000191a0c7819 */ /* 0x100fe40000010e1a */
[----:B------:R-:W-:Y:S01]  /*16470*/  SHF.R.U32.HI R42, RZ, 0x3, R26 ;  /* 0x00000003ff2a7819 */ /* 0x000fe2000001161a */
[----:B------:R-:W-:Y:S01]  /*16480*/  IMAD.IADD R35, R10, 0x1, R35 ;  /* 0x000000010a237824 */ /* 0x000fe200078e0223 */
[----:B------:R-:W-:-:S02]  /*16490*/  SHF.L.W.U32.HI R10, R41, 0x1e, R41 ;  /* 0x0000001e290a7819 */ /* 0x000fc40000010e29 */
[----:B------:R-:W-:Y:S02]  /*164a0*/  LOP3.LUT R12, R42, R12, R49, 0x96, !PT ;  /* 0x0000000c2a0c7212 */ /* 0x000fe400078e9631 */
[----:B------:R-:W-:Y:S02]  /*164b0*/  LOP3.LUT R49, R30, R47, R45, 0xe2, !PT ;  /* 0x0000002f1e317212 */ /* 0x000fe400078ee22d */
[--C-:B------:R-:W-:Y:S02]  /*164c0*/  SHF.L.W.U32.HI R42, R41, 0xa, R41.reuse ;  /* 0x0000000a292a7819 */ /* 0x100fe40000010e29 */
[----:B------:R-:W-:Y:S02]  /*164d0*/  IADD3 R51, PT, PT, R49, R44, R14 ;  /* 0x0000002c31337210 */ /* 0x000fe40007ffe00e */
        /* <DEDUP_REMOVED lines=15> */
[----:B------:R-:W-:Y:S02]  /*165d0*/  IADD3 R49, PT, PT, R14, R40, R31 ;  /* 0x000000280e317210 */ /* 0x000fe40007ffe01f */
[--C-:B------:R-:W-:Y:S02]  /*165e0*/  SHF.L.W.U32.HI R14, R11, 0x19, R11.reuse ;  /* 0x000000190b0e7819 */ /* 0x100fe40000010e0b */
[----:B------:R-:W-:Y:S02]  /*165f0*/  SHF.R.U32.HI R10, RZ, 0x3, R11 ;  /* 0x00000003ff0a7819 */ /* 0x000fe4000001160b */
[----:B------:R-:W-:Y:S02]  /*16600*/  SHF.L.W.U32.HI R40, R38, 0xa, R38 ;  /* 0x0000000a26287819 */ /* 0x000fe40000010e26 */
[----:B------:R-:W-:Y:S01]  /*16610*/  LOP3.LUT R14, R10, R14, R51, 0x96, !PT ;  /* 0x0000000e0a0e7212 */ /* 0x000fe200078e9633 */
[----:B------:R-:W-:Y:S01]  /*16620*/  IMAD.IADD R10, R12, 0x1, R49 ;  /* 0x000000010c0a7824 */ /* 0x000fe200078e0231 */
[----:B------:R-:W-:-:S02]  /*16630*/  LOP3.LUT R49, R47, R32, R30, 0xe2, !PT ;  /* 0x000000202f317212 */ /* 0x000fc400078ee21e */
[C---:B------:R-:W-:Y:S02]  /*16640*/  SHF.L.W.U32.HI R12, R38.reuse, 0x1e, R38 ;  /* 0x0000001e260c7819 */ /* 0x040fe40000010e26 */
[----:B------:R-:W-:Y:S02]  /*16650*/  IADD3 R44, PT, PT, R49, R44, R26 ;  /* 0x0000002c312c7210 */ /* 0x000fe40007ffe01a */
        /* <DEDUP_REMOVED lines=13> */
[--C-:B------:R-:W-:Y:S02]  /*16730*/  SHF.L.W.U32.HI R51, R24, 0xe, R24.reuse ;  /* 0x0000000e18337819 */ /* 0x100fe40000010e18 */
[----:B------:R-:W-:Y:S02]  /*16740*/  LOP3.LUT R46, R40, R12, R49, 0x96, !PT ;  /* 0x0000000c282e7212 */ /* 0x000fe400078e9631 */
[----:B------:R-:W-:Y:S02]  /*16750*/  IADD3 R49, PT, PT, R26, R42, R13 ;  /* 0x0000002a1a317210 */ /* 0x000fe40007ffe00d */
[--C-:B------:R-:W-:Y:S02]  /*16760*/  SHF.L.W.U32.HI R40, R24, 0x19, R24.reuse ;  /* 0x0000001918287819 */ /* 0x100fe40000010e18 */
[----:B------:R-:W-:-:S02]  /*16770*/  SHF.R.U32.HI R12, RZ, 0x3, R24 ;  /* 0x00000003ff0c7819 */ /* 0x000fc40000011618 */
[C---:B------:R-:W-:Y:S02]  /*16780*/  SHF.L.W.U32.HI R26, R45.reuse, 0xa, R45 ;  /* 0x0000000a2d1a7819 */ /* 0x040fe40000010e2d */
[----:B------:R-:W-:Y:S01]  /*16790*/  LOP3.LUT R40, R12, R40, R51, 0x96, !PT ;  /* 0x000000280c287212 */ /* 0x000fe200078e9633 */
[----:B------:R-:W-:Y:S01]  /*167a0*/  IMAD.IADD R12, R14, 0x1, R49 ;  /* 0x000000010e0c7824 */ /* 0x000fe200078e0231 */
[----:B------:R-:W-:Y:S02]  /*167b0*/  LOP3.LUT R14, R32, R43, R47, 0xe2, !PT ;  /* 0x0000002b200e7212 */ /* 0x000fe400078ee22f */
[C---:B------:R-:W-:Y:S02]  /*167c0*/  SHF.L.W.U32.HI R49, R45.reuse, 0x13, R45 ;  /* 0x000000132d317819 */ /* 0x040fe40000010e2d */
[----:B------:R-:W-:Y:S02]  /*167d0*/  IADD3 R51, PT, PT, R14, R46, R11 ;  /* 0x0000002e0e337210 */ /* 0x000fe40007ffe00b */
        /* <DEDUP_REMOVED lines=39> */
[C---:B------:R-:W-:Y:S01]  /*16a50*/  SHF.L.W.U32.HI R42, R20.reuse, 0x19, R20 ;  /* 0x00000019142a7819 */ /* 0x040fe20000010e14 */
[----:B------:R-:W-:Y:S01]  /*16a60*/  IMAD.IADD R24, R11, 0x1, R24 ;  /* 0x000000010b187824 */ /* 0x000fe200078e0218 */
[--C-:B------:R-:W-:Y:S02]  /*16a70*/  SHF.L.W.U32.HI R49, R20, 0xe, R20.reuse ;  /* 0x0000000e14317819 */ /* 0x100fe40000010e14 */
[----:B------:R-:W-:Y:S02]  /*16a80*/  SHF.R.U32.HI R30, RZ, 0x3, R20 ;  /* 0x00000003ff1e7819 */ /* 0x000fe40000011614 */
[----:B------:R-:W-:Y:S02]  /*16a90*/  SHF.L.W.U32.HI R11, R47, 0x1e, R47 ;  /* 0x0000001e2f0b7819 */ /* 0x000fe40000010e2f */
[----:B------:R-:W-:-:S02]  /*16aa0*/  LOP3.LUT R42, R30, R42, R49, 0x96, !PT ;  /* 0x0000002a1e2a7212 */ /* 0x000fc400078e9631 */
        /* <DEDUP_REMOVED lines=16> */
[----:B------:R-:W-:Y:S02]  /*16bb0*/  LOP3.LUT R49, R41, R38, R36, 0xe2, !PT ;  /* 0x0000002629317212 */ /* 0x000fe400078ee224 */
[----:B------:R-:W-:Y:S02]  /*16bc0*/  LOP3.LUT R46, R46, R11, R44, 0x96, !PT ;  /* 0x0000000b2e2e7212 */ /* 0x000fe400078e962c */
[----:B------:R-:W-:Y:S02]  /*16bd0*/  IADD3 R11, PT, PT, R27, R40, R6 ;  /* 0x000000281b0b7210 */ /* 0x000fe40007ffe006 */
[C-C-:B------:R-:W-:Y:S02]  /*16be0*/  SHF.L.W.U32.HI R27, R8.reuse, 0x19, R8.reuse ;  /* 0x00000019081b7819 */ /* 0x140fe40000010e08 */
[--C-:B------:R-:W-:Y:S01]  /*16bf0*/  SHF.L.W.U32.HI R40, R8, 0xe, R8.reuse ;  /* 0x0000000e08287819 */ /* 0x100fe20000010e08 */
[----:B------:R-:W-:Y:S01]  /*16c00*/  IMAD.IADD R11, R42, 0x1, R11 ;  /* 0x000000012a0b7824 */ /* 0x000fe200078e020b */
[----:B------:R-:W-:-:S02]  /*16c10*/  SHF.R.U32.HI R44, RZ, 0x3, R8 ;  /* 0x00000003ff2c7819 */ /* 0x000fc40000011608 */
[----:B------:R-:W-:Y:S02]  /*16c20*/  IADD3 R46, PT, PT, R49, R46, R20 ;  /* 0x0000002e312e7210 */ /* 0x000fe40007ffe014 */
[----:B------:R-:W-:Y:S02]  /*16c30*/  LOP3.LUT R27, R44, R27, R40, 0x96, !PT ;  /* 0x0000001b2c1b7212 */ /* 0x000fe400078e9628 */
[C-C-:B------:R-:W-:Y:S02]  /*16c40*/  SHF.L.W.U32.HI R40, R30.reuse, 0x1e, R30.reuse ;  /* 0x0000001e1e287819 */ /* 0x140fe40000010e1e */
[C-C-:B------:R-:W-:Y:S02]  /*16c50*/  SHF.L.W.U32.HI R49, R30.reuse, 0x13, R30.reuse ;  /* 0x000000131e317819 */ /* 0x140fe40000010e1e */
[----:B------:R-:W-:Y:S02]  /*16c60*/  SHF.L.W.U32.HI R42, R30, 0xa, R30 ;  /* 0x0000000a1e2a7819 */ /* 0x000fe40000010e1e */
[----:B------:R-:W-:-:S02]  /*16c70*/  IADD3 R46, PT, PT, R46, -0x2a586eb9, R43 ;  /* 0xd5a791472e2e7810 */ /* 0x000fc40007ffe02b */
[----:B------:R-:W-:Y:S02]  /*16c80*/  LOP3.LUT R40, R42, R49, R40, 0x96, !PT ;  /* 0x000000312a287212 */ /* 0x000fe400078e9628 */
[----:B------:R-:W-:Y:S01]  /*16c90*/  LOP3.LUT R43, R26, R47, R30, 0xe8, !PT ;  /* 0x0000002f1a2b7212 */ /* 0x000fe200078ee81e */
[----:B------:R-:W-:Y:S01]  /*16ca0*/  IMAD.IADD R45, R45, 0x1, R46 ;  /* 0x000000012d2d7824 */ /* 0x000fe200078e022e */
[C---:B------:R-:W-:Y:S02]  /*16cb0*/  SHF.L.W.U32.HI R49, R11.reuse, 0xd, R11 ;  /* 0x0000000d0b317819 */ /* 0x040fe40000010e0b */
[----:B------:R-:W-:Y:S02]  /*16cc0*/  IADD3 R43, PT, PT, R46, R40, R43 ;  /* 0x000000282e2b7210 */ /* 0x000fe40007ffe02b */
[--C-:B------:R-:W-:Y:S02]  /*16cd0*/  SHF.L.W.U32.HI R40, R11, 0xf, R11.reuse ;  /* 0x0000000f0b287819 */ /* 0x100fe40000010e0b */
[----:B------:R-:W-:-:S02]  /*16ce0*/  SHF.R.U32.HI R42, RZ, 0xa, R11 ;  /* 0x0000000aff2a7819 */ /* 0x000fc4000001160b */
[C---:B------:R-:W-:Y:S02]  /*16cf0*/  SHF.L.W.U32.HI R44, R45.reuse, 0x7, R45 ;  /* 0x000000072d2c7819 */ /* 0x040fe40000010e2d */
[----:B------:R-:W-:Y:S02]  /*16d00*/  LOP3.LUT R40, R42, R40, R49, 0x96, !PT ;  /* 0x000000282a287212 */ /* 0x000fe400078e9631 */
[C-C-:B------:R-:W-:Y:S02]  /*16d10*/  SHF.L.W.U32.HI R42, R45.reuse, 0x1a, R45.reuse ;  /* 0x0000001a2d2a7819 */ /* 0x140fe40000010e2d */
[----:B------:R-:W-:Y:S02]  /*16d20*/  SHF.L.W.U32.HI R49, R45, 0x15, R45 ;  /* 0x000000152d317819 */ /* 0x000fe40000010e2d */
[----:B------:R-:W-:Y:S02]  /*16d30*/  IADD3 R20, PT, PT, R20, R32, R33 ;  /* 0x0000002014147210 */ /* 0x000fe40007ffe021 */
        /* <DEDUP_REMOVED lines=23> */
[C---:B------:R-:W-:Y:S02]  /*16eb0*/  SHF.L.W.U32.HI R49, R9.reuse, 0xe, R9 ;  /* 0x0000000e09317819 */ /* 0x040fe40000010e09 */
        /* <DEDUP_REMOVED lines=11> */
[----:B------:R-:W-:-:S02]  /*16f70*/  IADD3 R44, PT, PT, R44, 0x14292967, R41 ;  /* 0x142929672c2c7810 */ /* 0x000fc40007ffe029 */
        /* <DEDUP_REMOVED lines=19> */
[----:B------:R-:W-:-:S04]  /*170b0*/  LOP3.LUT R42, R36, R47, R45, 0xe2, !PT ;  /* 0x0000002f242a7212 */ /* 0x000fc800078ee22d */
[----:B------:R-:W-:Y:S02]  /*170c0*/  IADD3 R49, PT, PT, R42, R44, R9 ;  /* 0x0000002c2a317210 */ /* 0x000fe40007ffe009 */
        /* <DEDUP_REMOVED lines=10> */
[----:B------:R-:W-:Y:S02]  /*17170*/  SHF.L.W.U32.HI R49, R30, 0x15, R30 ;  /* 0x000000151e317819 */ /* 0x000fe40000010e1e */
[----:B------:R-:W-:Y:S02]  /*17180*/  LOP3.LUT R21, R44, R21, R42, 0x96, !PT ;  /* 0x000000152c157212 */ /* 0x000fe400078e962a */
[----:B------:R-:W-:-:S02]  /*17190*/  SHF.L.W.U32.HI R42, R30, 0x1a, R30 ;  /* 0x0000001a1e2a7819 */ /* 0x000fc40000010e1e */
[----:B------:R-:W-:-:S04]  /*171a0*/  SHF.L.W.U32.HI R44, R30, 0x7, R30 ;  /* 0x000000071e2c7819 */ /* 0x000fc80000010e1e */
[----:B------:R-:W-:Y:S02]  /*171b0*/  LOP3.LUT R44, R44, R42, R49, 0x96, !PT ;  /* 0x0000002a2c2c7212 */ /* 0x000fe400078e9631 */
[----:B------:R-:W-:Y:S02]  /*171c0*/  IADD3 R49, PT, PT, R9, R40, R12 ;  /* 0x0000002809317210 */ /* 0x000fe40007ffe00c */
[C-C-:B------:R-:W-:Y:S02]  /*171d0*/  SHF.L.W.U32.HI R9, R13.reuse, 0x19, R13.reuse ;  /* 0x000000190d097819 */ /* 0x140fe40000010e0d */
[----:B------:R-:W-:Y:S01]  /*171e0*/  SHF.L.W.U32.HI R40, R13, 0xe, R13 ;  /* 0x0000000e0d287819 */ /* 0x000fe20000010e0d */
[----:B------:R-:W-:Y:S01]  /*171f0*/  IMAD.IADD R26, R26, 0x1, R49 ;  /* 0x000000011a1a7824 */ /* 0x000fe200078e0231 */
[----:B------:R-:W-:Y:S02]  /*17200*/  SHF.R.U32.HI R42, RZ, 0x3, R13 ;  /* 0x00000003ff2a7819 */ /* 0x000fe4000001160d */
        /* <DEDUP_REMOVED lines=20> */
[----:B------:R-:W-:Y:S02]  /*17350*/  IADD3 R42, PT, PT, R31, R21, R14 ;  /* 0x000000151f2a7210 */ /* 0x000fe40007ffe00e */
[C-C-:B------:R-:W-:Y:S02]  /*17360*/  SHF.L.W.U32.HI R21, R4.reuse, 0x19, R4.reuse ;  /* 0x0000001904157819 */ /* 0x140fe40000010e04 */
[----:B------:R-:W-:Y:S01]  /*17370*/  SHF.L.W.U32.HI R44, R4, 0xe, R4 ;  /* 0x0000000e042c7819 */ /* 0x000fe20000010e04 */
[----:B------:R-:W-:Y:S01]  /*17380*/  IMAD.IADD R9, R9, 0x1, R42 ;  /* 0x0000000109097824 */ /* 0x000fe200078e022a */
        /* <DEDUP_REMOVED lines=11> */
[--C-:B------:R-:W-:Y:S02]  /*17440*/  SHF.L.W.U32.HI R42, R9, 0xf, R9.reuse ;  /* 0x0000000f092a7819 */ /* 0x100fe40000010e09 */
[----:B------:R-:W-:Y:S02]  /*17450*/  IADD3 R36, PT, PT, R49, R31, R36 ;  /* 0x0000001f31247210 */ /* 0x000fe40007ffe024 */
[--C-:B------:R-:W-:Y:S02]  /*17460*/  SHF.L.W.U32.HI R31, R9, 0xd, R9.reuse ;  /* 0x0000000d091f7819 */ /* 0x100fe40000010e09 */
[----:B------:R-:W-:Y:S02]  /*17470*/  SHF.R.U32.HI R44, RZ, 0xa, R9 ;  /* 0x0000000aff2c7819 */ /* 0x000fe40000011609 */
[----:B------:R-:W-:-:S02]  /*17480*/  SHF.L.W.U32.HI R46, R32, 0x7, R32 ;  /* 0x00000007202e7819 */ /* 0x000fc40000010e20 */
[----:B------:R-:W-:Y:S02]  /*17490*/  LOP3.LUT R42, R44, R42, R31, 0x96, !PT ;  /* 0x0000002a2c2a7212 */ /* 0x000fe400078e961f */
[C-C-:B------:R-:W-:Y:S02]  /*174a0*/  SHF.L.W.U32.HI R31, R32.reuse, 0x1a, R32.reuse ;  /* 0x0000001a201f7819 */ /* 0x140fe40000010e20 */
[----:B------:R-:W-:Y:S02]  /*174b0*/  SHF.L.W.U32.HI R44, R32, 0x15, R32 ;  /* 0x00000015202c7819 */ /* 0x000fe40000010e20 */
[--C-:B------:R-:W-:Y:S02]  /*174c0*/  SHF.R.U32.HI R13, RZ, 0x3, R15.reuse ;  /* 0x00000003ff0d7819 */ /* 0x100fe4000001160f */
[----:B------:R-:W-:Y:S02]  /*174d0*/  LOP3.LUT R46, R46, R31, R44, 0x96, !PT ;  /* 0x0000001f2e2e7212 */ /* 0x000fe400078e962c */
[----:B------:R-:W-:-:S02]  /*174e0*/  SHF.L.W.U32.HI R31, R15, 0x19, R15 ;  /* 0x000000190f1f7819 */ /* 0x000fc40000010e0f */
[----:B------:R-:W-:Y:S02]  /*174f0*/  SHF.L.W.U32.HI R44, R15, 0xe, R15 ;  /* 0x0000000e0f2c7819 */ /* 0x000fe40000010e0f */
[----:B------:R-:W-:Y:S02]  /*17500*/  IADD3 R42, PT, PT, R4, R42, R11 ;  /* 0x0000002a042a7210 */ /* 0x000fe40007ffe00b */
[----:B------:R-:W-:Y:S01]  /*17510*/  LOP3.LUT R31, R13, R31, R44, 0x96, !PT ;  /* 0x0000001f0d1f7212 */ /* 0x000fe200078e962c */
[----:B------:R-:W-:Y:S01]  /*17520*/  IMAD.IADD R13, R21, 0x1, R40 ;  /* 0x00000001150d7824 */ /* 0x000fe200078e0228 */
[----:B------:R-:W-:Y:S02]  /*17530*/  LOP3.LUT R21, R43, R32, R30, 0xe2, !PT ;  /* 0x000000202b157212 */ /* 0x000fe400078ee21e */
[----:B------:R-:W-:Y:S02]  /*17540*/  SHF.L.W.U32.HI R40, R36, 0x13, R36 ;  /* 0x0000001324287819 */ /* 0x000fe40000010e24 */
[----:B------:R-:W-:-:S02]  /*17550*/  IADD3 R46, PT, PT, R21, R46, R4 ;  /* 0x0000002e152e7210 */ /* 0x000fc40007ffe004 */
[C-C-:B------:R-:W-:Y:S02]  /*17560*/  SHF.L.W.U32.HI R21, R36.reuse, 0x1e, R36.reuse ;  /* 0x0000001e24157819 */ /* 0x140fe40000010e24 */
[--C-:B------:R-:W-:Y:S02]  /*17570*/  SHF.L.W.U32.HI R44, R36, 0xa, R36.reuse ;  /* 0x0000000a242c7819 */ /* 0x100fe40000010e24 */
        /* <DEDUP_REMOVED lines=12> */
[----:B------:R-:W-:Y:S02]  /*17640*/  SHF.L.W.U32.HI R4, R6, 0x19, R6 ;  /* 0x0000001906047819 */ /* 0x000fe40000010e06 */
[----:B------:R-:W-:Y:S02]  /*17650*/  LOP3.LUT R46, R46, R21, R44, 0x96, !PT ;  /* 0x000000152e2e7212 */ /* 0x000fe400078e962c */
        /* <DEDUP_REMOVED lines=13> */
[--C-:B------:R-:W-:Y:S02]  /*17730*/  SHF.L.W.U32.HI R42, R21, 0xd, R21.reuse ;  /* 0x0000000d152a7819 */ /* 0x100fe40000010e15 */
[----:B------:R-:W-:Y:S02]  /*17740*/  IADD3 R30, PT, PT, R49, R31, R30 ;  /* 0x0000001f311e7210 */ /* 0x000fe40007ffe01e */
[----:B------:R-:W-:-:S02]  /*17750*/  SHF.L.W.U32.HI R31, R21, 0xf, R21 ;  /* 0x0000000f151f7819 */ /* 0x000fc40000010e15 */
[----:B------:R-:W-:Y:S02]  /*17760*/  SHF.R.U32.HI R44, RZ, 0xa, R21 ;  /* 0x0000000aff2c7819 */ /* 0x000fe40000011615 */
[----:B------:R-:W-:Y:S02]  /*17770*/  SHF.L.W.U32.HI R49, R38, 0x15, R38 ;  /* 0x0000001526317819 */ /* 0x000fe40000010e26 */
        /* <DEDUP_REMOVED lines=11> */
[----:B------:R-:W-:Y:S02]  /*17830*/  LOP3.LUT R49, R41, R38, R32, 0xe2, !PT ;  /* 0x0000002629317212 */ /* 0x000fe400078ee220 */
[C---:B------:R-:W-:Y:S02]  /*17840*/  SHF.L.W.U32.HI R42, R30.reuse, 0xa, R30 ;  /* 0x0000000a1e2a7819 */ /* 0x040fe40000010e1e */
[----:B------:R-:W-:Y:S02]  /*17850*/  IADD3 R44, PT, PT, R49, R44, R6 ;  /* 0x0000002c312c7210 */ /* 0x000fe40007ffe006 */
        /* <DEDUP_REMOVED lines=15> */
[----:B------:R-:W-:-:S02]  /*17950*/  IADD3 R49, PT, PT, R6, R31, R27 ;  /* 0x0000001f06317210 */ /* 0x000fc40007ffe01b */
[C-C-:B------:R-:W-:Y:S02]  /*17960*/  SHF.L.W.U32.HI R31, R35.reuse, 0x19, R35.reuse ;  /* 0x00000019231f7819 */ /* 0x140fe40000010e23 */
[--C-:B------:R-:W-:Y:S02]  /*17970*/  SHF.L.W.U32.HI R4, R35, 0xe, R35.reuse ;  /* 0x0000000e23047819 */ /* 0x100fe40000010e23 */
[----:B------:R-:W-:-:S04]  /*17980*/  SHF.R.U32.HI R6, RZ, 0x3, R35 ;  /* 0x00000003ff067819 */ /* 0x000fc80000011623 */
[----:B------:R-:W-:Y:S01]  /*17990*/  LOP3.LUT R31, R6, R31, R4, 0x96, !PT ;  /* 0x0000001f061f7212 */ /* 0x000fe200078e9604 */
[----:B------:R-:W-:Y:S01]  /*179a0*/  IMAD.IADD R4, R40, 0x1, R49 ;  /* 0x0000000128047824 */ /* 0x000fe200078e0231 */
[----:B------:R-:W-:Y:S02]  /*179b0*/  LOP3.LUT R6, R38, R45, R41, 0xe2, !PT ;  /* 0x0000002d26067212 */ /* 0x000fe400078ee229 */
[----:B------:R-:W-:Y:S01]  /*179c0*/  SHF.L.W.U32.HI R49, R43, 0x13, R43 ;  /* 0x000000132b317819 */ /* 0x000fe20000010e2b */
[----:B------:R-:W-:Y:S01]  /*179d0*/  IMAD.IADD R31, R31, 0x1, R42 ;  /* 0x000000011f1f7824 */ /* 0x000fe200078e022a */
        /* <DEDUP_REMOVED lines=14> */
[----:B------:R-:W-:Y:S02]  /*17ac0*/  SHF.L.W.U32.HI R49, R36, 0x15, R36 ;  /* 0x0000001524317819 */ /* 0x000fe40000010e24 */
[----:B------:R-:W-:-:S02]  /*17ad0*/  SHF.L.W.U32.HI R33, R10, 0x19, R10 ;  /* 0x000000190a217819 */ /* 0x000fc40000010e0a */
[----:B------:R-:W-:Y:S02]  /*17ae0*/  LOP3.LUT R49, R44, R40, R49, 0x96, !PT ;  /* 0x000000282c317212 */ /* 0x000fe400078e9631 */
[--C-:B------:R-:W-:Y:S02]  /*17af0*/  SHF.L.W.U32.HI R40, R10, 0xe, R10.reuse ;  /* 0x0000000e0a287819 */ /* 0x100fe40000010e0a */
[----:B------:R-:W-:Y:S02]  /*17b00*/  SHF.R.U32.HI R44, RZ, 0x3, R10 ;  /* 0x00000003ff2c7819 */ /* 0x000fe4000001160a */
[----:B------:R-:W-:Y:S02]  /*17b10*/  SHF.L.W.U32.HI R42, R32, 0xa, R32 ;  /* 0x0000000a202a7819 */ /* 0x000fe40000010e20 */
[----:B------:R-:W-:Y:S02]  /*17b20*/  LOP3.LUT R33, R44, R33, R40, 0x96, !PT ;  /* 0x000000212c217212 */ /* 0x000fe400078e9628 */
[----:B------:R-:W-:-:S02]  /*17b30*/  LOP3.LUT R40, R45, R36, R38, 0xe2, !PT ;  /* 0x000000242d287212 */ /* 0x000fc400078ee226 */
[----:B------:R-:W-:Y:S02]  /*17b40*/  IADD3 R6, PT, PT, R35, R6, R26 ;  /* 0x0000000623067210 */ /* 0x000fe40007ffe01a */
[----:B------:R-:W-:Y:S02]  /*17b50*/  IADD3 R44, PT, PT, R40, R49, R35 ;  /* 0x00000031282c7210 */ /* 0x000fe40007ffe023 */
[C---:B------:R-:W-:Y:S01]  /*17b60*/  SHF.L.W.U32.HI R40, R32.reuse, 0x1e, R32 ;  /* 0x0000001e20287819 */ /* 0x040fe20000010e20 */
[----:B------:R-:W-:Y:S01]  /*17b70*/  IMAD.IADD R6, R33, 0x1, R6 ;  /* 0x0000000121067824 */ /* 0x000fe200078e0206 */
[----:B------:R-:W-:Y:S02]  /*17b80*/  SHF.L.W.U32.HI R49, R32, 0x13, R32 ;  /* 0x0000001320317819 */ /* 0x000fe40000010e20 */
[----:B------:R-:W-:Y:S02]  /*17b90*/  IADD3 R44, PT, PT, R44, -0x6d8dd37b, R41 ;  /* 0x92722c852c2c7810 */ /* 0x000fe40007ffe029 */
        /* <DEDUP_REMOVED lines=11> */
[--C-:B------:R-:W-:Y:S02]  /*17c50*/  SHF.L.W.U32.HI R35, R12, 0x19, R12.reuse ;  /* 0x000000190c237819 */ /* 0x100fe40000010e0c */
[----:B------:R-:W-:Y:S02]  /*17c60*/  LOP3.LUT R49, R44, R42, R49, 0x96, !PT ;  /* 0x0000002a2c317212 */ /* 0x000fe400078e9631 */
[----:B------:R-:W-:-:S02]  /*17c70*/  SHF.L.W.U32.HI R42, R12, 0xe, R12 ;  /* 0x0000000e0c2a7819 */ /* 0x000fc40000010e0c */
[----:B------:R-:W-:Y:S02]  /*17c80*/  SHF.R.U32.HI R44, RZ, 0x3, R12 ;  /* 0x00000003ff2c7819 */ /* 0x000fe4000001160c */
[----:B------:R-:W-:Y:S02]  /*17c90*/  LOP3.LUT R33, R36, R47, R45, 0xe2, !PT ;  /* 0x0000002f24217212 */ /* 0x000fe400078ee22d */
[----:B------:R-:W-:Y:S02]  /*17ca0*/  LOP3.LUT R35, R44, R35, R42, 0x96, !PT ;  /* 0x000000232c237212 */ /* 0x000fe400078e962a */
[----:B------:R-:W-:Y:S02]  /*17cb0*/  IADD3 R49, PT, PT, R33, R49, R10 ;  /* 0x0000003121317210 */ /* 0x000fe40007ffe00a */
[C-C-:B------:R-:W-:Y:S02]  /*17cc0*/  SHF.L.W.U32.HI R33, R41.reuse, 0x1e, R41.reuse ;  /* 0x0000001e29217819 */ /* 0x140fe40000010e29 */
[----:B------:R-:W-:-:S02]  /*17cd0*/  SHF.L.W.U32.HI R42, R41, 0x13, R41 ;  /* 0x00000013292a7819 */ /* 0x000fc40000010e29 */
[----:B------:R-:W-:Y:S02]  /*17ce0*/  SHF.L.W.U32.HI R44, R41, 0xa, R41 ;  /* 0x0000000a292c7819 */ /* 0x000fe40000010e29 */
[----:B------:R-:W-:Y:S02]  /*17cf0*/  IADD3 R49, PT, PT, R49, -0x5d40175f, R38 ;  /* 0xa2bfe8a131317810 */ /* 0x000fe40007ffe026 */
        /* <DEDUP_REMOVED lines=11> */
[----:B------:R-:W-:Y:S02]  /*17db0*/  IADD3 R40, PT, PT, R10, R40, R9 ;  /* 0x000000280a287210 */ /* 0x000fe40007ffe009 */
[----:B------:R-:W-:Y:S02]  /*17dc0*/  LOP3.LUT R46, R46, R33, R44, 0x96, !PT ;  /* 0x000000212e2e7212 */ /* 0x000fe400078e962c */
[C-C-:B------:R-:W-:Y:S02]  /*17dd0*/  SHF.L.W.U32.HI R10, R14.reuse, 0x19, R14.reuse ;  /* 0x000000190e0a7819 */ /* 0x140fe40000010e0e */
[--C-:B------:R-:W-:Y:S02]  /*17de0*/  SHF.L.W.U32.HI R33, R14, 0xe, R14.reuse ;  /* 0x0000000e0e217819 */ /* 0x100fe40000010e0e */
[----:B------:R-:W-:Y:S02]  /*17df0*/  SHF.R.U32.HI R44, RZ, 0x3, R14 ;  /* 0x00000003ff2c7819 */ /* 0x000fe4000001160e */
[----:B------:R-:W-:-:S02]  /*17e00*/  SHF.L.W.U32.HI R49, R24, 0xe, R24 ;  /* 0x0000000e18317819 */ /* 0x000fc40000010e18 */
        /* <DEDUP_REMOVED lines=21> */
[--C-:B------:R-:W-:Y:S02]  /*17f60*/  SHF.L.W.U32.HI R12, R24, 0x19, R24.reuse ;  /* 0x00000019180c7819 */ /* 0x100fe40000010e18 */
[----:B------:R-:W-:Y:S01]  /*17f70*/  SHF.R.U32.HI R42, RZ, 0x3, R24 ;  /* 0x00000003ff2a7819 */ /* 0x000fe20000011618 */
[----:B------:R-:W-:Y:S01]  /*17f80*/  IMAD.IADD R10, R10, 0x1, R45 ;  /* 0x000000010a0a7824 */ /* 0x000fe200078e022d */
[----:B------:R-:W-:Y:S02]  /*17f90*/  LOP3.LUT R45, R30, R43, R47, 0xe2, !PT ;  /* 0x0000002b1e2d7212 */ /* 0x000fe400078ee22f */
[----:B------:R-:W-:-:S02]  /*17fa0*/  LOP3.LUT R12, R42, R12, R49, 0x96, !PT ;  /* 0x0000000c2a0c7212 */ /* 0x000fc400078e9631 */
[----:B------:R-:W-:Y:S02]  /*17fb0*/  IADD3 R49, PT, PT, R45, R44, R14 ;  /* 0x0000002c2d317210 */ /* 0x000fe40007ffe00e */
[C-C-:B------:R-:W-:Y:S02]  /*17fc0*/  SHF.L.W.U32.HI R42, R35.reuse, 0x1e, R35.reuse ;  /* 0x0000001e232a7819 */ /* 0x140fe40000010e23 */
[C-C-:B------:R-:W-:Y:S02]  /*17fd0*/  SHF.L.W.U32.HI R45, R35.reuse, 0x13, R35.reuse ;  /* 0x00000013232d7819 */ /* 0x140fe40000010e23 */
        /* <DEDUP_REMOVED lines=13> */
[----:B------:R-:W-:Y:S02]  /*180b0*/  SHF.L.W.U32.HI R49, R11, 0xe, R11 ;  /* 0x0000000e0b317819 */ /* 0x000fe40000010e0b */
[----:B------:R-:W-:Y:S02]  /*180c0*/  LOP3.LUT R44, R46, R44, R45, 0x96, !PT ;  /* 0x0000002c2e2c7212 */ /* 0x000fe400078e962d */
[----:B------:R-:W-:-:S02]  /*180d0*/  IADD3 R45, PT, PT, R14, R40, R21 ;  /* 0x000000280e2d7210 */ /* 0x000fc40007ffe015 */
[--C-:B------:R-:W-:Y:S02]  /*180e0*/  SHF.L.W.U32.HI R14, R11, 0x19, R11.reuse ;  /* 0x000000190b0e7819 */ /* 0x100fe40000010e0b */
[----:B------:R-:W-:Y:S01]  /*180f0*/  SHF.R.U32.HI R40, RZ, 0x3, R11 ;  /* 0x00000003ff287819 */ /* 0x000fe2000001160b */
[----:B------:R-:W-:Y:S01]  /*18100*/  IMAD.IADD R12, R12, 0x1, R45 ;  /* 0x000000010c0c7824 */ /* 0x000fe200078e022d */
[----:B------:R-:W-:Y:S02]  /*18110*/  LOP3.LUT R45, R43, R32, R30, 0xe2, !PT ;  /* 0x000000202b2d7212 */ /* 0x000fe400078ee21e */
[----:B------:R-:W-:Y:S02]  /*18120*/  LOP3.LUT R14, R40, R14, R49, 0x96, !PT ;  /* 0x0000000e280e7212 */ /* 0x000fe400078e9631 */
[----:B------:R-:W-:Y:S02]  /*18130*/  IADD3 R46, PT, PT, R45, R44, R24 ;  /* 0x0000002c2d2e7210 */ /* 0x000fe40007ffe018 */
[----:B------:R-:W-:-:S02]  /*18140*/  SHF.L.W.U32.HI R40, R36, 0x1e, R36 ;  /* 0x0000001e24287819 */ /* 0x000fc40000010e24 */
        /* <DEDUP_REMOVED lines=23> */
[C---:B------:R-:W-:Y:S02]  /*182c0*/  SHF.L.W.U32.HI R42, R45.reuse, 0xa, R45 ;  /* 0x0000000a2d2a7819 */ /* 0x040fe40000010e2d */
[----:B------:R-:W-:Y:S02]  /*182d0*/  IADD3 R49, PT, PT, R40, R46, R11 ;  /* 0x0000002e28317210 */ /* 0x000fe40007ffe00b */
        /* <DEDUP_REMOVED lines=39> */
[----:B------:R-:W-:Y:S01]  /*18550*/  LOP3.LUT R44, R38, R47, R41, 0xe2, !PT ;  /* 0x0000002f262c7212 */ /* 0x000fe200078ee229 */
[----:B------:R-:W-:-:S03]  /*18560*/  IMAD.IADD R20, R11, 0x1, R20 ;  /* 0x000000010b147824 */ /* 0x000fc600078e0214 */
[----:B------:R-:W-:Y:S02]  /*18570*/  IADD3 R35, PT, PT, R44, R35, R27 ;  /* 0x000000232c237210 */ /* 0x000fe40007ffe01b */
[--C-:B------:R-:W-:Y:S02]  /*18580*/  SHF.L.W.U32.HI R44, R43, 0xa, R43.reuse ;  /* 0x0000000a2b2c7819 */ /* 0x100fe40000010e2b */
[----:B------:R-:W-:Y:S02]  /*18590*/  IADD3 R49, PT, PT, R35, -0xbf1ca7b, R32 ;  /* 0xf40e358523317810 */ /* 0x000fe40007ffe020 */
[C-C-:B------:R-:W-:Y:S02]  /*185a0*/  SHF.L.W.U32.HI R32, R43.reuse, 0x1e, R43.reuse ;  /* 0x0000001e2b207819 */ /* 0x140fe40000010e2b */
[----:B------:R-:W-:Y:S01]  /*185b0*/  SHF.L.W.U32.HI R35, R43, 0x13, R43 ;  /* 0x000000132b237819 */ /* 0x000fe20000010e2b */
[----:B------:R-:W-:Y:S01]  /*185c0*/  IMAD.IADD R46, R36, 0x1, R49 ;  /* 0x00000001242e7824 */ /* 0x000fe200078e0231 */
[----:B------:R-:W-:-:S02]  /*185d0*/  SHF.R.U32.HI R36, RZ, 0x3, R8 ;  /* 0x00000003ff247819 */ /* 0x000fc40000011608 */
[----:B------:R-:W-:Y:S02]  /*185e0*/  LOP3.LUT R35, R44, R35, R32, 0x96, !PT ;  /* 0x000000232c237212 */ /* 0x000fe400078e9620 */
[----:B------:R-:W-:Y:S02]  /*185f0*/  LOP3.LUT R44, R45, R40, R43, 0xe8, !PT ;  /* 0x000000282d2c7212 */ /* 0x000fe400078ee82b */
[C---:B------:R-:W-:Y:S02]  /*18600*/  SHF.L.W.U32.HI R32, R8.reuse, 0x19, R8 ;  /* 0x0000001908207819 */ /* 0x040fe40000010e08 */
[----:B------:R-:W-:Y:S02]  /*18610*/  IADD3 R44, PT, PT, R49, R35, R44 ;  /* 0x00000023312c7210 */ /* 0x000fe40007ffe02c */
[----:B------:R-:W-:Y:S02]  /*18620*/  SHF.L.W.U32.HI R35, R8, 0xe, R8 ;  /* 0x0000000e08237819 */ /* 0x000fe40000010e08 */
[----:B------:R-:W-:-:S02]  /*18630*/  SHF.L.W.U32.HI R42, R46, 0x7, R46 ;  /* 0x000000072e2a7819 */ /* 0x000fc40000010e2e */
[----:B------:R-:W-:Y:S02]  /*18640*/  LOP3.LUT R32, R36, R32, R35, 0x96, !PT ;  /* 0x0000002024207212 */ /* 0x000fe400078e9623 */
[C-C-:B------:R-:W-:Y:S02]  /*18650*/  SHF.L.W.U32.HI R35, R46.reuse, 0x1a, R46.reuse ;  /* 0x0000001a2e237819 */ /* 0x140fe40000010e2e */
[----:B------:R-:W-:Y:S02]  /*18660*/  SHF.L.W.U32.HI R36, R46, 0x15, R46 ;  /* 0x000000152e247819 */ /* 0x000fe40000010e2e */
[----:B------:R-:W-:Y:S02]  /*18670*/  IADD3 R27, PT, PT, R27, R24, R6 ;  /* 0x000000181b1b7210 */ /* 0x000fe40007ffe006 */
        /* <DEDUP_REMOVED lines=10> */
[C-C-:B------:R-:W-:Y:S02]  /*18720*/  SHF.L.W.U32.HI R41, R45.reuse, 0x7, R45.reuse ;  /* 0x000000072d297819 */ /* 0x140fe40000010e2d */
        /* <DEDUP_REMOVED lines=32> */
[----:B------:R-:W-:Y:S02]  /*18930*/  LOP3.LUT R42, R40, R43, R45, 0xe2, !PT ;  /* 0x0000002b282a7212 */ /* 0x000fe400078ee22d */
[--C-:B------:R-:W-:Y:S02]  /*18940*/  SHF.L.W.U32.HI R41, R38, 0xa, R38.reuse ;  /* 0x0000000a26297819 */ /* 0x100fe40000010e26 */
[----:B------:R-:W-:Y:S02]  /*18950*/  IADD3 R13, PT, PT, R42, R9, R13 ;  /* 0x000000092a0d7210 */ /* 0x000fe40007ffe00d */
[----:B------:R-:W-:Y:S02]  /*18960*/  SHF.L.W.U32.HI R9, R38, 0x13, R38 ;  /* 0x0000001326097819 */ /* 0x000fe40000010e26 */
[----:B------:R-:W-:-:S02]  /*18970*/  IADD3 R13, PT, PT, R13, 0x2748774c, R46 ;  /* 0x2748774c0d0d7810 */ /* 0x000fc40007ffe02e */
[----:B------:R-:W-:-:S03]  /*18980*/  SHF.L.W.U32.HI R46, R38, 0x1e, R38 ;  /* 0x0000001e262e7819 */ /* 0x000fc60000010e26 */
[----:B------:R-:W-:Y:S01]  /*18990*/  IMAD.IADD R44, R44, 0x1, R13 ;  /* 0x000000012c2c7824 */ /* 0x000fe200078e020d */
[----:B------:R-:W-:-:S04]  /*189a0*/  LOP3.LUT R46, R41, R9, R46, 0x96, !PT ;  /* 0x00000009292e7212 */ /* 0x000fc800078e962e */
[C-C-:B------:R-:W-:Y:S02]  /*189b0*/  SHF.L.W.U32.HI R9, R44.reuse, 0x1a, R44.reuse ;  /* 0x0000001a2c097819 */ /* 0x140fe40000010e2c */
        /* <DEDUP_REMOVED lines=28> */
[----:B------:R-:W-:Y:S02]  /*18b80*/  IADD3 R31, PT, PT, R48, R15, R31 ;  /* 0x0000000f301f7210 */ /* 0x000fe40007ffe01f */
[----:B------:R-:W-:Y:S02]  /*18b90*/  LOP3.LUT R15, R36, R35, R38, 0xe8, !PT ;  /* 0x00000023240f7212 */ /* 0x000fe400078ee826 */
[----:B------:R-:W-:Y:S02]  /*18ba0*/  IADD3 R44, PT, PT, R31, 0x5b9cca4f, R44 ;  /* 0x5b9cca4f1f2c7810 */ /* 0x000fe40007ffe02c */
[----:B------:R-:W-:-:S04]  /*18bb0*/  IADD3 R15, PT, PT, R13, R46, R15 ;  /* 0x0000002e0d0f7210 */ /* 0x000fc80007ffe00f */
[C-C-:B------:R-:W-:Y:S01]  /*18bc0*/  SHF.L.W.U32.HI R21, R15.reuse, 0x1e, R15.reuse ;  /* 0x0000001e0f157819 */ /* 0x140fe20000010e0f */
[C---:B------:R-:W-:Y:S01]  /*18bd0*/  IMAD.IADD R13, R15.reuse, 0x1, R44 ;  /* 0x000000010f0d7824 */ /* 0x040fe200078e022c */
[C-C-:B------:R-:W-:Y:S02]  /*18be0*/  SHF.L.W.U32.HI R36, R15.reuse, 0x13, R15.reuse ;  /* 0x000000130f247819 */ /* 0x140fe40000010e0f */
[----:B------:R-:W-:Y:S02]  /*18bf0*/  SHF.L.W.U32.HI R31, R15, 0xa, R15 ;  /* 0x0000000a0f1f7819 */ /* 0x000fe40000010e0f */
[----:B------:R-:W-:Y:S02]  /*18c00*/  SHF.L.W.U32.HI R41, R13, 0x7, R13 ;  /* 0x000000070d297819 */ /* 0x000fe40000010e0d */
[----:B------:R-:W-:Y:S02]  /*18c10*/  LOP3.LUT R21, R31, R36, R21, 0x96, !PT ;  /* 0x000000241f157212 */ /* 0x000fe400078e9615 */
[----:B------:R-:W-:-:S02]  /*18c20*/  SHF.L.W.U32.HI R31, R13, 0x1a, R13 ;  /* 0x0000001a0d1f7819 */ /* 0x000fc40000010e0d */
[----:B------:R-:W-:-:S04]  /*18c30*/  SHF.L.W.U32.HI R36, R13, 0x15, R13 ;  /* 0x000000150d247819 */ /* 0x000fc80000010e0d */
[----:B------:R-:W-:Y:S02]  /*18c40*/  LOP3.LUT R41, R41, R31, R36, 0x96, !PT ;  /* 0x0000001f29297212 */ /* 0x000fe400078e9624 */
[----:B------:R-:W-:Y:S02]  /*18c50*/  LOP3.LUT R31, R4, R13, R9, 0xe2, !PT ;  /* 0x0000000d041f7212 */ /* 0x000fe400078ee209 */
[----:B------:R-:W-:Y:S02]  /*18c60*/  LOP3.LUT R36, R35, R38, R15, 0xe8, !PT ;  /* 0x0000002623247212 */ /* 0x000fe400078ee80f */
[----:B------:R-:W-:Y:S02]  /*18c70*/  IADD3 R31, PT, PT, R31, R41, R6 ;  /* 0x000000291f1f7210 */ /* 0x000fe40007ffe006 */
[----:B------:R-:W-:Y:S02]  /*18c80*/  IADD3 R45, PT, PT, R45, R21, R36 ;  /* 0x000000152d2d7210 */ /* 0x000fe40007ffe024 */
[----:B------:R-:W-:-:S02]  /*18c90*/  IADD3 R42, PT, PT, R31, 0x682e6ff3, R42 ;  /* 0x682e6ff31f2a7810 */ /* 0x000fc40007ffe02a */
[C-C-:B------:R-:W-:Y:S02]  /*18ca0*/  SHF.L.W.U32.HI R21, R45.reuse, 0x1e, R45.reuse ;  /* 0x0000001e2d157819 */ /* 0x140fe40000010e2d */
[C-C-:B------:R-:W-:Y:S01]  /*18cb0*/  SHF.L.W.U32.HI R46, R45.reuse, 0x13, R45.reuse ;  /* 0x000000132d2e7819 */ /* 0x140fe20000010e2d */
[C---:B------:R-:W-:Y:S01]  /*18cc0*/  IMAD.IADD R36, R45.reuse, 0x1, R42 ;  /* 0x000000012d247824 */ /* 0x040fe200078e022a */
[----:B------:R-:W-:Y:S02]  /*18cd0*/  SHF.L.W.U32.HI R31, R45, 0xa, R45 ;  /* 0x0000000a2d1f7819 */ /* 0x000fe40000010e2d */
[----:B------:R-:W-:Y:S02]  /*18ce0*/  SHF.L.W.U32.HI R6, R26, 0x19, R26 ;  /* 0x000000191a067819 */ /* 0x000fe40000010e1a */
[----:B------:R-:W-:Y:S02]  /*18cf0*/  LOP3.LUT R31, R31, R46, R21, 0x96, !PT ;  /* 0x0000002e1f1f7212 */ /* 0x000fe400078e9615 */
[----:B------:R-:W-:-:S02]  /*18d00*/  SHF.L.W.U32.HI R21, R36, 0x1a, R36 ;  /* 0x0000001a24157819 */ /* 0x000fc40000010e24 */
[C-C-:B------:R-:W-:Y:S02]  /*18d10*/  SHF.L.W.U32.HI R46, R36.reuse, 0x15, R36.reuse ;  /* 0x00000015242e7819 */ /* 0x140fe40000010e24 */
        /* <DEDUP_REMOVED lines=10> */
[----:B------:R-:W-:-:S04]  /*18dc0*/  SHF.L.W.U32.HI R35, R40, 0xa, R40 ;  /* 0x0000000a28237819 */ /* 0x000fc80000010e28 */
[----:B------:R-:W-:Y:S02]  /*18dd0*/  LOP3.LUT R31, R35, R38, R31, 0x96, !PT ;  /* 0x00000026231f7212 */ /* 0x000fe400078e961f */
[C-C-:B------:R-:W-:Y:S02]  /*18de0*/  SHF.L.W.U32.HI R35, R21.reuse, 0x1a, R21.reuse ;  /* 0x0000001a15237819 */ /* 0x140fe40000010e15 */
        /* <DEDUP_REMOVED lines=11> */
[--C-:B------:R-:W-:Y:S02]  /*18ea0*/  SHF.L.W.U32.HI R35, R43, 0xa, R43.reuse ;  /* 0x0000000a2b237819 */ /* 0x100fe40000010e2b */
[----:B------:R-:W-:Y:S02]  /*18eb0*/  LOP3.LUT R45, R45, R40, R43, 0xe8, !PT ;  /* 0x000000282d2d7212 */ /* 0x000fe400078ee82b */
[----:B------:R-:W-:Y:S02]  /*18ec0*/  LOP3.LUT R4, R35, R31, R4, 0x96, !PT ;  /* 0x0000001f23047212 */ /* 0x000fe400078e9604 */
[----:B------:R-:W-:-:S02]  /*18ed0*/  SHF.L.W.U32.HI R31, R15, 0x1a, R15 ;  /* 0x0000001a0f1f7819 */ /* 0x000fc40000010e0f */
[C-C-:B------:R-:W-:Y:S02]  /*18ee0*/  SHF.L.W.U32.HI R38, R15.reuse, 0x15, R15.reuse ;  /* 0x000000150f267819 */ /* 0x140fe40000010e0f */
[----:B------:R-:W-:Y:S02]  /*18ef0*/  SHF.L.W.U32.HI R35, R15, 0x7, R15 ;  /* 0x000000070f237819 */ /* 0x000fe40000010e0f */
[----:B------:R-:W-:Y:S02]  /*18f00*/  IADD3 R44, PT, PT, R44, R4, R45 ;  /* 0x000000042c2c7210 */ /* 0x000fe40007ffe02d */
[----:B------:R-:W-:Y:S02]  /*18f10*/  LOP3.LUT R35, R35, R31, R38, 0x96, !PT ;  /* 0x0000001f23237212 */ /* 0x000fe400078e9626 */
[----:B------:R-:W-:-:S04]  /*18f20*/  LOP3.LUT R31, R21, R15, R36, 0xe2, !PT ;  /* 0x0000000f151f7212 */ /* 0x000fc800078ee224 */
[----:B------:R-:W-:Y:S02]  /*18f30*/  IADD3 R12, PT, PT, R31, R35, R12 ;  /* 0x000000231f0c7210 */ /* 0x000fe40007ffe00c */
[--C-:B------:R-:W-:Y:S02]  /*18f40*/  SHF.L.W.U32.HI R31, R44, 0x13, R44.reuse ;  /* 0x000000132c1f7819 */ /* 0x100fe40000010e2c */
[----:B------:R-:W-:Y:S02]  /*18f50*/  IADD3 R13, PT, PT, R12, -0x7b3787ec, R13 ;  /* 0x84c878140c0d7810 */ /* 0x000fe40007ffe00d */
[C-C-:B------:R-:W-:Y:S02]  /*18f60*/  SHF.L.W.U32.HI R12, R44.reuse, 0x1e, R44.reuse ;  /* 0x0000001e2c0c7819 */ /* 0x140fe40000010e2c */
[C---:B------:R-:W-:Y:S01]  /*18f70*/  SHF.L.W.U32.HI R35, R44.reuse, 0xa, R44 ;  /* 0x0000000a2c237819 */ /* 0x040fe20000010e2c */
[----:B------:R-:W-:-:S03]  /*18f80*/  IMAD.IADD R4, R44, 0x1, R13 ;  /* 0x000000012c047824 */ /* 0x000fc600078e020d */
[----:B------:R-:W-:Y:S02]  /*18f90*/  LOP3.LUT R12, R35, R31, R12, 0x96, !PT ;  /* 0x0000001f230c7212 */ /* 0x000fe400078e960c */
[----:B------:R-:W-:Y:S02]  /*18fa0*/  LOP3.LUT R31, R40, R43, R44, 0xe8, !PT ;  /* 0x0000002b281f7212 */ /* 0x000fe400078ee82c */
[C-C-:B------:R-:W-:Y:S02]  /*18fb0*/  SHF.L.W.U32.HI R35, R4.reuse, 0x1a, R4.reuse ;  /* 0x0000001a04237819 */ /* 0x140fe40000010e04 */
[C-C-:B------:R-:W-:Y:S02]  /*18fc0*/  SHF.L.W.U32.HI R38, R4.reuse, 0x15, R4.reuse ;  /* 0x0000001504267819 */ /* 0x140fe40000010e04 */
[----:B------:R-:W-:Y:S02]  /*18fd0*/  SHF.L.W.U32.HI R40, R4, 0x7, R4 ;  /* 0x0000000704287819 */ /* 0x000fe40000010e04 */
[----:B------:R-:W-:-:S02]  /*18fe0*/  IADD3 R31, PT, PT, R42, R12, R31 ;  /* 0x0000000c2a1f7210 */ /* 0x000fc40007ffe01f */
        /* <DEDUP_REMOVED lines=8> */
[----:B------:R-:W-:Y:S02]  /*19070*/  IADD3 R36, PT, PT, R41, -0x7338fdf8, R36 ;  /* 0x8cc7020829247810 */ /* 0x000fe40007ffe024 */
[----:B------:R-:W-:-:S03]  /*19080*/  IADD3 R35, PT, PT, R9, R35, R12 ;  /* 0x0000002309237210 */ /* 0x000fc60007ffe00c */
[----:B------:R-:W-:Y:S01]  /*19090*/  IMAD.IADD R9, R31, 0x1, R36 ;  /* 0x000000011f097824 */ /* 0x000fe200078e0224 */
[C-C-:B------:R-:W-:Y:S02]  /*190a0*/  SHF.L.W.U32.HI R12, R35.reuse, 0x1e, R35.reuse ;  /* 0x0000001e230c7819 */ /* 0x140fe40000010e23 */
[----:B------:R-:W-:Y:S02]  /*190b0*/  SHF.L.W.U32.HI R41, R35, 0x13, R35 ;  /* 0x0000001323297819 */ /* 0x000fe40000010e23 */
[C-C-:B------:R-:W-:Y:S02]  /*190c0*/  SHF.L.W.U32.HI R38, R9.reuse, 0x1a, R9.reuse ;  /* 0x0000001a09267819 */ /* 0x140fe40000010e09 */
[C-C-:B------:R-:W-:Y:S02]  /*190d0*/  SHF.L.W.U32.HI R43, R9.reuse, 0x15, R9.reuse ;  /* 0x00000015092b7819 */ /* 0x140fe40000010e09 */
[----:B------:R-:W-:Y:S02]  /*190e0*/  SHF.L.W.U32.HI R40, R9, 0x7, R9 ;  /* 0x0000000709287819 */ /* 0x000fe40000010e09 */
[----:B------:R-:W-:-:S02]  /*190f0*/  SHF.L.W.U32.HI R14, R35, 0xa, R35 ;  /* 0x0000000a230e7819 */ /* 0x000fc40000010e23 */
[----:B------:R-:W-:Y:S02]  /*19100*/  LOP3.LUT R38, R40, R38, R43, 0x96, !PT ;  /* 0x0000002628267212 */ /* 0x000fe400078e962b */
[----:B------:R-:W-:Y:S02]  /*19110*/  LOP3.LUT R43, R4, R9, R15, 0xe2, !PT ;  /* 0x00000009042b7212 */ /* 0x000fe400078ee20f */
[----:B------:R-:W-:Y:S02]  /*19120*/  LOP3.LUT R14, R14, R41, R12, 0x96, !PT ;  /* 0x000000290e0e7212 */ /* 0x000fe400078e960c */
[----:B------:R-:W-:Y:S02]  /*19130*/  LOP3.LUT R41, R44, R31, R35, 0xe8, !PT ;  /* 0x0000001f2c297212 */ /* 0x000fe400078ee823 */
[----:B------:R-:W-:Y:S02]  /*19140*/  IADD3 R38, PT, PT, R43, R38, R30 ;  /* 0x000000262b267210 */ /* 0x000fe40007ffe01e */
[----:B------:R-:W-:-:S02]  /*19150*/  IADD3 R14, PT, PT, R10, R14, R41 ;  /* 0x0000000e0a0e7210 */ /* 0x000fc40007ffe029 */
[----:B------:R-:W-:Y:S02]  /*19160*/  IADD3 R21, PT, PT, R38, -0x6f410006, R21 ;  /* 0x90befffa26157810 */ /* 0x000fe40007ffe015 */
[C-C-:B------:R-:W-:Y:S02]  /*19170*/  SHF.L.W.U32.HI R12, R14.reuse, 0x1e, R14.reuse ;  /* 0x0000001e0e0c7819 */ /* 0x140fe40000010e0e */
[C-C-:B------:R-:W-:Y:S01]  /*19180*/  SHF.L.W.U32.HI R41, R14.reuse, 0x13, R14.reuse ;  /* 0x000000130e297819 */ /* 0x140fe20000010e0e */
[----:B------:R-:W-:Y:S01]  /*19190*/  IMAD.IADD R10, R35, 0x1, R21 ;  /* 0x00000001230a7824 */ /* 0x000fe200078e0215 */
[----:B------:R-:W-:-:S03]  /*191a0*/  SHF.L.W.U32.HI R30, R14, 0xa, R14 ;  /* 0x0000000a0e1e7819 */ /* 0x000fc60000010e0e */
[----:B0-----:R-:W-:Y:S01]  /*191b0*/  IMAD.IADD R19, R10, 0x1, R19 ;  /* 0x000000010a137824 */ /* 0x001fe200078e0213 */
        /* <DEDUP_REMOVED lines=18> */
[--C-:B------:R-:W-:Y:S01]  /*192e0*/  SHF.L.W.U32.HI R31, R11, 0x13, R11.reuse ;  /* 0x000000130b1f7819 */ /* 0x100fe20000010e0b */
[----:B------:R-:W-:Y:S01]  /*192f0*/  IMAD.IADD R18, R13, 0x1, R18 ;  /* 0x000000010d127824 */ /* 0x000fe200078e0212 */
[----:B------:R-:W-:Y:S02]  /*19300*/  SHF.L.W.U32.HI R35, R11, 0xa, R11 ;  /* 0x0000000a0b237819 */ /* 0x000fe40000010e0b */
[C-C-:B------:R-:W-:Y:S02]  /*19310*/  SHF.L.W.U32.HI R36, R13.reuse, 0x1a, R13.reuse ;  /* 0x0000001a0d247819 */ /* 0x140fe40000010e0d */
[C-C-:B------:R-:W-:Y:S01]  /*19320*/  SHF.L.W.U32.HI R41, R13.reuse, 0x15, R13.reuse ;  /* 0x000000150d297819 */ /* 0x140fe20000010e0d */
[----:B------:R1:W-:Y:S01]  /*19330*/  STL.64 [R1+0x20], R18 ;  /* 0x0000201201007387 */ /* 0x0003e20000100a00 */
[----:B------:R-:W-:-:S02]  /*19340*/  SHF.L.W.U32.HI R38, R13, 0x7, R13 ;  /* 0x000000070d267819 */ /* 0x000fc40000010e0d */
[----:B------:R-:W-:Y:S02]  /*19350*/  LOP3.LUT R30, R35, R31, R30, 0x96, !PT ;  /* 0x0000001f231e7212 */ /* 0x000fe400078e961e */
[----:B------:R-:W-:Y:S02]  /*19360*/  LOP3.LUT R14, R14, R12, R11, 0xe8, !PT ;  /* 0x0000000c0e0e7212 */ /* 0x000fe400078ee80b */
[----:B------:R-:W-:Y:S02]  /*19370*/  LOP3.LUT R36, R38, R36, R41, 0x96, !PT ;  /* 0x0000002426247212 */ /* 0x000fe400078e9629 */
[----:B------:R-:W-:Y:S02]  /*19380*/  IADD3 R14, PT, PT, R21, R30, R14 ;  /* 0x0000001e150e7210 */ /* 0x000fe40007ffe00e */
[----:B------:R-:W-:Y:S02]  /*19390*/  IADD3 R32, PT, PT, R36, R27, R32 ;  /* 0x0000001b24207210 */ /* 0x000fe40007ffe020 */
[----:B------:R-:W-:Y:S01]  /*193a0*/  LOP3.LUT R31, R10, R13, R9, 0xe2, !PT ;  /* 0x0000000d0a1f7212 */ /* 0x000fe200078ee209 */
[C---:B------:R-:W-:Y:S01]  /*193b0*/  IMAD.IADD R23, R14.reuse, 0x1, R23 ;  /* 0x000000010e177824 */ /* 0x040fe200078e0217 */
[----:B------:R-:W-:-:S02]  /*193c0*/  SHF.L.W.U32.HI R24, R14, 0x1e, R14 ;  /* 0x0000001e0e187819 */ /* 0x000fc40000010e0e */
[C-C-:B------:R-:W-:Y:S02]  /*193d0*/  SHF.L.W.U32.HI R27, R14.reuse, 0x13, R14.reuse ;  /* 0x000000130e1b7819 */ /* 0x140fe40000010e0e */
[----:B------:R-:W-:Y:S02]  /*193e0*/  SHF.L.W.U32.HI R30, R14, 0xa, R14 ;  /* 0x0000000a0e1e7819 */ /* 0x000fe40000010e0e */
[----:B------:R-:W-:Y:S02]  /*193f0*/  IADD3 R31, PT, PT, R4, R32, R31 ;  /* 0x00000020041f7210 */ /* 0x000fe40007ffe01f */
[--C-:B------:R-:W-:Y:S02]  /*19400*/  SHF.L.W.U32.HI R21, R26, 0xe, R26.reuse ;  /* 0x0000000e1a157819 */ /* 0x100fe40000010e1a */
[----:B------:R-:W-:Y:S01]  /*19410*/  SHF.R.U32.HI R26, RZ, 0x3, R26 ;  /* 0x00000003ff1a7819 */ /* 0x000fe2000001161a */
[----:B------:R-:W-:Y:S01]  /*19420*/  VIADD R31, R31, 0xbef9a3f7 ;  /* 0xbef9a3f71f1f7836 */ /* 0x000fe20000000000 */
[----:B------:R-:W-:-:S02]  /*19430*/  LOP3.LUT R27, R30, R27, R24, 0x96, !PT ;  /* 0x0000001b1e1b7212 */ /* 0x000fc400078e9618 */
[----:B------:R-:W-:Y:S02]  /*19440*/  LOP3.LUT R24, R12, R11, R14, 0xe8, !PT ;  /* 0x0000000b0c187212 */ /* 0x000fe400078ee80e */
[----:B------:R-:W-:Y:S02]  /*19450*/  LOP3.LUT R6, R26, R6, R21, 0x96, !PT ;  /* 0x000000061a067212 */ /* 0x000fe400078e9615 */
[C-C-:B------:R-:W-:Y:S02]  /*19460*/  SHF.L.W.U32.HI R4, R20.reuse, 0xf, R20.reuse ;  /* 0x0000000f14047819 */ /* 0x140fe40000010e14 */
[----:B------:R-:W-:Y:S02]  /*19470*/  SHF.L.W.U32.HI R21, R20, 0xd, R20 ;  /* 0x0000000d14157819 */ /* 0x000fe40000010e14 */
[----:B------:R-:W-:Y:S01]  /*19480*/  IADD3 R27, PT, PT, R15, R27, R24 ;  /* 0x0000001b0f1b7210 */ /* 0x000fe20007ffe018 */
[----:B------:R-:W-:Y:S01]  /*19490*/  IMAD.IADD R24, R12, 0x1, R31 ;  /* 0x000000010c187824 */ /* 0x000fe200078e021f */
[----:B------:R-:W-:-:S02]  /*194a0*/  SHF.R.U32.HI R20, RZ, 0xa, R20 ;  /* 0x0000000aff147819 */ /* 0x000fc40000011614 */
[C---:B------:R-:W-:Y:S01]  /*194b0*/  SHF.L.W.U32.HI R12, R27.reuse, 0x1e, R27 ;  /* 0x0000001e1b0c7819 */ /* 0x040fe20000010e1b */
[C---:B------:R-:W-:Y:S01]  /*194c0*/  IMAD.IADD R22, R27.reuse, 0x1, R22 ;  /* 0x000000011b167824 */ /* 0x040fe200078e0216 */
[----:B------:R-:W-:Y:S01]  /*194d0*/  LOP3.LUT R4, R20, R4, R21, 0x96, !PT ;  /* 0x0000000414047212 */ /* 0x000fe200078e9615 */
[C---:B------:R-:W-:Y:S01]  /*194e0*/  IMAD.IADD R17, R24.reuse, 0x1, R17 ;  /* 0x0000000118117824 */ /* 0x040fe200078e0211 */
[C-C-:B------:R-:W-:Y:S02]  /*194f0*/  SHF.L.W.U32.HI R21, R24.reuse, 0x1a, R24.reuse ;  /* 0x0000001a18157819 */ /* 0x140fe40000010e18 */
[C-C-:B------:R-:W-:Y:S01]  /*19500*/  SHF.L.W.U32.HI R26, R24.reuse, 0x15, R24.reuse ;  /* 0x00000015181a7819 */ /* 0x140fe20000010e18 */
[----:B------:R1:W-:Y:S01]  /*19510*/  STL.64 [R1+0x10], R22 ;  /* 0x0000101601007387 */ /* 0x0003e20000100a00 */
[----:B------:R-:W-:Y:S02]  /*19520*/  SHF.L.W.U32.HI R25, R24, 0x7, R24 ;  /* 0x0000000718197819 */ /* 0x000fe40000010e18 */
[----:B------:R-:W-:-:S02]  /*19530*/  SHF.L.W.U32.HI R15, R27, 0x13, R27 ;  /* 0x000000131b0f7819 */ /* 0x000fc40000010e1b */
[----:B------:R-:W-:Y:S02]  /*19540*/  SHF.L.W.U32.HI R20, R27, 0xa, R27 ;  /* 0x0000000a1b147819 */ /* 0x000fe40000010e1b */
[----:B------:R-:W-:Y:S02]  /*19550*/  IADD3 R33, PT, PT, R8, R4, R33 ;  /* 0x0000000408217210 */ /* 0x000fe40007ffe021 */
[----:B------:R-:W-:Y:S02]  /*19560*/  LOP3.LUT R21, R25, R21, R26, 0x96, !PT ;  /* 0x0000001519157212 */ /* 0x000fe400078e961a */
[----:B------:R-:W-:Y:S02]  /*19570*/  LOP3.LUT R15, R20, R15, R12, 0x96, !PT ;  /* 0x0000000f140f7212 */ /* 0x000fe400078e960c */
[----:B------:R-:W-:Y:S02]  /*19580*/  LOP3.LUT R12, R11, R14, R27, 0xe8, !PT ;  /* 0x0000000e0b0c7212 */ /* 0x000fe400078ee81b */
[----:B------:R-:W-:-:S02]  /*19590*/  IADD3 R7, PT, PT, R21, R33, R6 ;  /* 0x0000002115077210 */ /* 0x000fc40007ffe006 */
[----:B------:R-:W-:Y:S02]  /*195a0*/  LOP3.LUT R20, R13, R24, R10, 0xe2, !PT ;  /* 0x000000180d147212 */ /* 0x000fe400078ee20a */
[----:B------:R-:W-:Y:S02]  /*195b0*/  IADD3 R12, PT, PT, R31, R15, R12 ;  /* 0x0000000f1f0c7210 */ /* 0x000fe40007ffe00c */
[----:B------:R-:W-:Y:S02]  /*195c0*/  IADD3 R7, PT, PT, R9, R7, R20 ;  /* 0x0000000709077210 */ /* 0x000fe40007ffe014 */
[----:B------:R-:W-:Y:S01]  /*195d0*/  PRMT R4, R34, 0x3340, R37 ;  /* 0x0000334022047816 */ /* 0x000fe20000000025 */
[C---:B------:R-:W-:Y:S01]  /*195e0*/  IMAD.IADD R3, R12.reuse, 0x1, R3 ;  /* 0x000000010c037824 */ /* 0x040fe200078e0203 */
[C-C-:B------:R-:W-:Y:S01]  /*195f0*/  SHF.L.W.U32.HI R6, R12.reuse, 0x1e, R12.reuse ;  /* 0x0000001e0c067819 */ /* 0x140fe20000010e0c */
[----:B------:R-:W-:Y:S01]  /*19600*/  VIADD R7, R7, 0xc67178f2 ;  /* 0xc67178f207077836 */ /* 0x000fe20000000000 */
[----:B------:R-:W-:-:S02]  /*19610*/  SHF.L.W.U32.HI R15, R12, 0x13, R12 ;  /* 0x000000130c0f7819 */ /* 0x000fc40000010e0c */
[----:B------:R-:W-:Y:S02]  /*19620*/  SHF.L.W.U32.HI R8, R12, 0xa, R12 ;  /* 0x0000000a0c087819 */ /* 0x000fe40000010e0c */
[----:B------:R-:W-:Y:S02]  /*19630*/  PRMT R4, R4, 0x5410, R5 ;  /* 0x0000541004047816 */ /* 0x000fe40000000005 */
[----:B------:R-:W-:Y:S02]  /*19640*/  LOP3.LUT R6, R8, R15, R6, 0x96, !PT ;  /* 0x0000000f08067212 */ /* 0x000fe400078e9606 */
[----:B------:R-:W-:Y:S01]  /*19650*/  LOP3.LUT R5, R14, R27, R12, 0xe8, !PT ;  /* 0x0000001b0e057212 */ /* 0x000fe200078ee80c */
[----:B------:R1:W-:Y:S01]  /*19660*/  STL [R1+0x8c], R4 ;  /* 0x00008c0401007387 */ /* 0x0003e20000100800 */
[----:B------:R-:W-:Y:S02]  /*19670*/  IADD3 R16, PT, PT, R16, R7, R11 ;  /* 0x0000000710107210 */ /* 0x000fe40007ffe00b */
[----:B------:R-:W-:-:S03]  /*19680*/  IADD3 R5, PT, PT, R7, R6, R5 ;  /* 0x0000000607057210 */ /* 0x000fc60007ffe005 */
[----:B------:R1:W-:Y:S02]  /*19690*/  STL.64 [R1+0x18], R16 ;  /* 0x0000181001007387 */ /* 0x0003e40000100a00 */
[----:B------:R-:W-:-:S05]  /*196a0*/  IMAD.IADD R2, R5, 0x1, R2 ;  /* 0x0000000105027824 */ /* 0x000fca00078e0202 */
[----:B------:R1:W-:Y:S01]  /*196b0*/  STL.64 [R1+0x8], R2 ;  /* 0x0000080201007387 */ /* 0x0003e20000100a00 */
[----:B------:R-:W-:Y:S05]  /*196c0*/  BRA.U !UP0, `(.L_x_16) ;  /* 0x0000002908f07547 */ /* 0x000fea000b800000 */
[--C-:B------:R-:W-:Y:S01]  /*196d0*/  SHF.R.U32.HI R30, RZ, 0x10, R3.reuse ;  /* 0x00000010ff1e7819 */ /* 0x100fe20000011603 */
[C---:B-1----:R-:W-:Y:S01]  /*196e0*/  IMAD.SHL.U32 R4, R3.reuse, 0x100, RZ ;  /* 0x0000010003047824 */ /* 0x042fe200078e00ff */
[----:B------:R-:W-:Y:S01]  /*196f0*/  SHF.R.U32.HI R31, RZ, 0x18, R3 ;  /* 0x00000018ff1f7819 */ /* 0x000fe20000011603 */
[----:B------:R-:W-:Y:S01]  /*19700*/  IMAD.SHL.U32 R45, R3, 0x1000000, RZ ;  /* 0x01000000032d7824 */ /* 0x000fe200078e00ff */
[----:B------:R-:W-:Y:S01]  /*19710*/  SHF.R.U32.HI R24, RZ, 0x18, R2 ;  /* 0x00000018ff187819 */ /* 0x000fe20000011602 */
[----:B------:R-:W-:Y:S01]  /*19720*/  IMAD.SHL.U32 R0, R30, 0x100, RZ ;  /* 0x000001001e007824 */ /* 0x000fe200078e00ff */
[----:B------:R-:W-:Y:S01]  /*19730*/  BSSY.RECONVERGENT B7, `(.L_x_16) ;  /* 0x00002b5000077945 */ /* 0x000fe20003800200 */
[C---:B------:R-:W-:Y:S01]  /*19740*/  IMAD.SHL.U32 R3, R2.reuse, 0x100, RZ ;  /* 0x0000010002037824 */ /* 0x040fe200078e00ff */
[----:B------:R-:W-:Y:S01]  /*19750*/  SHF.R.U32.HI R32, RZ, 0x18, R22 ;  /* 0x00000018ff207819 */ /* 0x000fe20000011616 */
[----:B------:R-:W-:Y:S01]  /*19760*/  IMAD.SHL.U32 R44, R2, 0x1000000, RZ ;  /* 0x01000000022c7824 */ /* 0x000fe200078e00ff */
[----:B------:R-:W-:Y:S01]  /*19770*/  LOP3.LUT R5, R31, 0xff00, R0, 0xf8, !PT ;  /* 0x0000ff001f057812 */ /* 0x000fe200078ef800 */
[----:B------:R-:W-:Y:S01]  /*19780*/  IMAD.MOV.U32 R50, RZ, RZ, RZ ;  /* 0x000000ffff327224 */ /* 0x000fe200078e00ff */
[----:B------:R-:W-:-:S02]  /*19790*/  SHF.R.U32.HI R0, RZ, 0x8, R2 ;  /* 0x00000008ff007819 */ /* 0x000fc40000011602 */
[----:B------:R-:W-:Y:S02]  /*197a0*/  LOP3.LUT R3, R3, 0xff0000, RZ, 0xc0, !PT ;  /* 0x00ff000003037812 */ /* 0x000fe400078ec0ff */
[----:B------:R-:W-:Y:S02]  /*197b0*/  LOP3.LUT R0, R0, 0xff00, RZ, 0xc0, !PT ;  /* 0x0000ff0000007812 */ /* 0x000fe400078ec0ff */
[----:B------:R-:W-:Y:S02]  /*197c0*/  LOP3.LUT R4, R5, 0xff0000, R4, 0xf8, !PT ;  /* 0x00ff000005047812 */ /* 0x000fe400078ef804 */
[----:B------:R-:W-:Y:S02]  /*197d0*/  LOP3.LUT R3, R3, R24, R0, 0xfe, !PT ;  /* 0x0000001803037212 */ /* 0x000fe400078efe00 */
[----:B------:R-:W-:Y:S02]  /*197e0*/  LOP3.LUT R45, R45, R4, RZ, 0xfc, !PT ;  /* 0x000000042d2d7212 */ /* 0x000fe400078efcff */
[----:B------:R-:W-:-:S02]  /*197f0*/  LOP3.LUT R44, R44, R3, RZ, 0xfc, !PT ;  /* 0x000000032c2c7212 */ /* 0x000fc400078efcff */
[----:B------:R-:W-:Y:S02]  /*19800*/  SHF.R.U64 R46, R3, 0x10, R4 ;  /* 0x00000010032e7819 */ /* 0x000fe40000001204 */
[----:B------:R-:W-:Y:S02]  /*19810*/  SHF.R.U32.HI R33, RZ, 0x18, R23 ;  /* 0x00000018ff217819 */ /* 0x000fe40000011617 */
[----:B------:R-:W-:Y:S02]  /*19820*/  SHF.R.U32.HI R34, RZ, 0x18, R16 ;  /* 0x00000018ff227819 */ /* 0x000fe40000011610 */
[----:B------:R-:W-:Y:S02]  /*19830*/  SHF.R.U32.HI R35, RZ, 0x18, R17 ;  /* 0x00000018ff237819 */ /* 0x000fe40000011611 */
[----:B------:R-:W-:Y:S02]  /*19840*/  SHF.R.U32.HI R36, RZ, 0x18, R18 ;  /* 0x00000018ff247819 */ /* 0x000fe40000011612 */
[----:B------:R-:W-:-:S02]  /*19850*/  SHF.R.U32.HI R37, RZ, 0x18, R19 ;  /* 0x00000018ff257819 */ /* 0x000fc40000011613 */
[----:B------:R-:W-:Y:S02]  /*19860*/  SHF.R.U32.HI R38, RZ, 0x8, R22 ;  /* 0x00000008ff267819 */ /* 0x000fe40000011616 */
[----:B------:R-:W-:Y:S02]  /*19870*/  SHF.R.U32.HI R39, RZ, 0x8, R23 ;  /* 0x00000008ff277819 */ /* 0x000fe40000011617 */
[----:B------:R-:W-:Y:S02]  /*19880*/  SHF.R.U32.HI R40, RZ, 0x8, R16 ;  /* 0x00000008ff287819 */ /* 0x000fe40000011610 */
[----:B------:R-:W-:Y:S02]  /*19890*/  SHF.R.U32.HI R41, RZ, 0x8, R17 ;  /* 0x00000008ff297819 */ /* 0x000fe40000011611 */
[----:B------:R-:W-:Y:S02]  /*198a0*/  SHF.R.U32.HI R42, RZ, 0x8, R18 ;  /* 0x00000008ff2a7819 */ /* 0x000fe40000011612 */
[----:B------:R-:W-:-:S02]  /*198b0*/  SHF.R.U32.HI R43, RZ, 0x8, R19 ;  /* 0x00000008ff2b7819 */ /* 0x000fc40000011613 */
[----:B------:R-:W-:Y:S02]  /*198c0*/  PRMT R56, R22, 0x7632, R56 ;  /* 0x0000763216387816 */ /* 0x000fe40000000038 */
[----:B------:R-:W-:Y:S02]  /*198d0*/  PRMT R55, R23, 0x7632, R55 ;  /* 0x0000763217377816 */ /* 0x000fe40000000037 */
[----:B------:R-:W-:Y:S02]  /*198e0*/  PRMT R54, R16, 0x7632, R54 ;  /* 0x0000763210367816 */ /* 0x000fe40000000036 */
[----:B------:R-:W-:Y:S02]  /*198f0*/  PRMT R53, R17, 0x7632, R53 ;  /* 0x0000763211357816 */ /* 0x000fe40000000035 */
[----:B------:R-:W-:Y:S02]  /*19900*/  PRMT R52, R18, 0x7632, R52 ;  /* 0x0000763212347816 */ /* 0x000fe40000000034 */
[----:B------:R-:W-:-:S02]  /*19910*/  PRMT R51, R19, 0x7632, R51 ;  /* 0x0000763213337816 */ /* 0x000fc40000000033 */
[----:B------:R-:W-:Y:S02]  /*19920*/  SHF.R.U32.HI R47, RZ, 0x10, R4 ;  /* 0x00000010ff2f7819 */ /* 0x000fe40000011604 */
[----:B------:R-:W-:Y:S02]  /*19930*/  SHF.R.U64 R25, R0, 0x8, RZ ;  /* 0x0000000800197819 */ /* 0x000fe400000012ff */
[--C-:B------:R-:W-:Y:S02]  /*19940*/  SHF.R.U64 R48, R44, 0x18, R45.reuse ;  /* 0x000000182c307819 */ /* 0x100fe4000000122d */
[----:B------:R-:W-:Y:S02]  /*19950*/  SHF.R.U32.HI R49, RZ, 0x18, R45 ;  /* 0x00000018ff317819 */ /* 0x000fe4000001162d */
[----:B------:R-:W-:-:S07]  /*19960*/  LOP3.LUT R2, R46, 0xff, RZ, 0xc0, !PT ;  /* 0x000000ff2e027812 */ /* 0x000fce00078ec0ff */
.L_x_26:
[----:B------:R-:W0:Y:S01]  /*19970*/  S2UR UR5, SR_CgaCtaId ;  /* 0x00000000000579c3 */ /* 0x000e220000008800 */
[----:B------:R-:W-:Y:S01]  /*19980*/  UMOV UR4, 0x400 ;  /* 0x0000040000047882 */ /* 0x000fe20000000000 */
[----:B------:R-:W-:Y:S01]  /*19990*/  IMAD.U32 R26, RZ, RZ, UR38 ;  /* 0x00000026ff1a7e24 */ /* 0x000fe2000f8e00ff */
[----:B------:R-:W-:Y:S04]  /*199a0*/  BSSY.RECONVERGENT B6, `(.L_x_17) ;  /* 0x00000a0000067945 */ /* 0x000fe80003800200 */
[----:B------:R-:W-:-:S05]  /*199b0*/  IADD3 R26, P1, PT, R26, 0xa0, RZ ;  /* 0x000000a01a1a7810 */ /* 0x000fca0007f3e0ff */
[----:B------:R-:W-:Y:S01]  /*199c0*/  IMAD.X R27, RZ, RZ, UR39, P1 ;  /* 0x00000027ff1b7e24 */ /* 0x000fe200088e06ff */
[----:B0-----:R-:W-:-:S06]  /*199d0*/  ULEA UR4, UR5, UR4, 0x18 ;  /* 0x0000000405047291 */ /* 0x001fcc000f8ec0ff */
[----:B------:R-:W-:-:S05]  /*199e0*/  LEA R59, R50, UR4, 0x3 ;  /* 0x00000004323b7c11 */ /* 0x000fca000f8e18ff */
[----:B------:R-:W0:Y:S02]  /*199f0*/  LDS.64 R4, [R59] ;  /* 0x000000003b047984 */ /* 0x000e240000000a00 */
[----:B0-----:R-:W-:-:S04]  /*19a00*/  ISETP.NE.U32.AND P0, PT, R44, R4, PT ;  /* 0x000000042c00720c */ /* 0x001fc80003f05070 */
[----:B------:R-:W-:-:S13]  /*19a10*/  ISETP.NE.AND.EX P0, PT, R45, R5, PT, P0 ;  /* 0x000000052d00720c */ /* 0x000fda0003f05300 */
[----:B------:R-:W-:Y:S05]  /*19a20*/  @P0 BRA `(.L_x_18) ;  /* 0x00000008005c0947 */ /* 0x000fea0003800000 */
[----:B------:R-:W0:Y:S02]  /*19a30*/  LDCU.64 UR4, c[0x0][0x388] ;  /* 0x00007100ff0477ac */ /* 0x000e240008000a00 */
[----:B0-----:R-:W-:-:S05]  /*19a40*/  LEA R4, P0, R50, UR4, 0x5 ;  /* 0x0000000432047c11 */ /* 0x001fca000f8028ff */
[----:B------:R-:W-:-:S05]  /*19a50*/  IMAD.X R5, RZ, RZ, UR5, P0 ;  /* 0x00000005ff057e24 */ /* 0x000fca00080e06ff */
[----:B------:R-:W2:Y:S01]  /*19a60*/  LDG.E.U8.CONSTANT R0, desc[UR36][R4.64] ;  /* 0x0000002404007981 */ /* 0x000ea2000c1e9100 */
[----:B------:R-:W-:-:S04]  /*19a70*/  PRMT R3, R24, 0x9910, RZ ;  /* 0x0000991018037816 */ /* 0x000fc800000000ff */
[----:B--2---:R-:W-:-:S13]  /*19a80*/  ISETP.NE.AND P0, PT, R0, R3, PT ;  /* 0x000000030000720c */ /* 0x004fda0003f05270 */
[----:B------:R-:W-:Y:S05]  /*19a90*/  @P0 BRA `(.L_x_18) ;  /* 0x0000000800400947 */ /* 0x000fea0003800000 */
[----:B------:R-:W2:Y:S01]  /*19aa0*/  LDG.E.U8.CONSTANT R0, desc[UR36][R4.64+0x1] ;  /* 0x0000012404007981 */ /* 0x000ea2000c1e9100 */
[----:B------:R-:W-:-:S04]  /*19ab0*/  PRMT R3, R25, 0x9910, RZ ;  /* 0x0000991019037816 */ /* 0x000fc800000000ff */
[----:B--2---:R-:W-:-:S13]  /*19ac0*/  ISETP.NE.AND P0, PT, R0, R3, PT ;  /* 0x000000030000720c */ /* 0x004fda0003f05270 */
[----:B------:R-:W-:Y:S05]  /*19ad0*/  @P0 BRA `(.L_x_18) ;  /* 0x0000000800300947 */ /* 0x000fea0003800000 */
[----:B------:R-:W2:Y:S01]  /*19ae0*/  LDG.E.U8.CONSTANT R0, desc[UR36][R4.64+0x2] ;  /* 0x0000022404007981 */ /* 0x000ea2000c1e9100 */
[----:B------:R-:W-:-:S04]  /*19af0*/  LOP3.LUT R3, R46, 0xff, RZ, 0xc0, !PT ;  /* 0x000000ff2e037812 */ /* 0x000fc800078ec0ff */
[----:B--2---:R-:W-:-:S13]  /*19b00*/  ISETP.NE.AND P0, PT, R0, R3, PT ;  /* 0x000000030000720c */ /* 0x004fda0003f05270 */
[----:B------:R-:W-:Y:S05]  /*19b10*/  @P0 BRA `(.L_x_18) ;  /* 0x0000000800200947 */ /* 0x000fea0003800000 */
[----:B------:R-:W2:Y:S01]  /*19b20*/  LDG.E.U8.CONSTANT R0, desc[UR36][R4.64+0x3] ;  /* 0x0000032404007981 */ /* 0x000ea2000c1e9100 */
[----:B------:R-:W-:-:S04]  /*19b30*/  LOP3.LUT R3, R48, 0xff, RZ, 0xc0, !PT ;  /* 0x000000ff30037812 */ /* 0x000fc800078ec0ff */
        /* <DEDUP_REMOVED lines=114> */
[----:B------:R-:W0:Y:S01]  /*1a260*/  LDC.64 R4, c[0x0][0x380] ;  /* 0x0000e000ff047b82 */ /* 0x000e220000000a00 */
[----:B------:R-:W-:Y:S01]  /*1a270*/  MOV R10, 0x0 ;  /* 0x00000000000a7802 */ /* 0x000fe20000000f00 */
[----:B------:R-:W-:Y:S02]  /*1a280*/  IMAD.U32 R12, RZ, RZ, UR38 ;  /* 0x00000026ff0c7e24 */ /* 0x000fe4000f8e00ff */
[----:B------:R-:W-:Y:S01]  /*1a290*/  IMAD.U32 R13, RZ, RZ, UR39 ;  /* 0x00000027ff0d7e24 */ /* 0x000fe2000f8e00ff */
[----:B------:R1:W-:Y:S01]  /*1a2a0*/  STL.64 [R1+0xa8], R60 ;  /* 0x0000a83c01007387 */ /* 0x0003e20000100a00 */
[----:B------:R-:W2:Y:S03]  /*1a2b0*/  LDCU.64 UR4, c[0x4][0x18] ;  /* 0x01000300ff0477ac */ /* 0x000ea60008000a00 */
[----:B0-----:R-:W3:Y:S04]  /*1a2c0*/  LDG.E.U8.CONSTANT R8, desc[UR36][R4.64+0x1] ;  /* 0x0000012404087981 */ /* 0x001ee8000c1e9100 */
[----:B------:R-:W3:Y:S04]  /*1a2d0*/  LDG.E.U8.CONSTANT R9, desc[UR36][R4.64+0x2] ;  /* 0x0000022404097981 */ /* 0x000ee8000c1e9100 */
[----:B------:R2:W4:Y:S01]  /*1a2e0*/  LDG.E.U8.CONSTANT R3, desc[UR36][R4.64] ;  /* 0x0000002404037981 */ /* 0x000522000c1e9100 */
[----:B------:R-:W0:Y:S01]  /*1a2f0*/  LDC.64 R10, c[0x4][R10] ;  /* 0x010000000a0a7b82 */ /* 0x000e220000000a00 */
[----:B------:R-:W-:-:S02]  /*1a300*/  IMAD.MOV.U32 R6, RZ, RZ, R26 ;  /* 0x000000ffff067224 */ /* 0x000fc400078e001a */
[----:B------:R1:W-:Y:S01]  /*1a310*/  STL.64 [R1+0xa0], R12 ;  /* 0x0000a00c01007387 */ /* 0x0003e20000100a00 */
[----:B------:R-:W-:-:S03]  /*1a320*/  IMAD.MOV.U32 R7, RZ, RZ, R27 ;  /* 0x000000ffff077224 */ /* 0x000fc600078e001b */
[----:B------:R1:W-:Y:S01]  /*1a330*/  STL.64 [R1+0xb0], R24 ;  /* 0x0000b01801007387 */ /* 0x0003e20000100a00 */
[----:B--2---:R-:W-:Y:S02]  /*1a340*/  IMAD.U32 R4, RZ, RZ, UR4 ;  /* 0x00000004ff047e24 */ /* 0x004fe4000f8e00ff */
[----:B------:R-:W-:Y:S01]  /*1a350*/  IMAD.U32 R5, RZ, RZ, UR5 ;  /* 0x00000005ff057e24 */ /* 0x000fe2000f8e00ff */
[----:B---3--:R1:W-:Y:S04]  /*1a360*/  STL.64 [R1+0xc0], R8 ;  /* 0x0000c00801007387 */ /* 0x0083e80000100a00 */
[----:B0---4-:R1:W-:Y:S02]  /*1a370*/  STL.64 [R1+0xb8], R2 ;  /* 0x0000b80201007387 */ /* 0x0113e40000100a00 */
[----:B------:R-:W-:-:S07]  /*1a380*/  LEPC R20, `(.L_x_18) ;  /* 0x000000001014794e */ /* 0x000fce0000000000 */
[----:B-1----:R-:W-:Y:S05]  /*1a390*/  CALL.ABS.NOINC R10 ;  /* 0x000000000a007343 */ /* 0x002fea0003c00000 */
.L_x_18:
[----:B------:R-:W-:Y:S05]  /*1a3a0*/  BSYNC.RECONVERGENT B6 ;  /* 0x0000000000067941 */ /* 0x000fea0003800200 */
.L_x_17:
[----:B------:R-:W0:Y:S01]  /*1a3b0*/  LDCU UR4, c[0x0][0x390] ;  /* 0x00007200ff0477ac */ /* 0x000e220008000800 */
[----:B------:R-:W-:-:S05]  /*1a3c0*/  VIADD R0, R50, 0x1 ;  /* 0x0000000132007836 */ /* 0x000fca0000000000 */
[----:B0-----:R-:W-:-:S13]  /*1a3d0*/  ISETP.NE.AND P0, PT, R0, UR4, PT ;  /* 0x0000000400007c0c */ /* 0x001fda000bf05270 */
[----:B------:R-:W-:Y:S05]  /*1a3e0*/  @!P0 BRA `(.L_x_19) ;  /* 0x0000001c00a48947 */ /* 0x000fea0003800000 */
[----:B------:R-:W0:Y:S01]  /*1a3f0*/  LDS.64 R4, [R59+0x8] ;  /* 0x000008003b047984 */ /* 0x000e220000000a00 */
[----:B------:R-:W-:Y:S01]  /*1a400*/  BSSY.RECONVERGENT B6, `(.L_x_20) ;  /* 0x000009d000067945 */ /* 0x000fe20003800200 */
        /* <DEDUP_REMOVED lines=136> */
[----:B------:R-:W1:Y:S01]  /*1ac90*/  LDCU.64 UR4, c[0x4][0x18] ;  /* 0x01000300ff0477ac */ /* 0x000e620008000a00 */
[----:B0-----:R-:W2:Y:S04]  /*1aca0*/  LDG.E.U8.CONSTANT R8, desc[UR36][R4.64+0x1] ;  /* 0x0000012404087981 */ /* 0x001ea8000c1e9100 */
[----:B------:R-:W2:Y:S04]  /*1acb0*/  LDG.E.U8.CONSTANT R9, desc[UR36][R4.64+0x2] ;  /* 0x0000022404097981 */ /* 0x000ea8000c1e9100 */
[----:B------:R1:W3:Y:S01]  /*1acc0*/  LDG.E.U8.CONSTANT R3, desc[UR36][R4.64] ;  /* 0x0000002404037981 */ /* 0x0002e2000c1e9100 */
[----:B------:R-:W0:Y:S03]  /*1acd0*/  LDC.64 R10, c[0x4][R10] ;  /* 0x010000000a0a7b82 */ /* 0x000e260000000a00 */
[----:B------:R-:W-:Y:S01]  /*1ace0*/  STL.64 [R1+0xb0], R24 ;  /* 0x0000b01801007387 */ /* 0x000fe20000100a00 */
[----:B------:R-:W-:-:S02]  /*1acf0*/  IMAD.U32 R6, RZ, RZ, UR38 ;  /* 0x00000026ff067e24 */ /* 0x000fc4000f8e00ff */
[----:B------:R-:W-:Y:S02]  /*1ad00*/  IMAD.U32 R7, RZ, RZ, UR39 ;  /* 0x00000027ff077e24 */ /* 0x000fe4000f8e00ff */
[----:B-1----:R-:W-:-:S03]  /*1ad10*/  IMAD.U32 R4, RZ, RZ, UR4 ;  /* 0x00000004ff047e24 */ /* 0x002fc6000f8e00ff */
[----:B------:R1:W-:Y:S01]  /*1ad20*/  STL.64 [R1+0xa0], R6 ;  /* 0x0000a00601007387 */ /* 0x0003e20000100a00 */
[----:B------:R-:W-:Y:S02]  /*1ad30*/  IMAD.U32 R5, RZ, RZ, UR5 ;  /* 0x00000005ff057e24 */ /* 0x000fe4000f8e00ff */
[----:B-1----:R-:W-:Y:S02]  /*1ad40*/  IMAD.MOV.U32 R6, RZ, RZ, R26 ;  /* 0x000000ffff067224 */ /* 0x002fe400078e001a */
[----:B------:R-:W-:Y:S01]  /*1ad50*/  IMAD.MOV.U32 R7, RZ, RZ, R27 ;  /* 0x000000ffff077224 */ /* 0x000fe200078e001b */
[----:B--2---:R1:W-:Y:S04]  /*1ad60*/  STL.64 [R1+0xc0], R8 ;  /* 0x0000c00801007387 */ /* 0x0043e80000100a00 */
[----:B---3--:R2:W-:Y:S01]  /*1ad70*/  STL.64 [R1+0xb8], R2 ;  /* 0x0000b80201007387 */ /* 0x0085e20000100a00 */
[----:B-1----:R-:W-:-:S02]  /*1ad80*/  IMAD.MOV.U32 R8, RZ, RZ, R60 ;  /* 0x000000ffff087224 */ /* 0x002fc400078e003c */
[----:B------:R-:W-:-:S05]  /*1ad90*/  IMAD.MOV.U32 R9, RZ, RZ, R61 ;  /* 0x000000ffff097224 */ /* 0x000fca00078e003d */
[----:B0-----:R2:W-:Y:S02]  /*1ada0*/  STL.64 [R1+0xa8], R8 ;  /* 0x0000a80801007387 */ /* 0x0015e40000100a00 */
[----:B------:R-:W-:-:S07]  /*1adb0*/  LEPC R20, `(.L_x_21) ;  /* 0x000000001014794e */ /* 0x000fce0000000000 */
[----:B--2---:R-:W-:Y:S05]  /*1adc0*/  CALL.ABS.NOINC R10 ;  /* 0x000000000a007343 */ /* 0x004fea0003c00000 */
.L_x_21:
[----:B------:R-:W-:Y:S05]  /*1add0*/  BSYNC.RECONVERGENT B6 ;  /* 0x0000000000067941 */ /* 0x000fea0003800200 */
.L_x_20:
        /* <DEDUP_REMOVED lines=162> */
.L_x_23:
[----:B------:R-:W-:Y:S05]  /*1b800*/  BSYNC.RECONVERGENT B6 ;  /* 0x0000000000067941 */ /* 0x000fea0003800200 */
.L_x_22:
        /* <DEDUP_REMOVED lines=142> */
[----:B------:R-:W-:Y:S01]  /*1c0f0*/  IMAD.MOV.U32 R12, RZ, RZ, R60 ;  /* 0x000000ffff0c7224 */ /* 0x000fe200078e003c */
[----:B------:R-:W1:Y:S01]  /*1c100*/  LDCU.64 UR4, c[0x4][0x18] ;  /* 0x01000300ff0477ac */ /* 0x000e620008000a00 */
[----:B0-----:R-:W2:Y:S04]  /*1c110*/  LDG.E.U8.CONSTANT R3, desc[UR36][R6.64] ;  /* 0x0000002406037981 */ /* 0x001ea8000c1e9100 */
[----:B------:R-:W3:Y:S04]  /*1c120*/  LDG.E.U8.CONSTANT R8, desc[UR36][R6.64+0x1] ;  /* 0x0000012406087981 */ /* 0x000ee8000c1e9100 */
[----:B------:R0:W3:Y:S01]  /*1c130*/  LDG.E.U8.CONSTANT R9, desc[UR36][R6.64+0x2] ;  /* 0x0000022406097981 */ /* 0x0000e2000c1e9100 */
[----:B------:R-:W-:Y:S01]  /*1c140*/  IMAD.MOV.U32 R13, RZ, RZ, R61 ;  /* 0x000000ffff0d7224 */ /* 0x000fe200078e003d */
[----:B------:R-:W4:Y:S01]  /*1c150*/  LDC.64 R10, c[0x4][R10] ;  /* 0x010000000a0a7b82 */ /* 0x000f220000000a00 */
[----:B------:R-:W-:Y:S01]  /*1c160*/  IMAD.U32 R4, RZ, RZ, UR38 ;  /* 0x00000026ff047e24 */ /* 0x000fe2000f8e00ff */
[----:B------:R-:W-:Y:S01]  /*1c170*/  STL.64 [R1+0xb0], R24 ;  /* 0x0000b01801007387 */ /* 0x000fe20000100a00 */
[----:B------:R-:W-:-:S03]  /*1c180*/  IMAD.U32 R5, RZ, RZ, UR39 ;  /* 0x00000027ff057e24 */ /* 0x000fc6000f8e00ff */
[----:B------:R-:W-:Y:S01]  /*1c190*/  STL.64 [R1+0xa8], R12 ;  /* 0x0000a80c01007387 */ /* 0x000fe20000100a00 */
[----:B0-----:R-:W-:-:S03]  /*1c1a0*/  IMAD.MOV.U32 R6, RZ, RZ, R26 ;  /* 0x000000ffff067224 */ /* 0x001fc600078e001a */
[----:B------:R1:W-:Y:S01]  /*1c1b0*/  STL.64 [R1+0xa0], R4 ;  /* 0x0000a00401007387 */ /* 0x0003e20000100a00 */
[----:B------:R-:W-:Y:S02]  /*1c1c0*/  IMAD.MOV.U32 R7, RZ, RZ, R27 ;  /* 0x000000ffff077224 */ /* 0x000fe400078e001b */
[----:B-1----:R-:W-:Y:S02]  /*1c1d0*/  IMAD.U32 R4, RZ, RZ, UR4 ;  /* 0x00000004ff047e24 */ /* 0x002fe4000f8e00ff */
[----:B------:R-:W-:Y:S01]  /*1c1e0*/  IMAD.U32 R5, RZ, RZ, UR5 ;  /* 0x00000005ff057e24 */ /* 0x000fe2000f8e00ff */
[----:B--2---:R0:W-:Y:S04]  /*1c1f0*/  STL.64 [R1+0xb8], R2 ;  /* 0x0000b80201007387 */ /* 0x0041e80000100a00 */
[----:B---34-:R0:W-:Y:S02]  /*1c200*/  STL.64 [R1+0xc0], R8 ;  /* 0x0000c00801007387 */ /* 0x0181e40000100a00 */
[----:B------:R-:W-:-:S07]  /*1c210*/  LEPC R20, `(.L_x_25) ;  /* 0x000000001014794e */ /* 0x000fce0000000000 */
[----:B0-----:R-:W-:Y:S05]  /*1c220*/  CALL.ABS.NOINC R10 ;  /* 0x000000000a007343 */ /* 0x001fea0003c00000 */
.L_x_25:
[----:B------:R-:W-:Y:S05]  /*1c230*/  BSYNC.RECONVERGENT B6 ;  /* 0x0000000000067941 */ /* 0x000fea0003800200 */
.L_x_24:
[----:B------:R-:W0:Y:S01]  /*1c240*/  LDCU UR4, c[0x0][0x390] ;  /* 0x00007200ff0477ac */ /* 0x000e220008000800 */
[----:B------:R-:W-:-:S05]  /*1c250*/  VIADD R50, R50, 0x4 ;  /* 0x0000000432327836 */ /* 0x000fca0000000000 */
[----:B0-----:R-:W-:-:S13]  /*1c260*/  ISETP.NE.AND P0, PT, R50, UR4, PT ;  /* 0x0000000432007c0c */ /* 0x001fda000bf05270 */
[----:B------:R-:W-:Y:S05]  /*1c270*/  @P0 BRA `(.L_x_26) ;  /* 0xffffffd400bc0947 */ /* 0x000fea000383ffff */
.L_x_19:
[----:B------:R-:W-:Y:S05]  /*1c280*/  BSYNC.RECONVERGENT B7 ;  /* 0x0000000000077941 */ /* 0x000fea0003800200 */
.L_x_16:
[----:B------:R-:W-:-:S13]  /*1c290*/  ISETP.NE.AND P0, PT, R58, RZ, PT ;  /* 0x000000ff3a00720c */ /* 0x000fda0003f05270 */
[----:B------:R-:W-:Y:S05]  /*1c2a0*/  @P0 BRA `(.L_x_27) ;  /* 0xfffffe3c00d40947 */ /* 0x000fea000383ffff */
[----:B------:R-:W-:Y:S05]  /*1c2b0*/  EXIT ;  /* 0x000000000000794d */ /* 0x000fea0003800000 */
.L_x_28:
[----:B------:R-:W-:-:S00]  /*1c2c0*/  BRA `(.L_x_28) ;  /* 0xfffffffc00fc7947 */ /* 0x000fc0000383ffff */
[----:B------:R-:W-:-:S00]  /*1c2d0*/  NOP ;  /* 0x0000000000007918 */ /* 0x000fc00000000000 */
        /* <DEDUP_REMOVED lines=10> */
.L_x_29:


//--------------------- .nv.global.init           --------------------------
	.section	.nv.global.init,"aw",@progbits
.nv.global.init:
	.type		$str,@object
	.size		$str,(.L_7 - $str)
$str:
        /*0000*/ 	.byte	0x1b, 0x5b, 0x31, 0x6d, 0x1b, 0x5b, 0x33, 0x32, 0x6d, 0x46, 0x6f, 0x75, 0x6e, 0x64, 0x3a, 0x20
        /*0010*/ 	.byte	0x25, 0x73, 0x20, 0x28, 0x69, 0x64, 0x78, 0x3a, 0x20, 0x25, 0x6c, 0x6c, 0x64, 0x29, 0x0a, 0x1b
        /*0020*/ 	.byte	0x5b, 0x30, 0x6d, 0x48, 0x61, 0x73, 0x68, 0x3a, 0x20, 0x25, 0x2e, 0x32, 0x78, 0x25, 0x2e, 0x32
        /*0030*/ 	.byte	0x78, 0x25, 0x2e, 0x32, 0x78, 0x2e, 0x2e, 0x2e, 0x20, 0x53, 0x61, 0x6c, 0x74, 0x3a, 0x20, 0x25
        /*0040*/ 	.byte	0x30, 0x32, 0x78, 0x25, 0x30, 0x32, 0x78, 0x25, 0x30, 0x32, 0x78, 0x2e, 0x2e, 0x2e, 0x0a, 0x00
.L_7:


//--------------------- .nv.shared._Z30find_passwords_optimized_multiPKhS0_iPyiy --------------------------
	.section	.nv.shared._Z30find_passwords_optimized_multiPKhS0_iPyiy,"aw",@nobits
	.sectionflags	@""
	.align	8
.nv.shared._Z30find_passwords_optimized_multiPKhS0_iPyiy:
	.zero		3072


//--------------------- .nv.shared.reserved.0     --------------------------
	.section	.nv.shared.reserved.0,"aw",@nobits
	.weak		__nv_reservedSMEM_offset_0_alias
	.size		__nv_reservedSMEM_offset_0_alias, 0, 64
	.other		__nv_reservedSMEM_offset_0_alias,@"STO_CUDA_RESERVED_SHARED STV_DEFAULT"
__nv_reservedSMEM_offset_0_alias:
	.zero		0
	.zero		64


//--------------------- .nv.global                --------------------------
	.section	.nv.global,"aw",@nobits
	.align	4
.nv.global:
	.type		bloom_filter,@object
	.size		bloom_filter,(hash_table - bloom_filter)
bloom_filter:
	.zero		4096
	.type		hash_table,@object
	.size		hash_table,(.L_4 - hash_table)
hash_table:
	.zero		16384
.L_4:


//--------------------- .nv.constant0._Z30find_passwords_optimized_multiPKhS0_iPyiy --------------------------
	.section	.nv.constant0._Z30find_passwords_optimized_multiPKhS0_iPyiy,"a",@progbits
	.sectionflags	@""
	.align	4
.nv.constant0._Z30find_passwords_optimized_multiPKhS0_iPyiy:
	.zero		944


//--------------------- SYMBOLS --------------------------

	.type		.nv.reservedSmem.offset0,@object
	.size		.nv.reservedSmem.offset0,0x4
	.type		.nv.reservedSmem.cap,@object
	.size		.nv.reservedSmem.cap,0x4
	.type		vprintf,@function
